// Copyright (c) 2024, Jay Shah, Ganesh Bikshandi, Ying Zhang, Vijay Thakkar, Pradeep Ramani, Tri Dao.
// Splitting the different template instantiations to different files to speed up compilation.
// This file is auto-generated. See "generate_kernels.py"

#include "flash_fwd_hdim64_fp16_paged_sm90.cu"
#include "flash_fwd_hdim96_fp16_paged_sm90.cu"
#include "flash_fwd_hdim128_fp16_paged_sm90.cu"
#include "flash_fwd_hdim192_fp16_paged_sm90.cu"
#include "flash_fwd_hdim256_fp16_paged_sm90.cu"

// ===== COMPILED SASS (sm_103a) =====

	.target	sm_103a

	.elftype	@"ET_EXEC"


//--------------------- .note.nv.tkinfo           --------------------------
	.section	.note.nv.tkinfo,"",@"SHT_NOTE"
	.sectionflags	@"SHF_NOTE_NV_TKINFO"
	.tkinfo
        /*0018*/ 	.word	0x00000002
        /*0030*/ 	.string	""
        /*0030*/ 	.string	"ptxas"
        /*0030*/ 	.string	"Cuda compilation tools, release 13.0, V13.0.88"
        /*0030*/ 	.string	"Build cuda_13.0.r13.0/compiler.36424714_0"
        /*0030*/ 	.string	"-arch sm_103a -m 64 "



//--------------------- .note.nv.cuinfo           --------------------------
	.section	.note.nv.cuinfo,"",@"SHT_NOTE"
	.sectionflags	@"SHF_NOTE_NV_CUINFO"
        /*0018*/ 	.short	0x0002
        /*001a*/ 	.short	0x0067
        /*001c*/ 	.short	0x0082
	.zero		2


//--------------------- .nv.info                  --------------------------
	.section	.nv.info,"",@"SHT_CUDA_INFO"
	.align	4


	//----- nvinfo : EIATTR_REGCOUNT
	.align		4
        /*0000*/ 	.byte	0x04, 0x2f
        /*0002*/ 	.short	(.L_12 - .L_11)
	.align		4
.L_11:
        /*0004*/ 	.word	index@(_ZN7cutlass13device_kernelIN5flash11enable_sm90INS1_16FlashAttnFwdSm90INS1_25CollectiveMainloopFwdSm90ILi2EN4cute5tupleIJNS5_1CILi1EEES8_S8_EEENS6_IJNS7_ILi192EEENS7_ILi128EEENS7_ILi64EEEEEELi64ENS_6half_tEfNS_4arch4Sm90ELb1ELb0ELb0ELb1ELb1ELb1ELb0ELb1ELb1ELb1ELb0ELb0EEENS1_21CollectiveEpilogueFwdINS6_IJSA_SC_SB_EEES9_SE_SG_Li384ELb1ELb1ELb0ELb0EEENS1_36VarlenDynamicPersistentTileSchedulerILi192ELi128ELi384ELi128ELb0ELb1ELb1ELb1ELb1ELb1EEEEEEEEEvNT_6ParamsE)
        /*0008*/ 	.word	0x00000004


	//----- nvinfo : EIATTR_FRAME_SIZE
	.align		4
.L_12:
        /*000c*/ 	.byte	0x04, 0x11
        /*000e*/ 	.short	(.L_14 - .L_13)
	.align		4
.L_13:
        /*0010*/ 	.word	index@(_ZN7cutlass13device_kernelIN5flash11enable_sm90INS1_16FlashAttnFwdSm90INS1_25CollectiveMainloopFwdSm90ILi2EN4cute5tupleIJNS5_1CILi1EEES8_S8_EEENS6_IJNS7_ILi192EEENS7_ILi128EEENS7_ILi64EEEEEELi64ENS_6half_tEfNS_4arch4Sm90ELb1ELb0ELb0ELb1ELb1ELb1ELb0ELb1ELb1ELb1ELb0ELb0EEENS1_21CollectiveEpilogueFwdINS6_IJSA_SC_SB_EEES9_SE_SG_Li384ELb1ELb1ELb0ELb0EEENS1_36VarlenDynamicPersistentTileSchedulerILi192ELi128ELi384ELi128ELb0ELb1ELb1ELb1ELb1ELb1EEEEEEEEEvNT_6ParamsE)
        /*0014*/ 	.word	0x00000000


	//----- nvinfo : EIATTR_REGCOUNT
	.align		4
.L_14:
        /*0018*/ 	.byte	0x04, 0x2f
        /*001a*/ 	.short	(.L_16 - .L_15)
	.align		4
.L_15:
        /*001c*/ 	.word	index@(_ZN7cutlass13device_kernelIN5flash11enable_sm90INS1_16FlashAttnFwdSm90INS1_25CollectiveMainloopFwdSm90ILi2EN4cute5tupleIJNS5_1CILi1EEES8_S8_EEENS6_IJNS7_ILi192EEENS7_ILi128EEENS7_ILi64EEEEEELi64ENS_6half_tEfNS_4arch4Sm90ELb1ELb0ELb0ELb1ELb1ELb0ELb0ELb1ELb1ELb1ELb0ELb0EEENS1_21CollectiveEpilogueFwdINS6_IJSA_SC_SB_EEES9_SE_SG_Li384ELb1ELb1ELb0ELb0EEENS1_36VarlenDynamicPersistentTileSchedulerILi192ELi128ELi384ELi128ELb0ELb1ELb1ELb1ELb1ELb1EEEEEEEEEvNT_6ParamsE)
        /*0020*/ 	.word	0x00000004


	//----- nvinfo : EIATTR_FRAME_SIZE
	.align		4
.L_16:
        /*0024*/ 	.byte	0x04, 0x11
        /*0026*/ 	.short	(.L_18 - .L_17)
	.align		4
.L_17:
        /*0028*/ 	.word	index@(_ZN7cutlass13device_kernelIN5flash11enable_sm90INS1_16FlashAttnFwdSm90INS1_25CollectiveMainloopFwdSm90ILi2EN4cute5tupleIJNS5_1CILi1EEES8_S8_EEENS6_IJNS7_ILi192EEENS7_ILi128EEENS7_ILi64EEEEEELi64ENS_6half_tEfNS_4arch4Sm90ELb1ELb0ELb0ELb1ELb1ELb0ELb0ELb1ELb1ELb1ELb0ELb0EEENS1_21CollectiveEpilogueFwdINS6_IJSA_SC_SB_EEES9_SE_SG_Li384ELb1ELb1ELb0ELb0EEENS1_36VarlenDynamicPersistentTileSchedulerILi192ELi128ELi384ELi128ELb0ELb1ELb1ELb1ELb1ELb1EEEEEEEEEvNT_6ParamsE)
        /*002c*/ 	.word	0x00000000


	//----- nvinfo : EIATTR_REGCOUNT
	.align		4
.L_18:
        /*0030*/ 	.byte	0x04, 0x2f
        /*0032*/ 	.short	(.L_20 - .L_19)
	.align		4
.L_19:
        /*0034*/ 	.word	index@(_ZN7cutlass13device_kernelIN5flash11enable_sm90INS1_16FlashAttnFwdSm90INS1_25CollectiveMainloopFwdSm90ILi2EN4cute5tupleIJNS5_1CILi1EEES8_S8_EEENS6_IJNS7_ILi192EEENS7_ILi128EEENS7_ILi64EEEEEELi64ENS_6half_tEfNS_4arch4Sm90ELb1ELb0ELb0ELb0ELb1ELb0ELb0ELb1ELb1ELb1ELb0ELb0EEENS1_21CollectiveEpilogueFwdINS6_IJSA_SC_SB_EEES9_SE_SG_Li384ELb0ELb1ELb0ELb0EEENS1_30DynamicPersistentTileSchedulerILi384ELi128ELb0ELb1ELb1EEEEEEEEEvNT_6ParamsE)
        /*0038*/ 	.word	0x00000004


	//----- nvinfo : EIATTR_FRAME_SIZE
	.align		4
.L_20:
        /*003c*/ 	.byte	0x04, 0x11
        /*003e*/ 	.short	(.L_22 - .L_21)
	.align		4
.L_21:
        /*0040*/ 	.word	index@(_ZN7cutlass13device_kernelIN5flash11enable_sm90INS1_16FlashAttnFwdSm90INS1_25CollectiveMainloopFwdSm90ILi2EN4cute5tupleIJNS5_1CILi1EEES8_S8_EEENS6_IJNS7_ILi192EEENS7_ILi128EEENS7_ILi64EEEEEELi64ENS_6half_tEfNS_4arch4Sm90ELb1ELb0ELb0ELb0ELb1ELb0ELb0ELb1ELb1ELb1ELb0ELb0EEENS1_21CollectiveEpilogueFwdINS6_IJSA_SC_SB_EEES9_SE_SG_Li384ELb0ELb1ELb0ELb0EEENS1_30DynamicPersistentTileSchedulerILi384ELi128ELb0ELb1ELb1EEEEEEEEEvNT_6ParamsE)
        /*0044*/ 	.word	0x00000000


	//----- nvinfo : EIATTR_REGCOUNT
	.align		4
.L_22:
        /*0048*/ 	.byte	0x04, 0x2f
        /*004a*/ 	.short	(.L_24 - .L_23)
	.align		4
.L_23:
        /*004c*/ 	.word	index@(_ZN7cutlass13device_kernelIN5flash11enable_sm90INS1_16FlashAttnFwdSm90INS1_25CollectiveMainloopFwdSm90ILi2EN4cute5tupleIJNS5_1CILi1EEES8_S8_EEENS6_IJNS7_ILi192EEENS7_ILi128EEENS7_ILi64EEEEEELi64ENS_6half_tEfNS_4arch4Sm90ELb0ELb1ELb0ELb1ELb1ELb1ELb0ELb1ELb1ELb1ELb0ELb0EEENS1_21CollectiveEpilogueFwdINS6_IJSA_SC_SB_EEES9_SE_SG_Li384ELb1ELb1ELb0ELb0EEENS1_36VarlenDynamicPersistentTileSchedulerILi192ELi128ELi384ELi128ELb0ELb1ELb1ELb1ELb0ELb1EEEEEEEEEvNT_6ParamsE)
        /*0050*/ 	.word	0x00000004


	//----- nvinfo : EIATTR_FRAME_SIZE
	.align		4
.L_24:
        /*0054*/ 	.byte	0x04, 0x11
        /*0056*/ 	.short	(.L_26 - .L_25)
	.align		4
.L_25:
        /*0058*/ 	.word	index@(_ZN7cutlass13device_kernelIN5flash11enable_sm90INS1_16FlashAttnFwdSm90INS1_25CollectiveMainloopFwdSm90ILi2EN4cute5tupleIJNS5_1CILi1EEES8_S8_EEENS6_IJNS7_ILi192EEENS7_ILi128EEENS7_ILi64EEEEEELi64ENS_6half_tEfNS_4arch4Sm90ELb0ELb1ELb0ELb1ELb1ELb1ELb0ELb1ELb1ELb1ELb0ELb0EEENS1_21CollectiveEpilogueFwdINS6_IJSA_SC_SB_EEES9_SE_SG_Li384ELb1ELb1ELb0ELb0EEENS1_36VarlenDynamicPersistentTileSchedulerILi192ELi128ELi384ELi128ELb0ELb1ELb1ELb1ELb0ELb1EEEEEEEEEvNT_6ParamsE)
        /*005c*/ 	.word	0x00000000


	//----- nvinfo : EIATTR_REGCOUNT
	.align		4
.L_26:
        /*0060*/ 	.byte	0x04, 0x2f
        /*0062*/ 	.short	(.L_28 - .L_27)
	.align		4
.L_27:
        /*0064*/ 	.word	index@(_ZN7cutlass13device_kernelIN5flash11enable_sm90INS1_16FlashAttnFwdSm90INS1_25CollectiveMainloopFwdSm90ILi2EN4cute5tupleIJNS5_1CILi1EEES8_S8_EEENS6_IJNS7_ILi192EEENS7_ILi128EEENS7_ILi64EEEEEELi64ENS_6half_tEfNS_4arch4Sm90ELb0ELb1ELb0ELb1ELb1ELb0ELb0ELb1ELb1ELb1ELb0ELb0EEENS1_21CollectiveEpilogueFwdINS6_IJSA_SC_SB_EEES9_SE_SG_Li384ELb1ELb1ELb0ELb0EEENS1_36VarlenDynamicPersistentTileSchedulerILi192ELi128ELi384ELi128ELb0ELb1ELb1ELb1ELb0ELb1EEEEEEEEEvNT_6ParamsE)
        /*0068*/ 	.word	0x00000004


	//----- nvinfo : EIATTR_FRAME_SIZE
	.align		4
.L_28:
        /*006c*/ 	.byte	0x04, 0x11
        /*006e*/ 	.short	(.L_30 - .L_29)
	.align		4
.L_29:
        /*0070*/ 	.word	index@(_ZN7cutlass13device_kernelIN5flash11enable_sm90INS1_16FlashAttnFwdSm90INS1_25CollectiveMainloopFwdSm90ILi2EN4cute5tupleIJNS5_1CILi1EEES8_S8_EEENS6_IJNS7_ILi192EEENS7_ILi128EEENS7_ILi64EEEEEELi64ENS_6half_tEfNS_4arch4Sm90ELb0ELb1ELb0ELb1ELb1ELb0ELb0ELb1ELb1ELb1ELb0ELb0EEENS1_21CollectiveEpilogueFwdINS6_IJSA_SC_SB_EEES9_SE_SG_Li384ELb1ELb1ELb0ELb0EEENS1_36VarlenDynamicPersistentTileSchedulerILi192ELi128ELi384ELi128ELb0ELb1ELb1ELb1ELb0ELb1EEEEEEEEEvNT_6ParamsE)
        /*0074*/ 	.word	0x00000000


	//----- nvinfo : EIATTR_REGCOUNT
	.align		4
.L_30:
        /*0078*/ 	.byte	0x04, 0x2f
        /*007a*/ 	.short	(.L_32 - .L_31)
	.align		4
.L_31:
        /*007c*/ 	.word	index@(_ZN7cutlass13device_kernelIN5flash11enable_sm90INS1_16FlashAttnFwdSm90INS1_25CollectiveMainloopFwdSm90ILi2EN4cute5tupleIJNS5_1CILi1EEES8_S8_EEENS6_IJNS7_ILi192EEENS7_ILi128EEENS7_ILi64EEEEEELi64ENS_6half_tEfNS_4arch4Sm90ELb0ELb1ELb0ELb0ELb1ELb0ELb0ELb1ELb1ELb1ELb0ELb0EEENS1_21CollectiveEpilogueFwdINS6_IJSA_SC_SB_EEES9_SE_SG_Li384ELb0ELb1ELb0ELb0EEENS1_30DynamicPersistentTileSchedulerILi384ELi128ELb0ELb1ELb1EEEEEEEEEvNT_6ParamsE)
        /*0080*/ 	.word	0x00000004


	//----- nvinfo : EIATTR_FRAME_SIZE
	.align		4
.L_32:
        /*0084*/ 	.byte	0x04, 0x11
        /*0086*/ 	.short	(.L_34 - .L_33)
	.align		4
.L_33:
        /*0088*/ 	.word	index@(_ZN7cutlass13device_kernelIN5flash11enable_sm90INS1_16FlashAttnFwdSm90INS1_25CollectiveMainloopFwdSm90ILi2EN4cute5tupleIJNS5_1CILi1EEES8_S8_EEENS6_IJNS7_ILi192EEENS7_ILi128EEENS7_ILi64EEEEEELi64ENS_6half_tEfNS_4arch4Sm90ELb0ELb1ELb0ELb0ELb1ELb0ELb0ELb1ELb1ELb1ELb0ELb0EEENS1_21CollectiveEpilogueFwdINS6_IJSA_SC_SB_EEES9_SE_SG_Li384ELb0ELb1ELb0ELb0EEENS1_30DynamicPersistentTileSchedulerILi384ELi128ELb0ELb1ELb1EEEEEEEEEvNT_6ParamsE)
        /*008c*/ 	.word	0x00000000


	//----- nvinfo : EIATTR_REGCOUNT
	.align		4
.L_34:
        /*0090*/ 	.byte	0x04, 0x2f
        /*0092*/ 	.short	(.L_36 - .L_35)
	.align		4
.L_35:
        /*0094*/ 	.word	index@(_ZN7cutlass13device_kernelIN5flash11enable_sm90INS1_16FlashAttnFwdSm90INS1_25CollectiveMainloopFwdSm90ILi2EN4cute5tupleIJNS5_1CILi1EEES8_S8_EEENS6_IJNS7_ILi192EEENS7_ILi128EEENS7_ILi64EEEEEELi64ENS_6half_tEfNS_4arch4Sm90ELb0ELb0ELb0ELb1ELb1ELb1ELb0ELb1ELb1ELb1ELb0ELb0EEENS1_21CollectiveEpilogueFwdINS6_IJSA_SC_SB_EEES9_SE_SG_Li384ELb1ELb1ELb0ELb0EEENS1_36VarlenDynamicPersistentTileSchedulerILi192ELi128ELi384ELi128ELb0ELb1ELb1ELb0ELb1ELb1EEEEEEEEEvNT_6ParamsE)
        /*0098*/ 	.word	0x00000004


	//----- nvinfo : EIATTR_FRAME_SIZE
	.align		4
.L_36:
        /*009c*/ 	.byte	0x04, 0x11
        /*009e*/ 	.short	(.L_38 - .L_37)
	.align		4
.L_37:
        /*00a0*/ 	.word	index@(_ZN7cutlass13device_kernelIN5flash11enable_sm90INS1_16FlashAttnFwdSm90INS1_25CollectiveMainloopFwdSm90ILi2EN4cute5tupleIJNS5_1CILi1EEES8_S8_EEENS6_IJNS7_ILi192EEENS7_ILi128EEENS7_ILi64EEEEEELi64ENS_6half_tEfNS_4arch4Sm90ELb0ELb0ELb0ELb1ELb1ELb1ELb0ELb1ELb1ELb1ELb0ELb0EEENS1_21CollectiveEpilogueFwdINS6_IJSA_SC_SB_EEES9_SE_SG_Li384ELb1ELb1ELb0ELb0EEENS1_36VarlenDynamicPersistentTileSchedulerILi192ELi128ELi384ELi128ELb0ELb1ELb1ELb0ELb1ELb1EEEEEEEEEvNT_6ParamsE)
        /*00a4*/ 	.word	0x00000000


	//----- nvinfo : EIATTR_REGCOUNT
	.align		4
.L_38:
        /*00a8*/ 	.byte	0x04, 0x2f
        /*00aa*/ 	.short	(.L_40 - .L_39)
	.align		4
.L_39:
        /*00ac*/ 	.word	index@(_ZN7cutlass13device_kernelIN5flash11enable_sm90INS1_16FlashAttnFwdSm90INS1_25CollectiveMainloopFwdSm90ILi2EN4cute5tupleIJNS5_1CILi1EEES8_S8_EEENS6_IJNS7_ILi192EEENS7_ILi128EEENS7_ILi64EEEEEELi64ENS_6half_tEfNS_4arch4Sm90ELb0ELb0ELb0ELb1ELb1ELb0ELb0ELb1ELb1ELb1ELb0ELb0EEENS1_21CollectiveEpilogueFwdINS6_IJSA_SC_SB_EEES9_SE_SG_Li384ELb1ELb1ELb0ELb0EEENS1_36VarlenDynamicPersistentTileSchedulerILi192ELi128ELi384ELi128ELb0ELb1ELb1ELb0ELb1ELb1EEEEEEEEEvNT_6ParamsE)
        /*00b0*/ 	.word	0x00000004


	//----- nvinfo : EIATTR_FRAME_SIZE
	.align		4
.L_40:
        /*00b4*/ 	.byte	0x04, 0x11
        /*00b6*/ 	.short	(.L_42 - .L_41)
	.align		4
.L_41:
        /*00b8*/ 	.word	index@(_ZN7cutlass13device_kernelIN5flash11enable_sm90INS1_16FlashAttnFwdSm90INS1_25CollectiveMainloopFwdSm90ILi2EN4cute5tupleIJNS5_1CILi1EEES8_S8_EEENS6_IJNS7_ILi192EEENS7_ILi128EEENS7_ILi64EEEEEELi64ENS_6half_tEfNS_4arch4Sm90ELb0ELb0ELb0ELb1ELb1ELb0ELb0ELb1ELb1ELb1ELb0ELb0EEENS1_21CollectiveEpilogueFwdINS6_IJSA_SC_SB_EEES9_SE_SG_Li384ELb1ELb1ELb0ELb0EEENS1_36VarlenDynamicPersistentTileSchedulerILi192ELi128ELi384ELi128ELb0ELb1ELb1ELb0ELb1ELb1EEEEEEEEEvNT_6ParamsE)
        /*00bc*/ 	.word	0x00000000


	//----- nvinfo : EIATTR_REGCOUNT
	.align		4
.L_42:
        /*00c0*/ 	.byte	0x04, 0x2f
        /*00c2*/ 	.short	(.L_44 - .L_43)
	.align		4
.L_43:
        /*00c4*/ 	.word	index@(_ZN7cutlass13device_kernelIN5flash11enable_sm90INS1_16FlashAttnFwdSm90INS1_25CollectiveMainloopFwdSm90ILi2EN4cute5tupleIJNS5_1CILi1EEES8_S8_EEENS6_IJNS7_ILi192EEENS7_ILi128EEENS7_ILi64EEEEEELi64ENS_6half_tEfNS_4arch4Sm90ELb0ELb0ELb0ELb0ELb1ELb0ELb0ELb1ELb1ELb1ELb0ELb0EEENS1_21CollectiveEpilogueFwdINS6_IJSA_SC_SB_EEES9_SE_SG_Li384ELb0ELb1ELb0ELb0EEENS1_29StaticPersistentTileSchedulerILb0EEEEEEEEEvNT_6ParamsE)
        /*00c8*/ 	.word	0x00000004


	//----- nvinfo : EIATTR_FRAME_SIZE
	.align		4
.L_44:
        /*00cc*/ 	.byte	0x04, 0x11
        /*00ce*/ 	.short	(.L_46 - .L_45)
	.align		4
.L_45:
        /*00d0*/ 	.word	index@(_ZN7cutlass13device_kernelIN5flash11enable_sm90INS1_16FlashAttnFwdSm90INS1_25CollectiveMainloopFwdSm90ILi2EN4cute5tupleIJNS5_1CILi1EEES8_S8_EEENS6_IJNS7_ILi192EEENS7_ILi128EEENS7_ILi64EEEEEELi64ENS_6half_tEfNS_4arch4Sm90ELb0ELb0ELb0ELb0ELb1ELb0ELb0ELb1ELb1ELb1ELb0ELb0EEENS1_21CollectiveEpilogueFwdINS6_IJSA_SC_SB_EEES9_SE_SG_Li384ELb0ELb1ELb0ELb0EEENS1_29StaticPersistentTileSchedulerILb0EEEEEEEEEvNT_6ParamsE)
        /*00d4*/ 	.word	0x00000000


	//----- nvinfo : EIATTR_REGCOUNT
	.align		4
.L_46:
        /*00d8*/ 	.byte	0x04, 0x2f
        /*00da*/ 	.short	(.L_48 - .L_47)
	.align		4
.L_47:
        /*00dc*/ 	.word	index@(_ZN7cutlass13device_kernelIN5flash11enable_sm90INS1_16FlashAttnFwdSm90INS1_25CollectiveMainloopFwdSm90ILi2EN4cute5tupleIJNS5_1CILi1EEES8_S8_EEENS6_IJNS7_ILi192EEENS7_ILi128EEENS7_ILi96EEEEEELi96ENS_6half_tEfNS_4arch4Sm90ELb1ELb0ELb0ELb1ELb1ELb1ELb0ELb0ELb1ELb1ELb0ELb0EEENS1_21CollectiveEpilogueFwdINS6_IJSA_SC_SB_EEES9_SE_SG_Li384ELb1ELb1ELb0ELb0EEENS1_36VarlenDynamicPersistentTileSchedulerILi192ELi128ELi384ELi128ELb0ELb1ELb1ELb1ELb1ELb1EEEEEEEEEvNT_6ParamsE)
        /*00e0*/ 	.word	0x00000004


	//----- nvinfo : EIATTR_FRAME_SIZE
	.align		4
.L_48:
        /*00e4*/ 	.byte	0x04, 0x11
        /*00e6*/ 	.short	(.L_50 - .L_49)
	.align		4
.L_49:
        /*00e8*/ 	.word	index@(_ZN7cutlass13device_kernelIN5flash11enable_sm90INS1_16FlashAttnFwdSm90INS1_25CollectiveMainloopFwdSm90ILi2EN4cute5tupleIJNS5_1CILi1EEES8_S8_EEENS6_IJNS7_ILi192EEENS7_ILi128EEENS7_ILi96EEEEEELi96ENS_6half_tEfNS_4arch4Sm90ELb1ELb0ELb0ELb1ELb1ELb1ELb0ELb0ELb1ELb1ELb0ELb0EEENS1_21CollectiveEpilogueFwdINS6_IJSA_SC_SB_EEES9_SE_SG_Li384ELb1ELb1ELb0ELb0EEENS1_36VarlenDynamicPersistentTileSchedulerILi192ELi128ELi384ELi128ELb0ELb1ELb1ELb1ELb1ELb1EEEEEEEEEvNT_6ParamsE)
        /*00ec*/ 	.word	0x00000000


	//----- nvinfo : EIATTR_REGCOUNT
	.align		4
.L_50:
        /*00f0*/ 	.byte	0x04, 0x2f
        /*00f2*/ 	.short	(.L_52 - .L_51)
	.align		4
.L_51:
        /*00f4*/ 	.word	index@(_ZN7cutlass13device_kernelIN5flash11enable_sm90INS1_16FlashAttnFwdSm90INS1_25CollectiveMainloopFwdSm90ILi2EN4cute5tupleIJNS5_1CILi1EEES8_S8_EEENS6_IJNS7_ILi192EEENS7_ILi128EEENS7_ILi96EEEEEELi96ENS_6half_tEfNS_4arch4Sm90ELb1ELb0ELb0ELb1ELb1ELb0ELb0ELb0ELb1ELb1ELb0ELb0EEENS1_21CollectiveEpilogueFwdINS6_IJSA_SC_SB_EEES9_SE_SG_Li384ELb1ELb1ELb0ELb0EEENS1_36VarlenDynamicPersistentTileSchedulerILi192ELi128ELi384ELi128ELb0ELb1ELb1ELb1ELb1ELb1EEEEEEEEEvNT_6ParamsE)
        /*00f8*/ 	.word	0x00000004


	//----- nvinfo : EIATTR_FRAME_SIZE
	.align		4
.L_52:
        /*00fc*/ 	.byte	0x04, 0x11
        /*00fe*/ 	.short	(.L_54 - .L_53)
	.align		4
.L_53:
        /*0100*/ 	.word	index@(_ZN7cutlass13device_kernelIN5flash11enable_sm90INS1_16FlashAttnFwdSm90INS1_25CollectiveMainloopFwdSm90ILi2EN4cute5tupleIJNS5_1CILi1EEES8_S8_EEENS6_IJNS7_ILi192EEENS7_ILi128EEENS7_ILi96EEEEEELi96ENS_6half_tEfNS_4arch4Sm90ELb1ELb0ELb0ELb1ELb1ELb0ELb0ELb0ELb1ELb1ELb0ELb0EEENS1_21CollectiveEpilogueFwdINS6_IJSA_SC_SB_EEES9_SE_SG_Li384ELb1ELb1ELb0ELb0EEENS1_36VarlenDynamicPersistentTileSchedulerILi192ELi128ELi384ELi128ELb0ELb1ELb1ELb1ELb1ELb1EEEEEEEEEvNT_6ParamsE)
        /*0104*/ 	.word	0x00000000


	//----- nvinfo : EIATTR_REGCOUNT
	.align		4
.L_54:
        /*0108*/ 	.byte	0x04, 0x2f
        /*010a*/ 	.short	(.L_56 - .L_55)
	.align		4
.L_55:
        /*010c*/ 	.word	index@(_ZN7cutlass13device_kernelIN5flash11enable_sm90INS1_16FlashAttnFwdSm90INS1_25CollectiveMainloopFwdSm90ILi2EN4cute5tupleIJNS5_1CILi1EEES8_S8_EEENS6_IJNS7_ILi192EEENS7_ILi128EEENS7_ILi96EEEEEELi96ENS_6half_tEfNS_4arch4Sm90ELb1ELb0ELb0ELb0ELb1ELb0ELb0ELb0ELb1ELb1ELb0ELb0EEENS1_21CollectiveEpilogueFwdINS6_IJSA_SC_SB_EEES9_SE_SG_Li384ELb0ELb1ELb0ELb0EEENS1_30DynamicPersistentTileSchedulerILi384ELi128ELb0ELb1ELb1EEEEEEEEEvNT_6ParamsE)
        /*0110*/ 	.word	0x00000004


	//----- nvinfo : EIATTR_FRAME_SIZE
	.align		4
.L_56:
        /*0114*/ 	.byte	0x04, 0x11
        /*0116*/ 	.short	(.L_58 - .L_57)
	.align		4
.L_57:
        /*0118*/ 	.word	index@(_ZN7cutlass13device_kernelIN5flash11enable_sm90INS1_16FlashAttnFwdSm90INS1_25CollectiveMainloopFwdSm90ILi2EN4cute5tupleIJNS5_1CILi1EEES8_S8_EEENS6_IJNS7_ILi192EEENS7_ILi128EEENS7_ILi96EEEEEELi96ENS_6half_tEfNS_4arch4Sm90ELb1ELb0ELb0ELb0ELb1ELb0ELb0ELb0ELb1ELb1ELb0ELb0EEENS1_21CollectiveEpilogueFwdINS6_IJSA_SC_SB_EEES9_SE_SG_Li384ELb0ELb1ELb0ELb0EEENS1_30DynamicPersistentTileSchedulerILi384ELi128ELb0ELb1ELb1EEEEEEEEEvNT_6ParamsE)
        /*011c*/ 	.word	0x00000000


	//----- nvinfo : EIATTR_REGCOUNT
	.align		4
.L_58:
        /*0120*/ 	.byte	0x04, 0x2f
        /*0122*/ 	.short	(.L_60 - .L_59)
	.align		4
.L_59:
        /*0124*/ 	.word	index@(_ZN7cutlass13device_kernelIN5flash11enable_sm90INS1_16FlashAttnFwdSm90INS1_25CollectiveMainloopFwdSm90ILi2EN4cute5tupleIJNS5_1CILi1EEES8_S8_EEENS6_IJNS7_ILi192EEENS7_ILi128EEENS7_ILi96EEEEEELi96ENS_6half_tEfNS_4arch4Sm90ELb0ELb1ELb0ELb1ELb1ELb1ELb0ELb0ELb1ELb1ELb0ELb0EEENS1_21CollectiveEpilogueFwdINS6_IJSA_SC_SB_EEES9_SE_SG_Li384ELb1ELb1ELb0ELb0EEENS1_36VarlenDynamicPersistentTileSchedulerILi192ELi128ELi384ELi128ELb0ELb1ELb1ELb1ELb0ELb1EEEEEEEEEvNT_6ParamsE)
        /*0128*/ 	.word	0x00000004


	//----- nvinfo : EIATTR_FRAME_SIZE
	.align		4
.L_60:
        /*012c*/ 	.byte	0x04, 0x11
        /*012e*/ 	.short	(.L_62 - .L_61)
	.align		4
.L_61:
        /*0130*/ 	.word	index@(_ZN7cutlass13device_kernelIN5flash11enable_sm90INS1_16FlashAttnFwdSm90INS1_25CollectiveMainloopFwdSm90ILi2EN4cute5tupleIJNS5_1CILi1EEES8_S8_EEENS6_IJNS7_ILi192EEENS7_ILi128EEENS7_ILi96EEEEEELi96ENS_6half_tEfNS_4arch4Sm90ELb0ELb1ELb0ELb1ELb1ELb1ELb0ELb0ELb1ELb1ELb0ELb0EEENS1_21CollectiveEpilogueFwdINS6_IJSA_SC_SB_EEES9_SE_SG_Li384ELb1ELb1ELb0ELb0EEENS1_36VarlenDynamicPersistentTileSchedulerILi192ELi128ELi384ELi128ELb0ELb1ELb1ELb1ELb0ELb1EEEEEEEEEvNT_6ParamsE)
        /*0134*/ 	.word	0x00000000


	//----- nvinfo : EIATTR_REGCOUNT
	.align		4
.L_62:
        /*0138*/ 	.byte	0x04, 0x2f
        /*013a*/ 	.short	(.L_64 - .L_63)
	.align		4
.L_63:
        /*013c*/ 	.word	index@(_ZN7cutlass13device_kernelIN5flash11enable_sm90INS1_16FlashAttnFwdSm90INS1_25CollectiveMainloopFwdSm90ILi2EN4cute5tupleIJNS5_1CILi1EEES8_S8_EEENS6_IJNS7_ILi192EEENS7_ILi128EEENS7_ILi96EEEEEELi96ENS_6half_tEfNS_4arch4Sm90ELb0ELb1ELb0ELb1ELb1ELb0ELb0ELb0ELb1ELb1ELb0ELb0EEENS1_21CollectiveEpilogueFwdINS6_IJSA_SC_SB_EEES9_SE_SG_Li384ELb1ELb1ELb0ELb0EEENS1_36VarlenDynamicPersistentTileSchedulerILi192ELi128ELi384ELi128ELb0ELb1ELb1ELb1ELb0ELb1EEEEEEEEEvNT_6ParamsE)
        /*0140*/ 	.word	0x00000004


	//----- nvinfo : EIATTR_FRAME_SIZE
	.align		4
.L_64:
        /*0144*/ 	.byte	0x04, 0x11
        /*0146*/ 	.short	(.L_66 - .L_65)
	.align		4
.L_65:
        /*0148*/ 	.word	index@(_ZN7cutlass13device_kernelIN5flash11enable_sm90INS1_16FlashAttnFwdSm90INS1_25CollectiveMainloopFwdSm90ILi2EN4cute5tupleIJNS5_1CILi1EEES8_S8_EEENS6_IJNS7_ILi192EEENS7_ILi128EEENS7_ILi96EEEEEELi96ENS_6half_tEfNS_4arch4Sm90ELb0ELb1ELb0ELb1ELb1ELb0ELb0ELb0ELb1ELb1ELb0ELb0EEENS1_21CollectiveEpilogueFwdINS6_IJSA_SC_SB_EEES9_SE_SG_Li384ELb1ELb1ELb0ELb0EEENS1_36VarlenDynamicPersistentTileSchedulerILi192ELi128ELi384ELi128ELb0ELb1ELb1ELb1ELb0ELb1EEEEEEEEEvNT_6ParamsE)
        /*014c*/ 	.word	0x00000000


	//----- nvinfo : EIATTR_REGCOUNT
	.align		4
.L_66:
        /*0150*/ 	.byte	0x04, 0x2f
        /*0152*/ 	.short	(.L_68 - .L_67)
	.align		4
.L_67:
        /*0154*/ 	.word	index@(_ZN7cutlass13device_kernelIN5flash11enable_sm90INS1_16FlashAttnFwdSm90INS1_25CollectiveMainloopFwdSm90ILi2EN4cute5tupleIJNS5_1CILi1EEES8_S8_EEENS6_IJNS7_ILi192EEENS7_ILi128EEENS7_ILi96EEEEEELi96ENS_6half_tEfNS_4arch4Sm90ELb0ELb1ELb0ELb0ELb1ELb0ELb0ELb0ELb1ELb1ELb0ELb0EEENS1_21CollectiveEpilogueFwdINS6_IJSA_SC_SB_EEES9_SE_SG_Li384ELb0ELb1ELb0ELb0EEENS1_30DynamicPersistentTileSchedulerILi384ELi128ELb0ELb1ELb1EEEEEEEEEvNT_6ParamsE)
        /*0158*/ 	.word	0x00000004


	//----- nvinfo : EIATTR_FRAME_SIZE
	.align		4
.L_68:
        /*015c*/ 	.byte	0x04, 0x11
        /*015e*/ 	.short	(.L_70 - .L_69)
	.align		4
.L_69:
        /*0160*/ 	.word	index@(_ZN7cutlass13device_kernelIN5flash11enable_sm90INS1_16FlashAttnFwdSm90INS1_25CollectiveMainloopFwdSm90ILi2EN4cute5tupleIJNS5_1CILi1EEES8_S8_EEENS6_IJNS7_ILi192EEENS7_ILi128EEENS7_ILi96EEEEEELi96ENS_6half_tEfNS_4arch4Sm90ELb0ELb1ELb0ELb0ELb1ELb0ELb0ELb0ELb1ELb1ELb0ELb0EEENS1_21CollectiveEpilogueFwdINS6_IJSA_SC_SB_EEES9_SE_SG_Li384ELb0ELb1ELb0ELb0EEENS1_30DynamicPersistentTileSchedulerILi384ELi128ELb0ELb1ELb1EEEEEEEEEvNT_6ParamsE)
        /*0164*/ 	.word	0x00000000


	//----- nvinfo : EIATTR_REGCOUNT
	.align		4
.L_70:
        /*0168*/ 	.byte	0x04, 0x2f
        /*016a*/ 	.short	(.L_72 - .L_71)
	.align		4
.L_71:
        /*016c*/ 	.word	index@(_ZN7cutlass13device_kernelIN5flash11enable_sm90INS1_16FlashAttnFwdSm90INS1_25CollectiveMainloopFwdSm90ILi2EN4cute5tupleIJNS5_1CILi1EEES8_S8_EEENS6_IJNS7_ILi192EEENS7_ILi128EEENS7_ILi96EEEEEELi96ENS_6half_tEfNS_4arch4Sm90ELb0ELb0ELb0ELb1ELb1ELb1ELb0ELb0ELb1ELb1ELb0ELb0EEENS1_21CollectiveEpilogueFwdINS6_IJSA_SC_SB_EEES9_SE_SG_Li384ELb1ELb1ELb0ELb0EEENS1_36VarlenDynamicPersistentTileSchedulerILi192ELi128ELi384ELi128ELb0ELb1ELb1ELb0ELb1ELb1EEEEEEEEEvNT_6ParamsE)
        /*0170*/ 	.word	0x00000004


	//----- nvinfo : EIATTR_FRAME_SIZE
	.align		4
.L_72:
        /*0174*/ 	.byte	0x04, 0x11
        /*0176*/ 	.short	(.L_74 - .L_73)
	.align		4
.L_73:
        /*0178*/ 	.word	index@(_ZN7cutlass13device_kernelIN5flash11enable_sm90INS1_16FlashAttnFwdSm90INS1_25CollectiveMainloopFwdSm90ILi2EN4cute5tupleIJNS5_1CILi1EEES8_S8_EEENS6_IJNS7_ILi192EEENS7_ILi128EEENS7_ILi96EEEEEELi96ENS_6half_tEfNS_4arch4Sm90ELb0ELb0ELb0ELb1ELb1ELb1ELb0ELb0ELb1ELb1ELb0ELb0EEENS1_21CollectiveEpilogueFwdINS6_IJSA_SC_SB_EEES9_SE_SG_Li384ELb1ELb1ELb0ELb0EEENS1_36VarlenDynamicPersistentTileSchedulerILi192ELi128ELi384ELi128ELb0ELb1ELb1ELb0ELb1ELb1EEEEEEEEEvNT_6ParamsE)
        /*017c*/ 	.word	0x00000000


	//----- nvinfo : EIATTR_REGCOUNT
	.align		4
.L_74:
        /*0180*/ 	.byte	0x04, 0x2f
        /*0182*/ 	.short	(.L_76 - .L_75)
	.align		4
.L_75:
        /*0184*/ 	.word	index@(_ZN7cutlass13device_kernelIN5flash11enable_sm90INS1_16FlashAttnFwdSm90INS1_25CollectiveMainloopFwdSm90ILi2EN4cute5tupleIJNS5_1CILi1EEES8_S8_EEENS6_IJNS7_ILi192EEENS7_ILi128EEENS7_ILi96EEEEEELi96ENS_6half_tEfNS_4arch4Sm90ELb0ELb0ELb0ELb1ELb1ELb0ELb0ELb0ELb1ELb1ELb0ELb0EEENS1_21CollectiveEpilogueFwdINS6_IJSA_SC_SB_EEES9_SE_SG_Li384ELb1ELb1ELb0ELb0EEENS1_36VarlenDynamicPersistentTileSchedulerILi192ELi128ELi384ELi128ELb0ELb1ELb1ELb0ELb1ELb1EEEEEEEEEvNT_6ParamsE)
        /*0188*/ 	.word	0x00000004


	//----- nvinfo : EIATTR_FRAME_SIZE
	.align		4
.L_76:
        /*018c*/ 	.byte	0x04, 0x11
        /*018e*/ 	.short	(.L_78 - .L_77)
	.align		4
.L_77:
        /*0190*/ 	.word	index@(_ZN7cutlass13device_kernelIN5flash11enable_sm90INS1_16FlashAttnFwdSm90INS1_25CollectiveMainloopFwdSm90ILi2EN4cute5tupleIJNS5_1CILi1EEES8_S8_EEENS6_IJNS7_ILi192EEENS7_ILi128EEENS7_ILi96EEEEEELi96ENS_6half_tEfNS_4arch4Sm90ELb0ELb0ELb0ELb1ELb1ELb0ELb0ELb0ELb1ELb1ELb0ELb0EEENS1_21CollectiveEpilogueFwdINS6_IJSA_SC_SB_EEES9_SE_SG_Li384ELb1ELb1ELb0ELb0EEENS1_36VarlenDynamicPersistentTileSchedulerILi192ELi128ELi384ELi128ELb0ELb1ELb1ELb0ELb1ELb1EEEEEEEEEvNT_6ParamsE)
        /*0194*/ 	.word	0x00000000


	//----- nvinfo : EIATTR_REGCOUNT
	.align		4
.L_78:
        /*0198*/ 	.byte	0x04, 0x2f
        /*019a*/ 	.short	(.L_80 - .L_79)
	.align		4
.L_79:
        /*019c*/ 	.word	index@(_ZN7cutlass13device_kernelIN5flash11enable_sm90INS1_16FlashAttnFwdSm90INS1_25CollectiveMainloopFwdSm90ILi2EN4cute5tupleIJNS5_1CILi1EEES8_S8_EEENS6_IJNS7_ILi192EEENS7_ILi128EEENS7_ILi96EEEEEELi96ENS_6half_tEfNS_4arch4Sm90ELb0ELb0ELb0ELb0ELb1ELb0ELb0ELb0ELb1ELb1ELb0ELb0EEENS1_21CollectiveEpilogueFwdINS6_IJSA_SC_SB_EEES9_SE_SG_Li384ELb0ELb1ELb0ELb0EEENS1_29StaticPersistentTileSchedulerILb0EEEEEEEEEvNT_6ParamsE)
        /*01a0*/ 	.word	0x00000004


	//----- nvinfo : EIATTR_FRAME_SIZE
	.align		4
.L_80:
        /*01a4*/ 	.byte	0x04, 0x11
        /*01a6*/ 	.short	(.L_82 - .L_81)
	.align		4
.L_81:
        /*01a8*/ 	.word	index@(_ZN7cutlass13device_kernelIN5flash11enable_sm90INS1_16FlashAttnFwdSm90INS1_25CollectiveMainloopFwdSm90ILi2EN4cute5tupleIJNS5_1CILi1EEES8_S8_EEENS6_IJNS7_ILi192EEENS7_ILi128EEENS7_ILi96EEEEEELi96ENS_6half_tEfNS_4arch4Sm90ELb0ELb0ELb0ELb0ELb1ELb0ELb0ELb0ELb1ELb1ELb0ELb0EEENS1_21CollectiveEpilogueFwdINS6_IJSA_SC_SB_EEES9_SE_SG_Li384ELb0ELb1ELb0ELb0EEENS1_29StaticPersistentTileSchedulerILb0EEEEEEEEEvNT_6ParamsE)
        /*01ac*/ 	.word	0x00000000


	//----- nvinfo : EIATTR_REGCOUNT
	.align		4
.L_82:
        /*01b0*/ 	.byte	0x04, 0x2f
        /*01b2*/ 	.short	(.L_84 - .L_83)
	.align		4
.L_83:
        /*01b4*/ 	.word	index@(_ZN7cutlass13device_kernelIN5flash11enable_sm90INS1_16FlashAttnFwdSm90INS1_25CollectiveMainloopFwdSm90ILi2EN4cute5tupleIJNS5_1CILi1EEES8_S8_EEENS6_IJNS7_ILi128EEESA_SA_EEELi128ENS_6half_tEfNS_4arch4Sm90ELb1ELb0ELb0ELb1ELb1ELb1ELb0ELb1ELb1ELb1ELb0ELb0EEENS1_21CollectiveEpilogueFwdISB_S9_SC_SE_Li256ELb1ELb1ELb0ELb0EEENS1_36VarlenDynamicPersistentTileSchedulerILi128ELi128ELi256ELi128ELb0ELb1ELb1ELb1ELb1ELb1EEEEEEEEEvNT_6ParamsE)
        /*01b8*/ 	.word	0x00000004


	//----- nvinfo : EIATTR_FRAME_SIZE
	.align		4
.L_84:
        /*01bc*/ 	.byte	0x04, 0x11
        /*01be*/ 	.short	(.L_86 - .L_85)
	.align		4
.L_85:
        /*01c0*/ 	.word	index@(_ZN7cutlass13device_kernelIN5flash11enable_sm90INS1_16FlashAttnFwdSm90INS1_25CollectiveMainloopFwdSm90ILi2EN4cute5tupleIJNS5_1CILi1EEES8_S8_EEENS6_IJNS7_ILi128EEESA_SA_EEELi128ENS_6half_tEfNS_4arch4Sm90ELb1ELb0ELb0ELb1ELb1ELb1ELb0ELb1ELb1ELb1ELb0ELb0EEENS1_21CollectiveEpilogueFwdISB_S9_SC_SE_Li256ELb1ELb1ELb0ELb0EEENS1_36VarlenDynamicPersistentTileSchedulerILi128ELi128ELi256ELi128ELb0ELb1ELb1ELb1ELb1ELb1EEEEEEEEEvNT_6ParamsE)
        /*01c4*/ 	.word	0x00000000


	//----- nvinfo : EIATTR_REGCOUNT
	.align		4
.L_86:
        /*01c8*/ 	.byte	0x04, 0x2f
        /*01ca*/ 	.short	(.L_88 - .L_87)
	.align		4
.L_87:
        /*01cc*/ 	.word	index@(_ZN7cutlass13device_kernelIN5flash11enable_sm90INS1_16FlashAttnFwdSm90INS1_25CollectiveMainloopFwdSm90ILi2EN4cute5tupleIJNS5_1CILi1EEES8_S8_EEENS6_IJNS7_ILi128EEESA_SA_EEELi128ENS_6half_tEfNS_4arch4Sm90ELb1ELb0ELb0ELb1ELb1ELb0ELb0ELb1ELb1ELb1ELb0ELb0EEENS1_21CollectiveEpilogueFwdISB_S9_SC_SE_Li256ELb1ELb1ELb0ELb0EEENS1_36VarlenDynamicPersistentTileSchedulerILi128ELi128ELi256ELi128ELb0ELb1ELb1ELb1ELb1ELb1EEEEEEEEEvNT_6ParamsE)
        /*01d0*/ 	.word	0x00000004


	//----- nvinfo : EIATTR_FRAME_SIZE
	.align		4
.L_88:
        /*01d4*/ 	.byte	0x04, 0x11
        /*01d6*/ 	.short	(.L_90 - .L_89)
	.align		4
.L_89:
        /*01d8*/ 	.word	index@(_ZN7cutlass13device_kernelIN5flash11enable_sm90INS1_16FlashAttnFwdSm90INS1_25CollectiveMainloopFwdSm90ILi2EN4cute5tupleIJNS5_1CILi1EEES8_S8_EEENS6_IJNS7_ILi128EEESA_SA_EEELi128ENS_6half_tEfNS_4arch4Sm90ELb1ELb0ELb0ELb1ELb1ELb0ELb0ELb1ELb1ELb1ELb0ELb0EEENS1_21CollectiveEpilogueFwdISB_S9_SC_SE_Li256ELb1ELb1ELb0ELb0EEENS1_36VarlenDynamicPersistentTileSchedulerILi128ELi128ELi256ELi128ELb0ELb1ELb1ELb1ELb1ELb1EEEEEEEEEvNT_6ParamsE)
        /*01dc*/ 	.word	0x00000000


	//----- nvinfo : EIATTR_REGCOUNT
	.align		4
.L_90:
        /*01e0*/ 	.byte	0x04, 0x2f
        /*01e2*/ 	.short	(.L_92 - .L_91)
	.align		4
.L_91:
        /*01e4*/ 	.word	index@(_ZN7cutlass13device_kernelIN5flash11enable_sm90INS1_16FlashAttnFwdSm90INS1_25CollectiveMainloopFwdSm90ILi2EN4cute5tupleIJNS5_1CILi1EEES8_S8_EEENS6_IJNS7_ILi128EEESA_SA_EEELi128ENS_6half_tEfNS_4arch4Sm90ELb1ELb0ELb0ELb0ELb1ELb0ELb0ELb1ELb1ELb1ELb0ELb0EEENS1_21CollectiveEpilogueFwdISB_S9_SC_SE_Li256ELb0ELb1ELb0ELb0EEENS1_30DynamicPersistentTileSchedulerILi256ELi128ELb0ELb1ELb1EEEEEEEEEvNT_6ParamsE)
        /*01e8*/ 	.word	0x00000004


	//----- nvinfo : EIATTR_FRAME_SIZE
	.align		4
.L_92:
        /*01ec*/ 	.byte	0x04, 0x11
        /*01ee*/ 	.short	(.L_94 - .L_93)
	.align		4
.L_93:
        /*01f0*/ 	.word	index@(_ZN7cutlass13device_kernelIN5flash11enable_sm90INS1_16FlashAttnFwdSm90INS1_25CollectiveMainloopFwdSm90ILi2EN4cute5tupleIJNS5_1CILi1EEES8_S8_EEENS6_IJNS7_ILi128EEESA_SA_EEELi128ENS_6half_tEfNS_4arch4Sm90ELb1ELb0ELb0ELb0ELb1ELb0ELb0ELb1ELb1ELb1ELb0ELb0EEENS1_21CollectiveEpilogueFwdISB_S9_SC_SE_Li256ELb0ELb1ELb0ELb0EEENS1_30DynamicPersistentTileSchedulerILi256ELi128ELb0ELb1ELb1EEEEEEEEEvNT_6ParamsE)
        /*01f4*/ 	.word	0x00000000


	//----- nvinfo : EIATTR_REGCOUNT
	.align		4
.L_94:
        /*01f8*/ 	.byte	0x04, 0x2f
        /*01fa*/ 	.short	(.L_96 - .L_95)
	.align		4
.L_95:
        /*01fc*/ 	.word	index@(_ZN7cutlass13device_kernelIN5flash11enable_sm90INS1_16FlashAttnFwdSm90INS1_25CollectiveMainloopFwdSm90ILi2EN4cute5tupleIJNS5_1CILi1EEES8_S8_EEENS6_IJNS7_ILi128EEESA_SA_EEELi128ENS_6half_tEfNS_4arch4Sm90ELb0ELb1ELb0ELb1ELb1ELb1ELb0ELb1ELb1ELb1ELb0ELb0EEENS1_21CollectiveEpilogueFwdISB_S9_SC_SE_Li256ELb1ELb1ELb0ELb0EEENS1_36VarlenDynamicPersistentTileSchedulerILi128ELi128ELi256ELi128ELb0ELb1ELb1ELb1ELb0ELb1EEEEEEEEEvNT_6ParamsE)
        /*0200*/ 	.word	0x00000004


	//----- nvinfo : EIATTR_FRAME_SIZE
	.align		4
.L_96:
        /*0204*/ 	.byte	0x04, 0x11
        /*0206*/ 	.short	(.L_98 - .L_97)
	.align		4
.L_97:
        /*0208*/ 	.word	index@(_ZN7cutlass13device_kernelIN5flash11enable_sm90INS1_16FlashAttnFwdSm90INS1_25CollectiveMainloopFwdSm90ILi2EN4cute5tupleIJNS5_1CILi1EEES8_S8_EEENS6_IJNS7_ILi128EEESA_SA_EEELi128ENS_6half_tEfNS_4arch4Sm90ELb0ELb1ELb0ELb1ELb1ELb1ELb0ELb1ELb1ELb1ELb0ELb0EEENS1_21CollectiveEpilogueFwdISB_S9_SC_SE_Li256ELb1ELb1ELb0ELb0EEENS1_36VarlenDynamicPersistentTileSchedulerILi128ELi128ELi256ELi128ELb0ELb1ELb1ELb1ELb0ELb1EEEEEEEEEvNT_6ParamsE)
        /*020c*/ 	.word	0x00000000


	//----- nvinfo : EIATTR_REGCOUNT
	.align		4
.L_98:
        /*0210*/ 	.byte	0x04, 0x2f
        /*0212*/ 	.short	(.L_100 - .L_99)
	.align		4
.L_99:
        /*0214*/ 	.word	index@(_ZN7cutlass13device_kernelIN5flash11enable_sm90INS1_16FlashAttnFwdSm90INS1_25CollectiveMainloopFwdSm90ILi2EN4cute5tupleIJNS5_1CILi1EEES8_S8_EEENS6_IJNS7_ILi128EEESA_SA_EEELi128ENS_6half_tEfNS_4arch4Sm90ELb0ELb1ELb0ELb1ELb1ELb0ELb0ELb1ELb1ELb1ELb0ELb0EEENS1_21CollectiveEpilogueFwdISB_S9_SC_SE_Li256ELb1ELb1ELb0ELb0EEENS1_36VarlenDynamicPersistentTileSchedulerILi128ELi128ELi256ELi128ELb0ELb1ELb1ELb1ELb0ELb1EEEEEEEEEvNT_6ParamsE)
        /*0218*/ 	.word	0x00000004


	//----- nvinfo : EIATTR_FRAME_SIZE
	.align		4
.L_100:
        /*021c*/ 	.byte	0x04, 0x11
        /*021e*/ 	.short	(.L_102 - .L_101)
	.align		4
.L_101:
        /*0220*/ 	.word	index@(_ZN7cutlass13device_kernelIN5flash11enable_sm90INS1_16FlashAttnFwdSm90INS1_25CollectiveMainloopFwdSm90ILi2EN4cute5tupleIJNS5_1CILi1EEES8_S8_EEENS6_IJNS7_ILi128EEESA_SA_EEELi128ENS_6half_tEfNS_4arch4Sm90ELb0ELb1ELb0ELb1ELb1ELb0ELb0ELb1ELb1ELb1ELb0ELb0EEENS1_21CollectiveEpilogueFwdISB_S9_SC_SE_Li256ELb1ELb1ELb0ELb0EEENS1_36VarlenDynamicPersistentTileSchedulerILi128ELi128ELi256ELi128ELb0ELb1ELb1ELb1ELb0ELb1EEEEEEEEEvNT_6ParamsE)
        /*0224*/ 	.word	0x00000000


	//----- nvinfo : EIATTR_REGCOUNT
	.align		4
.L_102:
        /*0228*/ 	.byte	0x04, 0x2f
        /*022a*/ 	.short	(.L_104 - .L_103)
	.align		4
.L_103:
        /*022c*/ 	.word	index@(_ZN7cutlass13device_kernelIN5flash11enable_sm90INS1_16FlashAttnFwdSm90INS1_25CollectiveMainloopFwdSm90ILi2EN4cute5tupleIJNS5_1CILi1EEES8_S8_EEENS6_IJNS7_ILi128EEESA_SA_EEELi128ENS_6half_tEfNS_4arch4Sm90ELb0ELb1ELb0ELb0ELb1ELb0ELb0ELb1ELb1ELb1ELb0ELb0EEENS1_21CollectiveEpilogueFwdISB_S9_SC_SE_Li256ELb0ELb1ELb0ELb0EEENS1_30DynamicPersistentTileSchedulerILi256ELi128ELb0ELb1ELb1EEEEEEEEEvNT_6ParamsE)
        /*0230*/ 	.word	0x00000004


	//----- nvinfo : EIATTR_FRAME_SIZE
	.align		4
.L_104:
        /*0234*/ 	.byte	0x04, 0x11
        /*0236*/ 	.short	(.L_106 - .L_105)
	.align		4
.L_105:
        /*0238*/ 	.word	index@(_ZN7cutlass13device_kernelIN5flash11enable_sm90INS1_16FlashAttnFwdSm90INS1_25CollectiveMainloopFwdSm90ILi2EN4cute5tupleIJNS5_1CILi1EEES8_S8_EEENS6_IJNS7_ILi128EEESA_SA_EEELi128ENS_6half_tEfNS_4arch4Sm90ELb0ELb1ELb0ELb0ELb1ELb0ELb0ELb1ELb1ELb1ELb0ELb0EEENS1_21CollectiveEpilogueFwdISB_S9_SC_SE_Li256ELb0ELb1ELb0ELb0EEENS1_30DynamicPersistentTileSchedulerILi256ELi128ELb0ELb1ELb1EEEEEEEEEvNT_6ParamsE)
        /*023c*/ 	.word	0x00000000


	//----- nvinfo : EIATTR_REGCOUNT
	.align		4
.L_106:
        /*0240*/ 	.byte	0x04, 0x2f
        /*0242*/ 	.short	(.L_108 - .L_107)
	.align		4
.L_107:
        /*0244*/ 	.word	index@(_ZN7cutlass13device_kernelIN5flash11enable_sm90INS1_16FlashAttnFwdSm90INS1_25CollectiveMainloopFwdSm90ILi2EN4cute5tupleIJNS5_1CILi1EEES8_S8_EEENS6_IJNS7_ILi128EEESA_SA_EEELi128ENS_6half_tEfNS_4arch4Sm90ELb0ELb0ELb0ELb1ELb1ELb1ELb0ELb1ELb1ELb1ELb0ELb0EEENS1_21CollectiveEpilogueFwdISB_S9_SC_SE_Li256ELb1ELb1ELb0ELb0EEENS1_36VarlenDynamicPersistentTileSchedulerILi128ELi128ELi256ELi128ELb0ELb1ELb1ELb0ELb1ELb1EEEEEEEEEvNT_6ParamsE)
        /*0248*/ 	.word	0x00000004


	//----- nvinfo : EIATTR_FRAME_SIZE
	.align		4
.L_108:
        /*024c*/ 	.byte	0x04, 0x11
        /*024e*/ 	.short	(.L_110 - .L_109)
	.align		4
.L_109:
        /*0250*/ 	.word	index@(_ZN7cutlass13device_kernelIN5flash11enable_sm90INS1_16FlashAttnFwdSm90INS1_25CollectiveMainloopFwdSm90ILi2EN4cute5tupleIJNS5_1CILi1EEES8_S8_EEENS6_IJNS7_ILi128EEESA_SA_EEELi128ENS_6half_tEfNS_4arch4Sm90ELb0ELb0ELb0ELb1ELb1ELb1ELb0ELb1ELb1ELb1ELb0ELb0EEENS1_21CollectiveEpilogueFwdISB_S9_SC_SE_Li256ELb1ELb1ELb0ELb0EEENS1_36VarlenDynamicPersistentTileSchedulerILi128ELi128ELi256ELi128ELb0ELb1ELb1ELb0ELb1ELb1EEEEEEEEEvNT_6ParamsE)
        /*0254*/ 	.word	0x00000000


	//----- nvinfo : EIATTR_REGCOUNT
	.align		4
.L_110:
        /*0258*/ 	.byte	0x04, 0x2f
        /*025a*/ 	.short	(.L_112 - .L_111)
	.align		4
.L_111:
        /*025c*/ 	.word	index@(_ZN7cutlass13device_kernelIN5flash11enable_sm90INS1_16FlashAttnFwdSm90INS1_25CollectiveMainloopFwdSm90ILi2EN4cute5tupleIJNS5_1CILi1EEES8_S8_EEENS6_IJNS7_ILi128EEESA_SA_EEELi128ENS_6half_tEfNS_4arch4Sm90ELb0ELb0ELb0ELb1ELb1ELb0ELb0ELb1ELb1ELb1ELb0ELb0EEENS1_21CollectiveEpilogueFwdISB_S9_SC_SE_Li256ELb1ELb1ELb0ELb0EEENS1_36VarlenDynamicPersistentTileSchedulerILi128ELi128ELi256ELi128ELb0ELb1ELb1ELb0ELb1ELb1EEEEEEEEEvNT_6ParamsE)
        /*0260*/ 	.word	0x00000004


	//----- nvinfo : EIATTR_FRAME_SIZE
	.align		4
.L_112:
        /*0264*/ 	.byte	0x04, 0x11
        /*0266*/ 	.short	(.L_114 - .L_113)
	.align		4
.L_113:
        /*0268*/ 	.word	index@(_ZN7cutlass13device_kernelIN5flash11enable_sm90INS1_16FlashAttnFwdSm90INS1_25CollectiveMainloopFwdSm90ILi2EN4cute5tupleIJNS5_1CILi1EEES8_S8_EEENS6_IJNS7_ILi128EEESA_SA_EEELi128ENS_6half_tEfNS_4arch4Sm90ELb0ELb0ELb0ELb1ELb1ELb0ELb0ELb1ELb1ELb1ELb0ELb0EEENS1_21CollectiveEpilogueFwdISB_S9_SC_SE_Li256ELb1ELb1ELb0ELb0EEENS1_36VarlenDynamicPersistentTileSchedulerILi128ELi128ELi256ELi128ELb0ELb1ELb1ELb0ELb1ELb1EEEEEEEEEvNT_6ParamsE)
        /*026c*/ 	.word	0x00000000


	//----- nvinfo : EIATTR_REGCOUNT
	.align		4
.L_114:
        /*0270*/ 	.byte	0x04, 0x2f
        /*0272*/ 	.short	(.L_116 - .L_115)
	.align		4
.L_115:
        /*0274*/ 	.word	index@(_ZN7cutlass13device_kernelIN5flash11enable_sm90INS1_16FlashAttnFwdSm90INS1_25CollectiveMainloopFwdSm90ILi2EN4cute5tupleIJNS5_1CILi1EEES8_S8_EEENS6_IJNS7_ILi128EEESA_SA_EEELi128ENS_6half_tEfNS_4arch4Sm90ELb0ELb0ELb0ELb0ELb1ELb0ELb0ELb1ELb1ELb1ELb0ELb0EEENS1_21CollectiveEpilogueFwdISB_S9_SC_SE_Li256ELb0ELb1ELb0ELb0EEENS1_29StaticPersistentTileSchedulerILb0EEEEEEEEEvNT_6ParamsE)
        /*0278*/ 	.word	0x00000004


	//----- nvinfo : EIATTR_FRAME_SIZE
	.align		4
.L_116:
        /*027c*/ 	.byte	0x04, 0x11
        /*027e*/ 	.short	(.L_118 - .L_117)
	.align		4
.L_117:
        /*0280*/ 	.word	index@(_ZN7cutlass13device_kernelIN5flash11enable_sm90INS1_16FlashAttnFwdSm90INS1_25CollectiveMainloopFwdSm90ILi2EN4cute5tupleIJNS5_1CILi1EEES8_S8_EEENS6_IJNS7_ILi128EEESA_SA_EEELi128ENS_6half_tEfNS_4arch4Sm90ELb0ELb0ELb0ELb0ELb1ELb0ELb0ELb1ELb1ELb1ELb0ELb0EEENS1_21CollectiveEpilogueFwdISB_S9_SC_SE_Li256ELb0ELb1ELb0ELb0EEENS1_29StaticPersistentTileSchedulerILb0EEEEEEEEEvNT_6ParamsE)
        /*0284*/ 	.word	0x00000000


	//----- nvinfo : EIATTR_REGCOUNT
	.align		4
.L_118:
        /*0288*/ 	.byte	0x04, 0x2f
        /*028a*/ 	.short	(.L_120 - .L_119)
	.align		4
.L_119:
        /*028c*/ 	.word	index@(_ZN7cutlass13device_kernelIN5flash11enable_sm90INS1_16FlashAttnFwdSm90INS1_25CollectiveMainloopFwdSm90ILi2EN4cute5tupleIJNS5_1CILi1EEES8_S8_EEENS6_IJNS7_ILi128EEENS7_ILi96EEENS7_ILi192EEEEEELi192ENS_6half_tEfNS_4arch4Sm90ELb1ELb0ELb0ELb1ELb1ELb1ELb0ELb1ELb1ELb1ELb0ELb0EEENS1_21CollectiveEpilogueFwdINS6_IJSA_SC_SB_EEES9_SE_SG_Li256ELb1ELb1ELb0ELb0EEENS1_36VarlenDynamicPersistentTileSchedulerILi128ELi96ELi256ELi128ELb0ELb1ELb1ELb1ELb1ELb1EEEEEEEEEvNT_6ParamsE)
        /*0290*/ 	.word	0x00000004


	//----- nvinfo : EIATTR_FRAME_SIZE
	.align		4
.L_120:
        /*0294*/ 	.byte	0x04, 0x11
        /*0296*/ 	.short	(.L_122 - .L_121)
	.align		4
.L_121:
        /*0298*/ 	.word	index@(_ZN7cutlass13device_kernelIN5flash11enable_sm90INS1_16FlashAttnFwdSm90INS1_25CollectiveMainloopFwdSm90ILi2EN4cute5tupleIJNS5_1CILi1EEES8_S8_EEENS6_IJNS7_ILi128EEENS7_ILi96EEENS7_ILi192EEEEEELi192ENS_6half_tEfNS_4arch4Sm90ELb1ELb0ELb0ELb1ELb1ELb1ELb0ELb1ELb1ELb1ELb0ELb0EEENS1_21CollectiveEpilogueFwdINS6_IJSA_SC_SB_EEES9_SE_SG_Li256ELb1ELb1ELb0ELb0EEENS1_36VarlenDynamicPersistentTileSchedulerILi128ELi96ELi256ELi128ELb0ELb1ELb1ELb1ELb1ELb1EEEEEEEEEvNT_6ParamsE)
        /*029c*/ 	.word	0x00000000


	//----- nvinfo : EIATTR_REGCOUNT
	.align		4
.L_122:
        /*02a0*/ 	.byte	0x04, 0x2f
        /*02a2*/ 	.short	(.L_124 - .L_123)
	.align		4
.L_123:
        /*02a4*/ 	.word	index@(_ZN7cutlass13device_kernelIN5flash11enable_sm90INS1_16FlashAttnFwdSm90INS1_25CollectiveMainloopFwdSm90ILi2EN4cute5tupleIJNS5_1CILi1EEES8_S8_EEENS6_IJNS7_ILi128EEENS7_ILi96EEENS7_ILi192EEEEEELi192ENS_6half_tEfNS_4arch4Sm90ELb1ELb0ELb0ELb1ELb1ELb0ELb0ELb1ELb1ELb1ELb0ELb0EEENS1_21CollectiveEpilogueFwdINS6_IJSA_SC_SB_EEES9_SE_SG_Li256ELb1ELb1ELb0ELb0EEENS1_36VarlenDynamicPersistentTileSchedulerILi128ELi96ELi256ELi128ELb0ELb1ELb1ELb1ELb1ELb1EEEEEEEEEvNT_6ParamsE)
        /*02a8*/ 	.word	0x00000004


	//----- nvinfo : EIATTR_FRAME_SIZE
	.align		4
.L_124:
        /*02ac*/ 	.byte	0x04, 0x11
        /*02ae*/ 	.short	(.L_126 - .L_125)
	.align		4
.L_125:
        /*02b0*/ 	.word	index@(_ZN7cutlass13device_kernelIN5flash11enable_sm90INS1_16FlashAttnFwdSm90INS1_25CollectiveMainloopFwdSm90ILi2EN4cute5tupleIJNS5_1CILi1EEES8_S8_EEENS6_IJNS7_ILi128EEENS7_ILi96EEENS7_ILi192EEEEEELi192ENS_6half_tEfNS_4arch4Sm90ELb1ELb0ELb0ELb1ELb1ELb0ELb0ELb1ELb1ELb1ELb0ELb0EEENS1_21CollectiveEpilogueFwdINS6_IJSA_SC_SB_EEES9_SE_SG_Li256ELb1ELb1ELb0ELb0EEENS1_36VarlenDynamicPersistentTileSchedulerILi128ELi96ELi256ELi128ELb0ELb1ELb1ELb1ELb1ELb1EEEEEEEEEvNT_6ParamsE)
        /*02b4*/ 	.word	0x00000000


	//----- nvinfo : EIATTR_REGCOUNT
	.align		4
.L_126:
        /*02b8*/ 	.byte	0x04, 0x2f
        /*02ba*/ 	.short	(.L_128 - .L_127)
	.align		4
.L_127:
        /*02bc*/ 	.word	index@(_ZN7cutlass13device_kernelIN5flash11enable_sm90INS1_16FlashAttnFwdSm90INS1_25CollectiveMainloopFwdSm90ILi2EN4cute5tupleIJNS5_1CILi1EEES8_S8_EEENS6_IJNS7_ILi128EEENS7_ILi96EEENS7_ILi192EEEEEELi192ENS_6half_tEfNS_4arch4Sm90ELb1ELb0ELb0ELb0ELb1ELb0ELb0ELb1ELb1ELb1ELb0ELb0EEENS1_21CollectiveEpilogueFwdINS6_IJSA_SC_SB_EEES9_SE_SG_Li256ELb0ELb1ELb0ELb0EEENS1_30DynamicPersistentTileSchedulerILi256ELi128ELb0ELb1ELb1EEEEEEEEEvNT_6ParamsE)
        /*02c0*/ 	.word	0x00000004


	//----- nvinfo : EIATTR_FRAME_SIZE
	.align		4
.L_128:
        /*02c4*/ 	.byte	0x04, 0x11
        /*02c6*/ 	.short	(.L_130 - .L_129)
	.align		4
.L_129:
        /*02c8*/ 	.word	index@(_ZN7cutlass13device_kernelIN5flash11enable_sm90INS1_16FlashAttnFwdSm90INS1_25CollectiveMainloopFwdSm90ILi2EN4cute5tupleIJNS5_1CILi1EEES8_S8_EEENS6_IJNS7_ILi128EEENS7_ILi96EEENS7_ILi192EEEEEELi192ENS_6half_tEfNS_4arch4Sm90ELb1ELb0ELb0ELb0ELb1ELb0ELb0ELb1ELb1ELb1ELb0ELb0EEENS1_21CollectiveEpilogueFwdINS6_IJSA_SC_SB_EEES9_SE_SG_Li256ELb0ELb1ELb0ELb0EEENS1_30DynamicPersistentTileSchedulerILi256ELi128ELb0ELb1ELb1EEEEEEEEEvNT_6ParamsE)
        /*02cc*/ 	.word	0x00000000


	//----- nvinfo : EIATTR_REGCOUNT
	.align		4
.L_130:
        /*02d0*/ 	.byte	0x04, 0x2f
        /*02d2*/ 	.short	(.L_132 - .L_131)
	.align		4
.L_131:
        /*02d4*/ 	.word	index@(_ZN7cutlass13device_kernelIN5flash11enable_sm90INS1_16FlashAttnFwdSm90INS1_25CollectiveMainloopFwdSm90ILi2EN4cute5tupleIJNS5_1CILi1EEES8_S8_EEENS6_IJNS7_ILi128EEENS7_ILi96EEENS7_ILi192EEEEEELi192ENS_6half_tEfNS_4arch4Sm90ELb0ELb1ELb0ELb1ELb1ELb1ELb0ELb1ELb1ELb1ELb0ELb0EEENS1_21CollectiveEpilogueFwdINS6_IJSA_SC_SB_EEES9_SE_SG_Li256ELb1ELb1ELb0ELb0EEENS1_36VarlenDynamicPersistentTileSchedulerILi128ELi96ELi256ELi128ELb0ELb1ELb1ELb1ELb0ELb1EEEEEEEEEvNT_6ParamsE)
        /*02d8*/ 	.word	0x00000004


	//----- nvinfo : EIATTR_FRAME_SIZE
	.align		4
.L_132:
        /*02dc*/ 	.byte	0x04, 0x11
        /*02de*/ 	.short	(.L_134 - .L_133)
	.align		4
.L_133:
        /*02e0*/ 	.word	index@(_ZN7cutlass13device_kernelIN5flash11enable_sm90INS1_16FlashAttnFwdSm90INS1_25CollectiveMainloopFwdSm90ILi2EN4cute5tupleIJNS5_1CILi1EEES8_S8_EEENS6_IJNS7_ILi128EEENS7_ILi96EEENS7_ILi192EEEEEELi192ENS_6half_tEfNS_4arch4Sm90ELb0ELb1ELb0ELb1ELb1ELb1ELb0ELb1ELb1ELb1ELb0ELb0EEENS1_21CollectiveEpilogueFwdINS6_IJSA_SC_SB_EEES9_SE_SG_Li256ELb1ELb1ELb0ELb0EEENS1_36VarlenDynamicPersistentTileSchedulerILi128ELi96ELi256ELi128ELb0ELb1ELb1ELb1ELb0ELb1EEEEEEEEEvNT_6ParamsE)
        /*02e4*/ 	.word	0x00000000


	//----- nvinfo : EIATTR_REGCOUNT
	.align		4
.L_134:
        /*02e8*/ 	.byte	0x04, 0x2f
        /*02ea*/ 	.short	(.L_136 - .L_135)
	.align		4
.L_135:
        /*02ec*/ 	.word	index@(_ZN7cutlass13device_kernelIN5flash11enable_sm90INS1_16FlashAttnFwdSm90INS1_25CollectiveMainloopFwdSm90ILi2EN4cute5tupleIJNS5_1CILi1EEES8_S8_EEENS6_IJNS7_ILi128EEENS7_ILi96EEENS7_ILi192EEEEEELi192ENS_6half_tEfNS_4arch4Sm90ELb0ELb1ELb0ELb1ELb1ELb0ELb0ELb1ELb1ELb1ELb0ELb0EEENS1_21CollectiveEpilogueFwdINS6_IJSA_SC_SB_EEES9_SE_SG_Li256ELb1ELb1ELb0ELb0EEENS1_36VarlenDynamicPersistentTileSchedulerILi128ELi96ELi256ELi128ELb0ELb1ELb1ELb1ELb0ELb1EEEEEEEEEvNT_6ParamsE)
        /*02f0*/ 	.word	0x00000004


	//----- nvinfo : EIATTR_FRAME_SIZE
	.align		4
.L_136:
        /*02f4*/ 	.byte	0x04, 0x11
        /*02f6*/ 	.short	(.L_138 - .L_137)
	.align		4
.L_137:
        /*02f8*/ 	.word	index@(_ZN7cutlass13device_kernelIN5flash11enable_sm90INS1_16FlashAttnFwdSm90INS1_25CollectiveMainloopFwdSm90ILi2EN4cute5tupleIJNS5_1CILi1EEES8_S8_EEENS6_IJNS7_ILi128EEENS7_ILi96EEENS7_ILi192EEEEEELi192ENS_6half_tEfNS_4arch4Sm90ELb0ELb1ELb0ELb1ELb1ELb0ELb0ELb1ELb1ELb1ELb0ELb0EEENS1_21CollectiveEpilogueFwdINS6_IJSA_SC_SB_EEES9_SE_SG_Li256ELb1ELb1ELb0ELb0EEENS1_36VarlenDynamicPersistentTileSchedulerILi128ELi96ELi256ELi128ELb0ELb1ELb1ELb1ELb0ELb1EEEEEEEEEvNT_6ParamsE)
        /*02fc*/ 	.word	0x00000000


	//----- nvinfo : EIATTR_REGCOUNT
	.align		4
.L_138:
        /*0300*/ 	.byte	0x04, 0x2f
        /*0302*/ 	.short	(.L_140 - .L_139)
	.align		4
.L_139:
        /*0304*/ 	.word	index@(_ZN7cutlass13device_kernelIN5flash11enable_sm90INS1_16FlashAttnFwdSm90INS1_25CollectiveMainloopFwdSm90ILi2EN4cute5tupleIJNS5_1CILi1EEES8_S8_EEENS6_IJNS7_ILi128EEENS7_ILi96EEENS7_ILi192EEEEEELi192ENS_6half_tEfNS_4arch4Sm90ELb0ELb1ELb0ELb0ELb1ELb0ELb0ELb1ELb1ELb1ELb0ELb0EEENS1_21CollectiveEpilogueFwdINS6_IJSA_SC_SB_EEES9_SE_SG_Li256ELb0ELb1ELb0ELb0EEENS1_30DynamicPersistentTileSchedulerILi256ELi128ELb0ELb1ELb1EEEEEEEEEvNT_6ParamsE)
        /*0308*/ 	.word	0x00000004


	//----- nvinfo : EIATTR_FRAME_SIZE
	.align		4
.L_140:
        /*030c*/ 	.byte	0x04, 0x11
        /*030e*/ 	.short	(.L_142 - .L_141)
	.align		4
.L_141:
        /*0310*/ 	.word	index@(_ZN7cutlass13device_kernelIN5flash11enable_sm90INS1_16FlashAttnFwdSm90INS1_25CollectiveMainloopFwdSm90ILi2EN4cute5tupleIJNS5_1CILi1EEES8_S8_EEENS6_IJNS7_ILi128EEENS7_ILi96EEENS7_ILi192EEEEEELi192ENS_6half_tEfNS_4arch4Sm90ELb0ELb1ELb0ELb0ELb1ELb0ELb0ELb1ELb1ELb1ELb0ELb0EEENS1_21CollectiveEpilogueFwdINS6_IJSA_SC_SB_EEES9_SE_SG_Li256ELb0ELb1ELb0ELb0EEENS1_30DynamicPersistentTileSchedulerILi256ELi128ELb0ELb1ELb1EEEEEEEEEvNT_6ParamsE)
        /*0314*/ 	.word	0x00000000


	//----- nvinfo : EIATTR_REGCOUNT
	.align		4
.L_142:
        /*0318*/ 	.byte	0x04, 0x2f
        /*031a*/ 	.short	(.L_144 - .L_143)
	.align		4
.L_143:
        /*031c*/ 	.word	index@(_ZN7cutlass13device_kernelIN5flash11enable_sm90INS1_16FlashAttnFwdSm90INS1_25CollectiveMainloopFwdSm90ILi2EN4cute5tupleIJNS5_1CILi1EEES8_S8_EEENS6_IJNS7_ILi128EEENS7_ILi96EEENS7_ILi192EEEEEELi192ENS_6half_tEfNS_4arch4Sm90ELb0ELb0ELb0ELb1ELb1ELb1ELb0ELb1ELb1ELb1ELb0ELb0EEENS1_21CollectiveEpilogueFwdINS6_IJSA_SC_SB_EEES9_SE_SG_Li256ELb1ELb1ELb0ELb0EEENS1_36VarlenDynamicPersistentTileSchedulerILi128ELi96ELi256ELi128ELb0ELb1ELb1ELb0ELb1ELb1EEEEEEEEEvNT_6ParamsE)
        /*0320*/ 	.word	0x00000004


	//----- nvinfo : EIATTR_FRAME_SIZE
	.align		4
.L_144:
        /*0324*/ 	.byte	0x04, 0x11
        /*0326*/ 	.short	(.L_146 - .L_145)
	.align		4
.L_145:
        /*0328*/ 	.word	index@(_ZN7cutlass13device_kernelIN5flash11enable_sm90INS1_16FlashAttnFwdSm90INS1_25CollectiveMainloopFwdSm90ILi2EN4cute5tupleIJNS5_1CILi1EEES8_S8_EEENS6_IJNS7_ILi128EEENS7_ILi96EEENS7_ILi192EEEEEELi192ENS_6half_tEfNS_4arch4Sm90ELb0ELb0ELb0ELb1ELb1ELb1ELb0ELb1ELb1ELb1ELb0ELb0EEENS1_21CollectiveEpilogueFwdINS6_IJSA_SC_SB_EEES9_SE_SG_Li256ELb1ELb1ELb0ELb0EEENS1_36VarlenDynamicPersistentTileSchedulerILi128ELi96ELi256ELi128ELb0ELb1ELb1ELb0ELb1ELb1EEEEEEEEEvNT_6ParamsE)
        /*032c*/ 	.word	0x00000000


	//----- nvinfo : EIATTR_REGCOUNT
	.align		4
.L_146:
        /*0330*/ 	.byte	0x04, 0x2f
        /*0332*/ 	.short	(.L_148 - .L_147)
	.align		4
.L_147:
        /*0334*/ 	.word	index@(_ZN7cutlass13device_kernelIN5flash11enable_sm90INS1_16FlashAttnFwdSm90INS1_25CollectiveMainloopFwdSm90ILi2EN4cute5tupleIJNS5_1CILi1EEES8_S8_EEENS6_IJNS7_ILi128EEENS7_ILi96EEENS7_ILi192EEEEEELi192ENS_6half_tEfNS_4arch4Sm90ELb0ELb0ELb0ELb1ELb1ELb0ELb0ELb1ELb1ELb1ELb0ELb0EEENS1_21CollectiveEpilogueFwdINS6_IJSA_SC_SB_EEES9_SE_SG_Li256ELb1ELb1ELb0ELb0EEENS1_36VarlenDynamicPersistentTileSchedulerILi128ELi96ELi256ELi128ELb0ELb1ELb1ELb0ELb1ELb1EEEEEEEEEvNT_6ParamsE)
        /*0338*/ 	.word	0x00000004


	//----- nvinfo : EIATTR_FRAME_SIZE
	.align		4
.L_148:
        /*033c*/ 	.byte	0x04, 0x11
        /*033e*/ 	.short	(.L_150 - .L_149)
	.align		4
.L_149:
        /*0340*/ 	.word	index@(_ZN7cutlass13device_kernelIN5flash11enable_sm90INS1_16FlashAttnFwdSm90INS1_25CollectiveMainloopFwdSm90ILi2EN4cute5tupleIJNS5_1CILi1EEES8_S8_EEENS6_IJNS7_ILi128EEENS7_ILi96EEENS7_ILi192EEEEEELi192ENS_6half_tEfNS_4arch4Sm90ELb0ELb0ELb0ELb1ELb1ELb0ELb0ELb1ELb1ELb1ELb0ELb0EEENS1_21CollectiveEpilogueFwdINS6_IJSA_SC_SB_EEES9_SE_SG_Li256ELb1ELb1ELb0ELb0EEENS1_36VarlenDynamicPersistentTileSchedulerILi128ELi96ELi256ELi128ELb0ELb1ELb1ELb0ELb1ELb1EEEEEEEEEvNT_6ParamsE)
        /*0344*/ 	.word	0x00000000


	//----- nvinfo : EIATTR_REGCOUNT
	.align		4
.L_150:
        /*0348*/ 	.byte	0x04, 0x2f
        /*034a*/ 	.short	(.L_152 - .L_151)
	.align		4
.L_151:
        /*034c*/ 	.word	index@(_ZN7cutlass13device_kernelIN5flash11enable_sm90INS1_16FlashAttnFwdSm90INS1_25CollectiveMainloopFwdSm90ILi2EN4cute5tupleIJNS5_1CILi1EEES8_S8_EEENS6_IJNS7_ILi128EEENS7_ILi96EEENS7_ILi192EEEEEELi192ENS_6half_tEfNS_4arch4Sm90ELb0ELb0ELb0ELb0ELb1ELb0ELb0ELb1ELb1ELb1ELb0ELb0EEENS1_21CollectiveEpilogueFwdINS6_IJSA_SC_SB_EEES9_SE_SG_Li256ELb0ELb1ELb0ELb0EEENS1_29StaticPersistentTileSchedulerILb0EEEEEEEEEvNT_6ParamsE)
        /*0350*/ 	.word	0x00000004


	//----- nvinfo : EIATTR_FRAME_SIZE
	.align		4
.L_152:
        /*0354*/ 	.byte	0x04, 0x11
        /*0356*/ 	.short	(.L_154 - .L_153)
	.align		4
.L_153:
        /*0358*/ 	.word	index@(_ZN7cutlass13device_kernelIN5flash11enable_sm90INS1_16FlashAttnFwdSm90INS1_25CollectiveMainloopFwdSm90ILi2EN4cute5tupleIJNS5_1CILi1EEES8_S8_EEENS6_IJNS7_ILi128EEENS7_ILi96EEENS7_ILi192EEEEEELi192ENS_6half_tEfNS_4arch4Sm90ELb0ELb0ELb0ELb0ELb1ELb0ELb0ELb1ELb1ELb1ELb0ELb0EEENS1_21CollectiveEpilogueFwdINS6_IJSA_SC_SB_EEES9_SE_SG_Li256ELb0ELb1ELb0ELb0EEENS1_29StaticPersistentTileSchedulerILb0EEEEEEEEEvNT_6ParamsE)
        /*035c*/ 	.word	0x00000000


	//----- nvinfo : EIATTR_REGCOUNT
	.align		4
.L_154:
        /*0360*/ 	.byte	0x04, 0x2f
        /*0362*/ 	.short	(.L_156 - .L_155)
	.align		4
.L_155:
        /*0364*/ 	.word	index@(_ZN7cutlass13device_kernelIN5flash11enable_sm90INS1_16FlashAttnFwdSm90INS1_25CollectiveMainloopFwdSm90ILi2EN4cute5tupleIJNS5_1CILi1EEES8_S8_EEENS6_IJNS7_ILi128EEENS7_ILi80EEENS7_ILi256EEEEEELi256ENS_6half_tEfNS_4arch4Sm90ELb1ELb0ELb0ELb1ELb1ELb1ELb0ELb1ELb1ELb1ELb0ELb0EEENS1_21CollectiveEpilogueFwdINS6_IJSA_SC_SB_EEES9_SE_SG_Li256ELb1ELb1ELb0ELb0EEENS1_36VarlenDynamicPersistentTileSchedulerILi128ELi80ELi256ELi128ELb0ELb1ELb1ELb1ELb1ELb1EEEEEEEEEvNT_6ParamsE)
        /*0368*/ 	.word	0x00000004


	//----- nvinfo : EIATTR_FRAME_SIZE
	.align		4
.L_156:
        /*036c*/ 	.byte	0x04, 0x11
        /*036e*/ 	.short	(.L_158 - .L_157)
	.align		4
.L_157:
        /*0370*/ 	.word	index@(_ZN7cutlass13device_kernelIN5flash11enable_sm90INS1_16FlashAttnFwdSm90INS1_25CollectiveMainloopFwdSm90ILi2EN4cute5tupleIJNS5_1CILi1EEES8_S8_EEENS6_IJNS7_ILi128EEENS7_ILi80EEENS7_ILi256EEEEEELi256ENS_6half_tEfNS_4arch4Sm90ELb1ELb0ELb0ELb1ELb1ELb1ELb0ELb1ELb1ELb1ELb0ELb0EEENS1_21CollectiveEpilogueFwdINS6_IJSA_SC_SB_EEES9_SE_SG_Li256ELb1ELb1ELb0ELb0EEENS1_36VarlenDynamicPersistentTileSchedulerILi128ELi80ELi256ELi128ELb0ELb1ELb1ELb1ELb1ELb1EEEEEEEEEvNT_6ParamsE)
        /*0374*/ 	.word	0x00000000


	//----- nvinfo : EIATTR_REGCOUNT
	.align		4
.L_158:
        /*0378*/ 	.byte	0x04, 0x2f
        /*037a*/ 	.short	(.L_160 - .L_159)
	.align		4
.L_159:
        /*037c*/ 	.word	index@(_ZN7cutlass13device_kernelIN5flash11enable_sm90INS1_16FlashAttnFwdSm90INS1_25CollectiveMainloopFwdSm90ILi2EN4cute5tupleIJNS5_1CILi1EEES8_S8_EEENS6_IJNS7_ILi128EEENS7_ILi80EEENS7_ILi256EEEEEELi256ENS_6half_tEfNS_4arch4Sm90ELb1ELb0ELb0ELb1ELb1ELb0ELb0ELb1ELb1ELb1ELb0ELb0EEENS1_21CollectiveEpilogueFwdINS6_IJSA_SC_SB_EEES9_SE_SG_Li256ELb1ELb1ELb0ELb0EEENS1_36VarlenDynamicPersistentTileSchedulerILi128ELi80ELi256ELi128ELb0ELb1ELb1ELb1ELb1ELb1EEEEEEEEEvNT_6ParamsE)
        /*0380*/ 	.word	0x00000004


	//----- nvinfo : EIATTR_FRAME_SIZE
	.align		4
.L_160:
        /*0384*/ 	.byte	0x04, 0x11
        /*0386*/ 	.short	(.L_162 - .L_161)
	.align		4
.L_161:
        /*0388*/ 	.word	index@(_ZN7cutlass13device_kernelIN5flash11enable_sm90INS1_16FlashAttnFwdSm90INS1_25CollectiveMainloopFwdSm90ILi2EN4cute5tupleIJNS5_1CILi1EEES8_S8_EEENS6_IJNS7_ILi128EEENS7_ILi80EEENS7_ILi256EEEEEELi256ENS_6half_tEfNS_4arch4Sm90ELb1ELb0ELb0ELb1ELb1ELb0ELb0ELb1ELb1ELb1ELb0ELb0EEENS1_21CollectiveEpilogueFwdINS6_IJSA_SC_SB_EEES9_SE_SG_Li256ELb1ELb1ELb0ELb0EEENS1_36VarlenDynamicPersistentTileSchedulerILi128ELi80ELi256ELi128ELb0ELb1ELb1ELb1ELb1ELb1EEEEEEEEEvNT_6ParamsE)
        /*038c*/ 	.word	0x00000000


	//----- nvinfo : EIATTR_REGCOUNT
	.align		4
.L_162:
        /*0390*/ 	.byte	0x04, 0x2f
        /*0392*/ 	.short	(.L_164 - .L_163)
	.align		4
.L_163:
        /*0394*/ 	.word	index@(_ZN7cutlass13device_kernelIN5flash11enable_sm90INS1_16FlashAttnFwdSm90INS1_25CollectiveMainloopFwdSm90ILi2EN4cute5tupleIJNS5_1CILi1EEES8_S8_EEENS6_IJNS7_ILi128EEENS7_ILi80EEENS7_ILi256EEEEEELi256ENS_6half_tEfNS_4arch4Sm90ELb1ELb0ELb0ELb0ELb1ELb0ELb0ELb1ELb1ELb1ELb0ELb0EEENS1_21CollectiveEpilogueFwdINS6_IJSA_SC_SB_EEES9_SE_SG_Li256ELb0ELb1ELb0ELb0EEENS1_30DynamicPersistentTileSchedulerILi256ELi128ELb0ELb1ELb1EEEEEEEEEvNT_6ParamsE)
        /*0398*/ 	.word	0x00000004


	//----- nvinfo : EIATTR_FRAME_SIZE
	.align		4
.L_164:
        /*039c*/ 	.byte	0x04, 0x11
        /*039e*/ 	.short	(.L_166 - .L_165)
	.align		4
.L_165:
        /*03a0*/ 	.word	index@(_ZN7cutlass13device_kernelIN5flash11enable_sm90INS1_16FlashAttnFwdSm90INS1_25CollectiveMainloopFwdSm90ILi2EN4cute5tupleIJNS5_1CILi1EEES8_S8_EEENS6_IJNS7_ILi128EEENS7_ILi80EEENS7_ILi256EEEEEELi256ENS_6half_tEfNS_4arch4Sm90ELb1ELb0ELb0ELb0ELb1ELb0ELb0ELb1ELb1ELb1ELb0ELb0EEENS1_21CollectiveEpilogueFwdINS6_IJSA_SC_SB_EEES9_SE_SG_Li256ELb0ELb1ELb0ELb0EEENS1_30DynamicPersistentTileSchedulerILi256ELi128ELb0ELb1ELb1EEEEEEEEEvNT_6ParamsE)
        /*03a4*/ 	.word	0x00000000


	//----- nvinfo : EIATTR_REGCOUNT
	.align		4
.L_166:
        /*03a8*/ 	.byte	0x04, 0x2f
        /*03aa*/ 	.short	(.L_168 - .L_167)
	.align		4
.L_167:
        /*03ac*/ 	.word	index@(_ZN7cutlass13device_kernelIN5flash11enable_sm90INS1_16FlashAttnFwdSm90INS1_25CollectiveMainloopFwdSm90ILi2EN4cute5tupleIJNS5_1CILi1EEES8_S8_EEENS6_IJNS7_ILi128EEENS7_ILi64EEENS7_ILi256EEEEEELi256ENS_6half_tEfNS_4arch4Sm90ELb0ELb1ELb0ELb1ELb1ELb1ELb0ELb1ELb1ELb1ELb0ELb0EEENS1_21CollectiveEpilogueFwdINS6_IJSA_SC_SB_EEES9_SE_SG_Li256ELb1ELb1ELb0ELb0EEENS1_36VarlenDynamicPersistentTileSchedulerILi128ELi64ELi256ELi128ELb0ELb1ELb1ELb1ELb0ELb1EEEEEEEEEvNT_6ParamsE)
        /*03b0*/ 	.word	0x00000004


	//----- nvinfo : EIATTR_FRAME_SIZE
	.align		4
.L_168:
        /*03b4*/ 	.byte	0x04, 0x11
        /*03b6*/ 	.short	(.L_170 - .L_169)
	.align		4
.L_169:
        /*03b8*/ 	.word	index@(_ZN7cutlass13device_kernelIN5flash11enable_sm90INS1_16FlashAttnFwdSm90INS1_25CollectiveMainloopFwdSm90ILi2EN4cute5tupleIJNS5_1CILi1EEES8_S8_EEENS6_IJNS7_ILi128EEENS7_ILi64EEENS7_ILi256EEEEEELi256ENS_6half_tEfNS_4arch4Sm90ELb0ELb1ELb0ELb1ELb1ELb1ELb0ELb1ELb1ELb1ELb0ELb0EEENS1_21CollectiveEpilogueFwdINS6_IJSA_SC_SB_EEES9_SE_SG_Li256ELb1ELb1ELb0ELb0EEENS1_36VarlenDynamicPersistentTileSchedulerILi128ELi64ELi256ELi128ELb0ELb1ELb1ELb1ELb0ELb1EEEEEEEEEvNT_6ParamsE)
        /*03bc*/ 	.word	0x00000000


	//----- nvinfo : EIATTR_REGCOUNT
	.align		4
.L_170:
        /*03c0*/ 	.byte	0x04, 0x2f
        /*03c2*/ 	.short	(.L_172 - .L_171)
	.align		4
.L_171:
        /*03c4*/ 	.word	index@(_ZN7cutlass13device_kernelIN5flash11enable_sm90INS1_16FlashAttnFwdSm90INS1_25CollectiveMainloopFwdSm90ILi2EN4cute5tupleIJNS5_1CILi1EEES8_S8_EEENS6_IJNS7_ILi128EEENS7_ILi64EEENS7_ILi256EEEEEELi256ENS_6half_tEfNS_4arch4Sm90ELb0ELb1ELb0ELb1ELb1ELb0ELb0ELb1ELb1ELb1ELb0ELb0EEENS1_21CollectiveEpilogueFwdINS6_IJSA_SC_SB_EEES9_SE_SG_Li256ELb1ELb1ELb0ELb0EEENS1_36VarlenDynamicPersistentTileSchedulerILi128ELi64ELi256ELi128ELb0ELb1ELb1ELb1ELb0ELb1EEEEEEEEEvNT_6ParamsE)
        /*03c8*/ 	.word	0x00000004


	//----- nvinfo : EIATTR_FRAME_SIZE
	.align		4
.L_172:
        /*03cc*/ 	.byte	0x04, 0x11
        /*03ce*/ 	.short	(.L_174 - .L_173)
	.align		4
.L_173:
        /*03d0*/ 	.word	index@(_ZN7cutlass13device_kernelIN5flash11enable_sm90INS1_16FlashAttnFwdSm90INS1_25CollectiveMainloopFwdSm90ILi2EN4cute5tupleIJNS5_1CILi1EEES8_S8_EEENS6_IJNS7_ILi128EEENS7_ILi64EEENS7_ILi256EEEEEELi256ENS_6half_tEfNS_4arch4Sm90ELb0ELb1ELb0ELb1ELb1ELb0ELb0ELb1ELb1ELb1ELb0ELb0EEENS1_21CollectiveEpilogueFwdINS6_IJSA_SC_SB_EEES9_SE_SG_Li256ELb1ELb1ELb0ELb0EEENS1_36VarlenDynamicPersistentTileSchedulerILi128ELi64ELi256ELi128ELb0ELb1ELb1ELb1ELb0ELb1EEEEEEEEEvNT_6ParamsE)
        /*03d4*/ 	.word	0x00000000


	//----- nvinfo : EIATTR_REGCOUNT
	.align		4
.L_174:
        /*03d8*/ 	.byte	0x04, 0x2f
        /*03da*/ 	.short	(.L_176 - .L_175)
	.align		4
.L_175:
        /*03dc*/ 	.word	index@(_ZN7cutlass13device_kernelIN5flash11enable_sm90INS1_16FlashAttnFwdSm90INS1_25CollectiveMainloopFwdSm90ILi2EN4cute5tupleIJNS5_1CILi1EEES8_S8_EEENS6_IJNS7_ILi128EEENS7_ILi64EEENS7_ILi256EEEEEELi256ENS_6half_tEfNS_4arch4Sm90ELb0ELb1ELb0ELb0ELb1ELb0ELb0ELb1ELb1ELb1ELb0ELb0EEENS1_21CollectiveEpilogueFwdINS6_IJSA_SC_SB_EEES9_SE_SG_Li256ELb0ELb1ELb0ELb0EEENS1_30DynamicPersistentTileSchedulerILi256ELi128ELb0ELb1ELb1EEEEEEEEEvNT_6ParamsE)
        /*03e0*/ 	.word	0x00000004


	//----- nvinfo : EIATTR_FRAME_SIZE
	.align		4
.L_176:
        /*03e4*/ 	.byte	0x04, 0x11
        /*03e6*/ 	.short	(.L_178 - .L_177)
	.align		4
.L_177:
        /*03e8*/ 	.word	index@(_ZN7cutlass13device_kernelIN5flash11enable_sm90INS1_16FlashAttnFwdSm90INS1_25CollectiveMainloopFwdSm90ILi2EN4cute5tupleIJNS5_1CILi1EEES8_S8_EEENS6_IJNS7_ILi128EEENS7_ILi64EEENS7_ILi256EEEEEELi256ENS_6half_tEfNS_4arch4Sm90ELb0ELb1ELb0ELb0ELb1ELb0ELb0ELb1ELb1ELb1ELb0ELb0EEENS1_21CollectiveEpilogueFwdINS6_IJSA_SC_SB_EEES9_SE_SG_Li256ELb0ELb1ELb0ELb0EEENS1_30DynamicPersistentTileSchedulerILi256ELi128ELb0ELb1ELb1EEEEEEEEEvNT_6ParamsE)
        /*03ec*/ 	.word	0x00000000


	//----- nvinfo : EIATTR_REGCOUNT
	.align		4
.L_178:
        /*03f0*/ 	.byte	0x04, 0x2f
        /*03f2*/ 	.short	(.L_180 - .L_179)
	.align		4
.L_179:
        /*03f4*/ 	.word	index@(_ZN7cutlass13device_kernelIN5flash11enable_sm90INS1_16FlashAttnFwdSm90INS1_25CollectiveMainloopFwdSm90ILi2EN4cute5tupleIJNS5_1CILi1EEES8_S8_EEENS6_IJNS7_ILi128EEENS7_ILi80EEENS7_ILi256EEEEEELi256ENS_6half_tEfNS_4arch4Sm90ELb0ELb0ELb0ELb1ELb1ELb1ELb0ELb1ELb1ELb1ELb0ELb0EEENS1_21CollectiveEpilogueFwdINS6_IJSA_SC_SB_EEES9_SE_SG_Li256ELb1ELb1ELb0ELb0EEENS1_36VarlenDynamicPersistentTileSchedulerILi128ELi80ELi256ELi128ELb0ELb1ELb1ELb0ELb1ELb1EEEEEEEEEvNT_6ParamsE)
        /*03f8*/ 	.word	0x00000004


	//----- nvinfo : EIATTR_FRAME_SIZE
	.align		4
.L_180:
        /*03fc*/ 	.byte	0x04, 0x11
        /*03fe*/ 	.short	(.L_182 - .L_181)
	.align		4
.L_181:
        /*0400*/ 	.word	index@(_ZN7cutlass13device_kernelIN5flash11enable_sm90INS1_16FlashAttnFwdSm90INS1_25CollectiveMainloopFwdSm90ILi2EN4cute5tupleIJNS5_1CILi1EEES8_S8_EEENS6_IJNS7_ILi128EEENS7_ILi80EEENS7_ILi256EEEEEELi256ENS_6half_tEfNS_4arch4Sm90ELb0ELb0ELb0ELb1ELb1ELb1ELb0ELb1ELb1ELb1ELb0ELb0EEENS1_21CollectiveEpilogueFwdINS6_IJSA_SC_SB_EEES9_SE_SG_Li256ELb1ELb1ELb0ELb0EEENS1_36VarlenDynamicPersistentTileSchedulerILi128ELi80ELi256ELi128ELb0ELb1ELb1ELb0ELb1ELb1EEEEEEEEEvNT_6ParamsE)
        /*0404*/ 	.word	0x00000000


	//----- nvinfo : EIATTR_REGCOUNT
	.align		4
.L_182:
        /*0408*/ 	.byte	0x04, 0x2f
        /*040a*/ 	.short	(.L_184 - .L_183)
	.align		4
.L_183:
        /*040c*/ 	.word	index@(_ZN7cutlass13device_kernelIN5flash11enable_sm90INS1_16FlashAttnFwdSm90INS1_25CollectiveMainloopFwdSm90ILi2EN4cute5tupleIJNS5_1CILi1EEES8_S8_EEENS6_IJNS7_ILi128EEENS7_ILi80EEENS7_ILi256EEEEEELi256ENS_6half_tEfNS_4arch4Sm90ELb0ELb0ELb0ELb1ELb1ELb0ELb0ELb1ELb1ELb1ELb0ELb0EEENS1_21CollectiveEpilogueFwdINS6_IJSA_SC_SB_EEES9_SE_SG_Li256ELb1ELb1ELb0ELb0EEENS1_36VarlenDynamicPersistentTileSchedulerILi128ELi80ELi256ELi128ELb0ELb1ELb1ELb0ELb1ELb1EEEEEEEEEvNT_6ParamsE)
        /*0410*/ 	.word	0x00000004


	//----- nvinfo : EIATTR_FRAME_SIZE
	.align		4
.L_184:
        /*0414*/ 	.byte	0x04, 0x11
        /*0416*/ 	.short	(.L_186 - .L_185)
	.align		4
.L_185:
        /*0418*/ 	.word	index@(_ZN7cutlass13device_kernelIN5flash11enable_sm90INS1_16FlashAttnFwdSm90INS1_25CollectiveMainloopFwdSm90ILi2EN4cute5tupleIJNS5_1CILi1EEES8_S8_EEENS6_IJNS7_ILi128EEENS7_ILi80EEENS7_ILi256EEEEEELi256ENS_6half_tEfNS_4arch4Sm90ELb0ELb0ELb0ELb1ELb1ELb0ELb0ELb1ELb1ELb1ELb0ELb0EEENS1_21CollectiveEpilogueFwdINS6_IJSA_SC_SB_EEES9_SE_SG_Li256ELb1ELb1ELb0ELb0EEENS1_36VarlenDynamicPersistentTileSchedulerILi128ELi80ELi256ELi128ELb0ELb1ELb1ELb0ELb1ELb1EEEEEEEEEvNT_6ParamsE)
        /*041c*/ 	.word	0x00000000


	//----- nvinfo : EIATTR_REGCOUNT
	.align		4
.L_186:
        /*0420*/ 	.byte	0x04, 0x2f
        /*0422*/ 	.short	(.L_188 - .L_187)
	.align		4
.L_187:
        /*0424*/ 	.word	index@(_ZN7cutlass13device_kernelIN5flash11enable_sm90INS1_16FlashAttnFwdSm90INS1_25CollectiveMainloopFwdSm90ILi2EN4cute5tupleIJNS5_1CILi1EEES8_S8_EEENS6_IJNS7_ILi128EEENS7_ILi80EEENS7_ILi256EEEEEELi256ENS_6half_tEfNS_4arch4Sm90ELb0ELb0ELb0ELb0ELb1ELb0ELb0ELb1ELb1ELb1ELb0ELb0EEENS1_21CollectiveEpilogueFwdINS6_IJSA_SC_SB_EEES9_SE_SG_Li256ELb0ELb1ELb0ELb0EEENS1_29StaticPersistentTileSchedulerILb0EEEEEEEEEvNT_6ParamsE)
        /*0428*/ 	.word	0x00000004


	//----- nvinfo : EIATTR_FRAME_SIZE
	.align		4
.L_188:
        /*042c*/ 	.byte	0x04, 0x11
        /*042e*/ 	.short	(.L_190 - .L_189)
	.align		4
.L_189:
        /*0430*/ 	.word	index@(_ZN7cutlass13device_kernelIN5flash11enable_sm90INS1_16FlashAttnFwdSm90INS1_25CollectiveMainloopFwdSm90ILi2EN4cute5tupleIJNS5_1CILi1EEES8_S8_EEENS6_IJNS7_ILi128EEENS7_ILi80EEENS7_ILi256EEEEEELi256ENS_6half_tEfNS_4arch4Sm90ELb0ELb0ELb0ELb0ELb1ELb0ELb0ELb1ELb1ELb1ELb0ELb0EEENS1_21CollectiveEpilogueFwdINS6_IJSA_SC_SB_EEES9_SE_SG_Li256ELb0ELb1ELb0ELb0EEENS1_29StaticPersistentTileSchedulerILb0EEEEEEEEEvNT_6ParamsE)
        /*0434*/ 	.word	0x00000000


	//----- nvinfo : EIATTR_MIN_STACK_SIZE
	.align		4
.L_190:
        /*0438*/ 	.byte	0x04, 0x12
        /*043a*/ 	.short	(.L_192 - .L_191)
	.align		4
.L_191:
        /*043c*/ 	.word	index@(_ZN7cutlass13device_kernelIN5flash11enable_sm90INS1_16FlashAttnFwdSm90INS1_25CollectiveMainloopFwdSm90ILi2EN4cute5tupleIJNS5_1CILi1EEES8_S8_EEENS6_IJNS7_ILi128EEENS7_ILi80EEENS7_ILi256EEEEEELi256ENS_6half_tEfNS_4arch4Sm90ELb0ELb0ELb0ELb0ELb1ELb0ELb0ELb1ELb1ELb1ELb0ELb0EEENS1_21CollectiveEpilogueFwdINS6_IJSA_SC_SB_EEES9_SE_SG_Li256ELb0ELb1ELb0ELb0EEENS1_29StaticPersistentTileSchedulerILb0EEEEEEEEEvNT_6ParamsE)
        /*0440*/ 	.word	0x00000000


	//----- nvinfo : EIATTR_MIN_STACK_SIZE
	.align		4
.L_192:
        /*0444*/ 	.byte	0x04, 0x12
        /*0446*/ 	.short	(.L_194 - .L_193)
	.align		4
.L_193:
        /*0448*/ 	.word	index@(_ZN7cutlass13device_kernelIN5flash11enable_sm90INS1_16FlashAttnFwdSm90INS1_25CollectiveMainloopFwdSm90ILi2EN4cute5tupleIJNS5_1CILi1EEES8_S8_EEENS6_IJNS7_ILi128EEENS7_ILi80EEENS7_ILi256EEEEEELi256ENS_6half_tEfNS_4arch4Sm90ELb0ELb0ELb0ELb1ELb1ELb0ELb0ELb1ELb1ELb1ELb0ELb0EEENS1_21CollectiveEpilogueFwdINS6_IJSA_SC_SB_EEES9_SE_SG_Li256ELb1ELb1ELb0ELb0EEENS1_36VarlenDynamicPersistentTileSchedulerILi128ELi80ELi256ELi128ELb0ELb1ELb1ELb0ELb1ELb1EEEEEEEEEvNT_6ParamsE)
        /*044c*/ 	.word	0x00000000


	//----- nvinfo : EIATTR_MIN_STACK_SIZE
	.align		4
.L_194:
        /*0450*/ 	.byte	0x04, 0x12
        /*0452*/ 	.short	(.L_196 - .L_195)
	.align		4
.L_195:
        /*0454*/ 	.word	index@(_ZN7cutlass13device_kernelIN5flash11enable_sm90INS1_16FlashAttnFwdSm90INS1_25CollectiveMainloopFwdSm90ILi2EN4cute5tupleIJNS5_1CILi1EEES8_S8_EEENS6_IJNS7_ILi128EEENS7_ILi80EEENS7_ILi256EEEEEELi256ENS_6half_tEfNS_4arch4Sm90ELb0ELb0ELb0ELb1ELb1ELb1ELb0ELb1ELb1ELb1ELb0ELb0EEENS1_21CollectiveEpilogueFwdINS6_IJSA_SC_SB_EEES9_SE_SG_Li256ELb1ELb1ELb0ELb0EEENS1_36VarlenDynamicPersistentTileSchedulerILi128ELi80ELi256ELi128ELb0ELb1ELb1ELb0ELb1ELb1EEEEEEEEEvNT_6ParamsE)
        /*0458*/ 	.word	0x00000000


	//----- nvinfo : EIATTR_MIN_STACK_SIZE
	.align		4
.L_196:
        /*045c*/ 	.byte	0x04, 0x12
        /*045e*/ 	.short	(.L_198 - .L_197)
	.align		4
.L_197:
        /*0460*/ 	.word	index@(_ZN7cutlass13device_kernelIN5flash11enable_sm90INS1_16FlashAttnFwdSm90INS1_25CollectiveMainloopFwdSm90ILi2EN4cute5tupleIJNS5_1CILi1EEES8_S8_EEENS6_IJNS7_ILi128EEENS7_ILi64EEENS7_ILi256EEEEEELi256ENS_6half_tEfNS_4arch4Sm90ELb0ELb1ELb0ELb0ELb1ELb0ELb0ELb1ELb1ELb1ELb0ELb0EEENS1_21CollectiveEpilogueFwdINS6_IJSA_SC_SB_EEES9_SE_SG_Li256ELb0ELb1ELb0ELb0EEENS1_30DynamicPersistentTileSchedulerILi256ELi128ELb0ELb1ELb1EEEEEEEEEvNT_6ParamsE)
        /*0464*/ 	.word	0x00000000


	//----- nvinfo : EIATTR_MIN_STACK_SIZE
	.align		4
.L_198:
        /*0468*/ 	.byte	0x04, 0x12
        /*046a*/ 	.short	(.L_200 - .L_199)
	.align		4
.L_199:
        /*046c*/ 	.word	index@(_ZN7cutlass13device_kernelIN5flash11enable_sm90INS1_16FlashAttnFwdSm90INS1_25CollectiveMainloopFwdSm90ILi2EN4cute5tupleIJNS5_1CILi1EEES8_S8_EEENS6_IJNS7_ILi128EEENS7_ILi64EEENS7_ILi256EEEEEELi256ENS_6half_tEfNS_4arch4Sm90ELb0ELb1ELb0ELb1ELb1ELb0ELb0ELb1ELb1ELb1ELb0ELb0EEENS1_21CollectiveEpilogueFwdINS6_IJSA_SC_SB_EEES9_SE_SG_Li256ELb1ELb1ELb0ELb0EEENS1_36VarlenDynamicPersistentTileSchedulerILi128ELi64ELi256ELi128ELb0ELb1ELb1ELb1ELb0ELb1EEEEEEEEEvNT_6ParamsE)
        /*0470*/ 	.word	0x00000000


	//----- nvinfo : EIATTR_MIN_STACK_SIZE
	.align		4
.L_200:
        /*0474*/ 	.byte	0x04, 0x12
        /*0476*/ 	.short	(.L_202 - .L_201)
	.align		4
.L_201:
        /*0478*/ 	.word	index@(_ZN7cutlass13device_kernelIN5flash11enable_sm90INS1_16FlashAttnFwdSm90INS1_25CollectiveMainloopFwdSm90ILi2EN4cute5tupleIJNS5_1CILi1EEES8_S8_EEENS6_IJNS7_ILi128EEENS7_ILi64EEENS7_ILi256EEEEEELi256ENS_6half_tEfNS_4arch4Sm90ELb0ELb1ELb0ELb1ELb1ELb1ELb0ELb1ELb1ELb1ELb0ELb0EEENS1_21CollectiveEpilogueFwdINS6_IJSA_SC_SB_EEES9_SE_SG_Li256ELb1ELb1ELb0ELb0EEENS1_36VarlenDynamicPersistentTileSchedulerILi128ELi64ELi256ELi128ELb0ELb1ELb1ELb1ELb0ELb1EEEEEEEEEvNT_6ParamsE)
        /*047c*/ 	.word	0x00000000


	//----- nvinfo : EIATTR_MIN_STACK_SIZE
	.align		4
.L_202:
        /*0480*/ 	.byte	0x04, 0x12
        /*0482*/ 	.short	(.L_204 - .L_203)
	.align		4
.L_203:
        /*0484*/ 	.word	index@(_ZN7cutlass13device_kernelIN5flash11enable_sm90INS1_16FlashAttnFwdSm90INS1_25CollectiveMainloopFwdSm90ILi2EN4cute5tupleIJNS5_1CILi1EEES8_S8_EEENS6_IJNS7_ILi128EEENS7_ILi80EEENS7_ILi256EEEEEELi256ENS_6half_tEfNS_4arch4Sm90ELb1ELb0ELb0ELb0ELb1ELb0ELb0ELb1ELb1ELb1ELb0ELb0EEENS1_21CollectiveEpilogueFwdINS6_IJSA_SC_SB_EEES9_SE_SG_Li256ELb0ELb1ELb0ELb0EEENS1_30DynamicPersistentTileSchedulerILi256ELi128ELb0ELb1ELb1EEEEEEEEEvNT_6ParamsE)
        /*0488*/ 	.word	0x00000000


	//----- nvinfo : EIATTR_MIN_STACK_SIZE
	.align		4
.L_204:
        /*048c*/ 	.byte	0x04, 0x12
        /*048e*/ 	.short	(.L_206 - .L_205)
	.align		4
.L_205:
        /*0490*/ 	.word	index@(_ZN7cutlass13device_kernelIN5flash11enable_sm90INS1_16FlashAttnFwdSm90INS1_25CollectiveMainloopFwdSm90ILi2EN4cute5tupleIJNS5_1CILi1EEES8_S8_EEENS6_IJNS7_ILi128EEENS7_ILi80EEENS7_ILi256EEEEEELi256ENS_6half_tEfNS_4arch4Sm90ELb1ELb0ELb0ELb1ELb1ELb0ELb0ELb1ELb1ELb1ELb0ELb0EEENS1_21CollectiveEpilogueFwdINS6_IJSA_SC_SB_EEES9_SE_SG_Li256ELb1ELb1ELb0ELb0EEENS1_36VarlenDynamicPersistentTileSchedulerILi128ELi80ELi256ELi128ELb0ELb1ELb1ELb1ELb1ELb1EEEEEEEEEvNT_6ParamsE)
        /*0494*/ 	.word	0x00000000


	//----- nvinfo : EIATTR_MIN_STACK_SIZE
	.align		4
.L_206:
        /*0498*/ 	.byte	0x04, 0x12
        /*049a*/ 	.short	(.L_208 - .L_207)
	.align		4
.L_207:
        /*049c*/ 	.word	index@(_ZN7cutlass13device_kernelIN5flash11enable_sm90INS1_16FlashAttnFwdSm90INS1_25CollectiveMainloopFwdSm90ILi2EN4cute5tupleIJNS5_1CILi1EEES8_S8_EEENS6_IJNS7_ILi128EEENS7_ILi80EEENS7_ILi256EEEEEELi256ENS_6half_tEfNS_4arch4Sm90ELb1ELb0ELb0ELb1ELb1ELb1ELb0ELb1ELb1ELb1ELb0ELb0EEENS1_21CollectiveEpilogueFwdINS6_IJSA_SC_SB_EEES9_SE_SG_Li256ELb1ELb1ELb0ELb0EEENS1_36VarlenDynamicPersistentTileSchedulerILi128ELi80ELi256ELi128ELb0ELb1ELb1ELb1ELb1ELb1EEEEEEEEEvNT_6ParamsE)
        /*04a0*/ 	.word	0x00000000


	//----- nvinfo : EIATTR_MIN_STACK_SIZE
	.align		4
.L_208:
        /*04a4*/ 	.byte	0x04, 0x12
        /*04a6*/ 	.short	(.L_210 - .L_209)
	.align		4
.L_209:
        /*04a8*/ 	.word	index@(_ZN7cutlass13device_kernelIN5flash11enable_sm90INS1_16FlashAttnFwdSm90INS1_25CollectiveMainloopFwdSm90ILi2EN4cute5tupleIJNS5_1CILi1EEES8_S8_EEENS6_IJNS7_ILi128EEENS7_ILi96EEENS7_ILi192EEEEEELi192ENS_6half_tEfNS_4arch4Sm90ELb0ELb0ELb0ELb0ELb1ELb0ELb0ELb1ELb1ELb1ELb0ELb0EEENS1_21CollectiveEpilogueFwdINS6_IJSA_SC_SB_EEES9_SE_SG_Li256ELb0ELb1ELb0ELb0EEENS1_29StaticPersistentTileSchedulerILb0EEEEEEEEEvNT_6ParamsE)
        /*04ac*/ 	.word	0x00000000


	//----- nvinfo : EIATTR_MIN_STACK_SIZE
	.align		4
.L_210:
        /*04b0*/ 	.byte	0x04, 0x12
        /*04b2*/ 	.short	(.L_212 - .L_211)
	.align		4
.L_211:
        /*04b4*/ 	.word	index@(_ZN7cutlass13device_kernelIN5flash11enable_sm90INS1_16FlashAttnFwdSm90INS1_25CollectiveMainloopFwdSm90ILi2EN4cute5tupleIJNS5_1CILi1EEES8_S8_EEENS6_IJNS7_ILi128EEENS7_ILi96EEENS7_ILi192EEEEEELi192ENS_6half_tEfNS_4arch4Sm90ELb0ELb0ELb0ELb1ELb1ELb0ELb0ELb1ELb1ELb1ELb0ELb0EEENS1_21CollectiveEpilogueFwdINS6_IJSA_SC_SB_EEES9_SE_SG_Li256ELb1ELb1ELb0ELb0EEENS1_36VarlenDynamicPersistentTileSchedulerILi128ELi96ELi256ELi128ELb0ELb1ELb1ELb0ELb1ELb1EEEEEEEEEvNT_6ParamsE)
        /*04b8*/ 	.word	0x00000000


	//----- nvinfo : EIATTR_MIN_STACK_SIZE
	.align		4
.L_212:
        /*04bc*/ 	.byte	0x04, 0x12
        /*04be*/ 	.short	(.L_214 - .L_213)
	.align		4
.L_213:
        /*04c0*/ 	.word	index@(_ZN7cutlass13device_kernelIN5flash11enable_sm90INS1_16FlashAttnFwdSm90INS1_25CollectiveMainloopFwdSm90ILi2EN4cute5tupleIJNS5_1CILi1EEES8_S8_EEENS6_IJNS7_ILi128EEENS7_ILi96EEENS7_ILi192EEEEEELi192ENS_6half_tEfNS_4arch4Sm90ELb0ELb0ELb0ELb1ELb1ELb1ELb0ELb1ELb1ELb1ELb0ELb0EEENS1_21CollectiveEpilogueFwdINS6_IJSA_SC_SB_EEES9_SE_SG_Li256ELb1ELb1ELb0ELb0EEENS1_36VarlenDynamicPersistentTileSchedulerILi128ELi96ELi256ELi128ELb0ELb1ELb1ELb0ELb1ELb1EEEEEEEEEvNT_6ParamsE)
        /*04c4*/ 	.word	0x00000000


	//----- nvinfo : EIATTR_MIN_STACK_SIZE
	.align		4
.L_214:
        /*04c8*/ 	.byte	0x04, 0x12
        /*04ca*/ 	.short	(.L_216 - .L_215)
	.align		4
.L_215:
        /*04cc*/ 	.word	index@(_ZN7cutlass13device_kernelIN5flash11enable_sm90INS1_16FlashAttnFwdSm90INS1_25CollectiveMainloopFwdSm90ILi2EN4cute5tupleIJNS5_1CILi1EEES8_S8_EEENS6_IJNS7_ILi128EEENS7_ILi96EEENS7_ILi192EEEEEELi192ENS_6half_tEfNS_4arch4Sm90ELb0ELb1ELb0ELb0ELb1ELb0ELb0ELb1ELb1ELb1ELb0ELb0EEENS1_21CollectiveEpilogueFwdINS6_IJSA_SC_SB_EEES9_SE_SG_Li256ELb0ELb1ELb0ELb0EEENS1_30DynamicPersistentTileSchedulerILi256ELi128ELb0ELb1ELb1EEEEEEEEEvNT_6ParamsE)
        /*04d0*/ 	.word	0x00000000


	//----- nvinfo : EIATTR_MIN_STACK_SIZE
	.align		4
.L_216:
        /*04d4*/ 	.byte	0x04, 0x12
        /*04d6*/ 	.short	(.L_218 - .L_217)
	.align		4
.L_217:
        /*04d8*/ 	.word	index@(_ZN7cutlass13device_kernelIN5flash11enable_sm90INS1_16FlashAttnFwdSm90INS1_25CollectiveMainloopFwdSm90ILi2EN4cute5tupleIJNS5_1CILi1EEES8_S8_EEENS6_IJNS7_ILi128EEENS7_ILi96EEENS7_ILi192EEEEEELi192ENS_6half_tEfNS_4arch4Sm90ELb0ELb1ELb0ELb1ELb1ELb0ELb0ELb1ELb1ELb1ELb0ELb0EEENS1_21CollectiveEpilogueFwdINS6_IJSA_SC_SB_EEES9_SE_SG_Li256ELb1ELb1ELb0ELb0EEENS1_36VarlenDynamicPersistentTileSchedulerILi128ELi96ELi256ELi128ELb0ELb1ELb1ELb1ELb0ELb1EEEEEEEEEvNT_6ParamsE)
        /*04dc*/ 	.word	0x00000000


	//----- nvinfo : EIATTR_MIN_STACK_SIZE
	.align		4
.L_218:
        /*04e0*/ 	.byte	0x04, 0x12
        /*04e2*/ 	.short	(.L_220 - .L_219)
	.align		4
.L_219:
        /*04e4*/ 	.word	index@(_ZN7cutlass13device_kernelIN5flash11enable_sm90INS1_16FlashAttnFwdSm90INS1_25CollectiveMainloopFwdSm90ILi2EN4cute5tupleIJNS5_1CILi1EEES8_S8_EEENS6_IJNS7_ILi128EEENS7_ILi96EEENS7_ILi192EEEEEELi192ENS_6half_tEfNS_4arch4Sm90ELb0ELb1ELb0ELb1ELb1ELb1ELb0ELb1ELb1ELb1ELb0ELb0EEENS1_21CollectiveEpilogueFwdINS6_IJSA_SC_SB_EEES9_SE_SG_Li256ELb1ELb1ELb0ELb0EEENS1_36VarlenDynamicPersistentTileSchedulerILi128ELi96ELi256ELi128ELb0ELb1ELb1ELb1ELb0ELb1EEEEEEEEEvNT_6ParamsE)
        /*04e8*/ 	.word	0x00000000


	//----- nvinfo : EIATTR_MIN_STACK_SIZE
	.align		4
.L_220:
        /*04ec*/ 	.byte	0x04, 0x12
        /*04ee*/ 	.short	(.L_222 - .L_221)
	.align		4
.L_221:
        /*04f0*/ 	.word	index@(_ZN7cutlass13device_kernelIN5flash11enable_sm90INS1_16FlashAttnFwdSm90INS1_25CollectiveMainloopFwdSm90ILi2EN4cute5tupleIJNS5_1CILi1EEES8_S8_EEENS6_IJNS7_ILi128EEENS7_ILi96EEENS7_ILi192EEEEEELi192ENS_6half_tEfNS_4arch4Sm90ELb1ELb0ELb0ELb0ELb1ELb0ELb0ELb1ELb1ELb1ELb0ELb0EEENS1_21CollectiveEpilogueFwdINS6_IJSA_SC_SB_EEES9_SE_SG_Li256ELb0ELb1ELb0ELb0EEENS1_30DynamicPersistentTileSchedulerILi256ELi128ELb0ELb1ELb1EEEEEEEEEvNT_6ParamsE)
        /*04f4*/ 	.word	0x00000000


	//----- nvinfo : EIATTR_MIN_STACK_SIZE
	.align		4
.L_222:
        /*04f8*/ 	.byte	0x04, 0x12
        /*04fa*/ 	.short	(.L_224 - .L_223)
	.align		4
.L_223:
        /*04fc*/ 	.word	index@(_ZN7cutlass13device_kernelIN5flash11enable_sm90INS1_16FlashAttnFwdSm90INS1_25CollectiveMainloopFwdSm90ILi2EN4cute5tupleIJNS5_1CILi1EEES8_S8_EEENS6_IJNS7_ILi128EEENS7_ILi96EEENS7_ILi192EEEEEELi192ENS_6half_tEfNS_4arch4Sm90ELb1ELb0ELb0ELb1ELb1ELb0ELb0ELb1ELb1ELb1ELb0ELb0EEENS1_21CollectiveEpilogueFwdINS6_IJSA_SC_SB_EEES9_SE_SG_Li256ELb1ELb1ELb0ELb0EEENS1_36VarlenDynamicPersistentTileSchedulerILi128ELi96ELi256ELi128ELb0ELb1ELb1ELb1ELb1ELb1EEEEEEEEEvNT_6ParamsE)
        /*0500*/ 	.word	0x00000000


	//----- nvinfo : EIATTR_MIN_STACK_SIZE
	.align		4
.L_224:
        /*0504*/ 	.byte	0x04, 0x12
        /*0506*/ 	.short	(.L_226 - .L_225)
	.align		4
.L_225:
        /*0508*/ 	.word	index@(_ZN7cutlass13device_kernelIN5flash11enable_sm90INS1_16FlashAttnFwdSm90INS1_25CollectiveMainloopFwdSm90ILi2EN4cute5tupleIJNS5_1CILi1EEES8_S8_EEENS6_IJNS7_ILi128EEENS7_ILi96EEENS7_ILi192EEEEEELi192ENS_6half_tEfNS_4arch4Sm90ELb1ELb0ELb0ELb1ELb1ELb1ELb0ELb1ELb1ELb1ELb0ELb0EEENS1_21CollectiveEpilogueFwdINS6_IJSA_SC_SB_EEES9_SE_SG_Li256ELb1ELb1ELb0ELb0EEENS1_36VarlenDynamicPersistentTileSchedulerILi128ELi96ELi256ELi128ELb0ELb1ELb1ELb1ELb1ELb1EEEEEEEEEvNT_6ParamsE)
        /*050c*/ 	.word	0x00000000


	//----- nvinfo : EIATTR_MIN_STACK_SIZE
	.align		4
.L_226:
        /*0510*/ 	.byte	0x04, 0x12
        /*0512*/ 	.short	(.L_228 - .L_227)
	.align		4
.L_227:
        /*0514*/ 	.word	index@(_ZN7cutlass13device_kernelIN5flash11enable_sm90INS1_16FlashAttnFwdSm90INS1_25CollectiveMainloopFwdSm90ILi2EN4cute5tupleIJNS5_1CILi1EEES8_S8_EEENS6_IJNS7_ILi128EEESA_SA_EEELi128ENS_6half_tEfNS_4arch4Sm90ELb0ELb0ELb0ELb0ELb1ELb0ELb0ELb1ELb1ELb1ELb0ELb0EEENS1_21CollectiveEpilogueFwdISB_S9_SC_SE_Li256ELb0ELb1ELb0ELb0EEENS1_29StaticPersistentTileSchedulerILb0EEEEEEEEEvNT_6ParamsE)
        /*0518*/ 	.word	0x00000000


	//----- nvinfo : EIATTR_MIN_STACK_SIZE
	.align		4
.L_228:
        /*051c*/ 	.byte	0x04, 0x12
        /*051e*/ 	.short	(.L_230 - .L_229)
	.align		4
.L_229:
        /*0520*/ 	.word	index@(_ZN7cutlass13device_kernelIN5flash11enable_sm90INS1_16FlashAttnFwdSm90INS1_25CollectiveMainloopFwdSm90ILi2EN4cute5tupleIJNS5_1CILi1EEES8_S8_EEENS6_IJNS7_ILi128EEESA_SA_EEELi128ENS_6half_tEfNS_4arch4Sm90ELb0ELb0ELb0ELb1ELb1ELb0ELb0ELb1ELb1ELb1ELb0ELb0EEENS1_21CollectiveEpilogueFwdISB_S9_SC_SE_Li256ELb1ELb1ELb0ELb0EEENS1_36VarlenDynamicPersistentTileSchedulerILi128ELi128ELi256ELi128ELb0ELb1ELb1ELb0ELb1ELb1EEEEEEEEEvNT_6ParamsE)
        /*0524*/ 	.word	0x00000000


	//----- nvinfo : EIATTR_MIN_STACK_SIZE
	.align		4
.L_230:
        /*0528*/ 	.byte	0x04, 0x12
        /*052a*/ 	.short	(.L_232 - .L_231)
	.align		4
.L_231:
        /*052c*/ 	.word	index@(_ZN7cutlass13device_kernelIN5flash11enable_sm90INS1_16FlashAttnFwdSm90INS1_25CollectiveMainloopFwdSm90ILi2EN4cute5tupleIJNS5_1CILi1EEES8_S8_EEENS6_IJNS7_ILi128EEESA_SA_EEELi128ENS_6half_tEfNS_4arch4Sm90ELb0ELb0ELb0ELb1ELb1ELb1ELb0ELb1ELb1ELb1ELb0ELb0EEENS1_21CollectiveEpilogueFwdISB_S9_SC_SE_Li256ELb1ELb1ELb0ELb0EEENS1_36VarlenDynamicPersistentTileSchedulerILi128ELi128ELi256ELi128ELb0ELb1ELb1ELb0ELb1ELb1EEEEEEEEEvNT_6ParamsE)
        /*0530*/ 	.word	0x00000000


	//----- nvinfo : EIATTR_MIN_STACK_SIZE
	.align		4
.L_232:
        /*0534*/ 	.byte	0x04, 0x12
        /*0536*/ 	.short	(.L_234 - .L_233)
	.align		4
.L_233:
        /*0538*/ 	.word	index@(_ZN7cutlass13device_kernelIN5flash11enable_sm90INS1_16FlashAttnFwdSm90INS1_25CollectiveMainloopFwdSm90ILi2EN4cute5tupleIJNS5_1CILi1EEES8_S8_EEENS6_IJNS7_ILi128EEESA_SA_EEELi128ENS_6half_tEfNS_4arch4Sm90ELb0ELb1ELb0ELb0ELb1ELb0ELb0ELb1ELb1ELb1ELb0ELb0EEENS1_21CollectiveEpilogueFwdISB_S9_SC_SE_Li256ELb0ELb1ELb0ELb0EEENS1_30DynamicPersistentTileSchedulerILi256ELi128ELb0ELb1ELb1EEEEEEEEEvNT_6ParamsE)
        /*053c*/ 	.word	0x00000000


	//----- nvinfo : EIATTR_MIN_STACK_SIZE
	.align		4
.L_234:
        /*0540*/ 	.byte	0x04, 0x12
        /*0542*/ 	.short	(.L_236 - .L_235)
	.align		4
.L_235:
        /*0544*/ 	.word	index@(_ZN7cutlass13device_kernelIN5flash11enable_sm90INS1_16FlashAttnFwdSm90INS1_25CollectiveMainloopFwdSm90ILi2EN4cute5tupleIJNS5_1CILi1EEES8_S8_EEENS6_IJNS7_ILi128EEESA_SA_EEELi128ENS_6half_tEfNS_4arch4Sm90ELb0ELb1ELb0ELb1ELb1ELb0ELb0ELb1ELb1ELb1ELb0ELb0EEENS1_21CollectiveEpilogueFwdISB_S9_SC_SE_Li256ELb1ELb1ELb0ELb0EEENS1_36VarlenDynamicPersistentTileSchedulerILi128ELi128ELi256ELi128ELb0ELb1ELb1ELb1ELb0ELb1EEEEEEEEEvNT_6ParamsE)
        /*0548*/ 	.word	0x00000000


	//----- nvinfo : EIATTR_MIN_STACK_SIZE
	.align		4
.L_236:
        /*054c*/ 	.byte	0x04, 0x12
        /*054e*/ 	.short	(.L_238 - .L_237)
	.align		4
.L_237:
        /*0550*/ 	.word	index@(_ZN7cutlass13device_kernelIN5flash11enable_sm90INS1_16FlashAttnFwdSm90INS1_25CollectiveMainloopFwdSm90ILi2EN4cute5tupleIJNS5_1CILi1EEES8_S8_EEENS6_IJNS7_ILi128EEESA_SA_EEELi128ENS_6half_tEfNS_4arch4Sm90ELb0ELb1ELb0ELb1ELb1ELb1ELb0ELb1ELb1ELb1ELb0ELb0EEENS1_21CollectiveEpilogueFwdISB_S9_SC_SE_Li256ELb1ELb1ELb0ELb0EEENS1_36VarlenDynamicPersistentTileSchedulerILi128ELi128ELi256ELi128ELb0ELb1ELb1ELb1ELb0ELb1EEEEEEEEEvNT_6ParamsE)
        /*0554*/ 	.word	0x00000000


	//----- nvinfo : EIATTR_MIN_STACK_SIZE
	.align		4
.L_238:
        /*0558*/ 	.byte	0x04, 0x12
        /*055a*/ 	.short	(.L_240 - .L_239)
	.align		4
.L_239:
        /*055c*/ 	.word	index@(_ZN7cutlass13device_kernelIN5flash11enable_sm90INS1_16FlashAttnFwdSm90INS1_25CollectiveMainloopFwdSm90ILi2EN4cute5tupleIJNS5_1CILi1EEES8_S8_EEENS6_IJNS7_ILi128EEESA_SA_EEELi128ENS_6half_tEfNS_4arch4Sm90ELb1ELb0ELb0ELb0ELb1ELb0ELb0ELb1ELb1ELb1ELb0ELb0EEENS1_21CollectiveEpilogueFwdISB_S9_SC_SE_Li256ELb0ELb1ELb0ELb0EEENS1_30DynamicPersistentTileSchedulerILi256ELi128ELb0ELb1ELb1EEEEEEEEEvNT_6ParamsE)
        /*0560*/ 	.word	0x00000000


	//----- nvinfo : EIATTR_MIN_STACK_SIZE
	.align		4
.L_240:
        /*0564*/ 	.byte	0x04, 0x12
        /*0566*/ 	.short	(.L_242 - .L_241)
	.align		4
.L_241:
        /*0568*/ 	.word	index@(_ZN7cutlass13device_kernelIN5flash11enable_sm90INS1_16FlashAttnFwdSm90INS1_25CollectiveMainloopFwdSm90ILi2EN4cute5tupleIJNS5_1CILi1EEES8_S8_EEENS6_IJNS7_ILi128EEESA_SA_EEELi128ENS_6half_tEfNS_4arch4Sm90ELb1ELb0ELb0ELb1ELb1ELb0ELb0ELb1ELb1ELb1ELb0ELb0EEENS1_21CollectiveEpilogueFwdISB_S9_SC_SE_Li256ELb1ELb1ELb0ELb0EEENS1_36VarlenDynamicPersistentTileSchedulerILi128ELi128ELi256ELi128ELb0ELb1ELb1ELb1ELb1ELb1EEEEEEEEEvNT_6ParamsE)
        /*056c*/ 	.word	0x00000000


	//----- nvinfo : EIATTR_MIN_STACK_SIZE
	.align		4
.L_242:
        /*0570*/ 	.byte	0x04, 0x12
        /*0572*/ 	.short	(.L_244 - .L_243)
	.align		4
.L_243:
        /*0574*/ 	.word	index@(_ZN7cutlass13device_kernelIN5flash11enable_sm90INS1_16FlashAttnFwdSm90INS1_25CollectiveMainloopFwdSm90ILi2EN4cute5tupleIJNS5_1CILi1EEES8_S8_EEENS6_IJNS7_ILi128EEESA_SA_EEELi128ENS_6half_tEfNS_4arch4Sm90ELb1ELb0ELb0ELb1ELb1ELb1ELb0ELb1ELb1ELb1ELb0ELb0EEENS1_21CollectiveEpilogueFwdISB_S9_SC_SE_Li256ELb1ELb1ELb0ELb0EEENS1_36VarlenDynamicPersistentTileSchedulerILi128ELi128ELi256ELi128ELb0ELb1ELb1ELb1ELb1ELb1EEEEEEEEEvNT_6ParamsE)
        /*0578*/ 	.word	0x00000000


	//----- nvinfo : EIATTR_MIN_STACK_SIZE
	.align		4
.L_244:
        /*057c*/ 	.byte	0x04, 0x12
        /*057e*/ 	.short	(.L_246 - .L_245)
	.align		4
.L_245:
        /*0580*/ 	.word	index@(_ZN7cutlass13device_kernelIN5flash11enable_sm90INS1_16FlashAttnFwdSm90INS1_25CollectiveMainloopFwdSm90ILi2EN4cute5tupleIJNS5_1CILi1EEES8_S8_EEENS6_IJNS7_ILi192EEENS7_ILi128EEENS7_ILi96EEEEEELi96ENS_6half_tEfNS_4arch4Sm90ELb0ELb0ELb0ELb0ELb1ELb0ELb0ELb0ELb1ELb1ELb0ELb0EEENS1_21CollectiveEpilogueFwdINS6_IJSA_SC_SB_EEES9_SE_SG_Li384ELb0ELb1ELb0ELb0EEENS1_29StaticPersistentTileSchedulerILb0EEEEEEEEEvNT_6ParamsE)
        /*0584*/ 	.word	0x00000000


	//----- nvinfo : EIATTR_MIN_STACK_SIZE
	.align		4
.L_246:
        /*0588*/ 	.byte	0x04, 0x12
        /*058a*/ 	.short	(.L_248 - .L_247)
	.align		4
.L_247:
        /*058c*/ 	.word	index@(_ZN7cutlass13device_kernelIN5flash11enable_sm90INS1_16FlashAttnFwdSm90INS1_25CollectiveMainloopFwdSm90ILi2EN4cute5tupleIJNS5_1CILi1EEES8_S8_EEENS6_IJNS7_ILi192EEENS7_ILi128EEENS7_ILi96EEEEEELi96ENS_6half_tEfNS_4arch4Sm90ELb0ELb0ELb0ELb1ELb1ELb0ELb0ELb0ELb1ELb1ELb0ELb0EEENS1_21CollectiveEpilogueFwdINS6_IJSA_SC_SB_EEES9_SE_SG_Li384ELb1ELb1ELb0ELb0EEENS1_36VarlenDynamicPersistentTileSchedulerILi192ELi128ELi384ELi128ELb0ELb1ELb1ELb0ELb1ELb1EEEEEEEEEvNT_6ParamsE)
        /*0590*/ 	.word	0x00000000


	//----- nvinfo : EIATTR_MIN_STACK_SIZE
	.align		4
.L_248:
        /*0594*/ 	.byte	0x04, 0x12
        /*0596*/ 	.short	(.L_250 - .L_249)
	.align		4
.L_249:
        /*0598*/ 	.word	index@(_ZN7cutlass13device_kernelIN5flash11enable_sm90INS1_16FlashAttnFwdSm90INS1_25CollectiveMainloopFwdSm90ILi2EN4cute5tupleIJNS5_1CILi1EEES8_S8_EEENS6_IJNS7_ILi192EEENS7_ILi128EEENS7_ILi96EEEEEELi96ENS_6half_tEfNS_4arch4Sm90ELb0ELb0ELb0ELb1ELb1ELb1ELb0ELb0ELb1ELb1ELb0ELb0EEENS1_21CollectiveEpilogueFwdINS6_IJSA_SC_SB_EEES9_SE_SG_Li384ELb1ELb1ELb0ELb0EEENS1_36VarlenDynamicPersistentTileSchedulerILi192ELi128ELi384ELi128ELb0ELb1ELb1ELb0ELb1ELb1EEEEEEEEEvNT_6ParamsE)
        /*059c*/ 	.word	0x00000000


	//----- nvinfo : EIATTR_MIN_STACK_SIZE
	.align		4
.L_250:
        /*05a0*/ 	.byte	0x04, 0x12
        /*05a2*/ 	.short	(.L_252 - .L_251)
	.align		4
.L_251:
        /*05a4*/ 	.word	index@(_ZN7cutlass13device_kernelIN5flash11enable_sm90INS1_16FlashAttnFwdSm90INS1_25CollectiveMainloopFwdSm90ILi2EN4cute5tupleIJNS5_1CILi1EEES8_S8_EEENS6_IJNS7_ILi192EEENS7_ILi128EEENS7_ILi96EEEEEELi96ENS_6half_tEfNS_4arch4Sm90ELb0ELb1ELb0ELb0ELb1ELb0ELb0ELb0ELb1ELb1ELb0ELb0EEENS1_21CollectiveEpilogueFwdINS6_IJSA_SC_SB_EEES9_SE_SG_Li384ELb0ELb1ELb0ELb0EEENS1_30DynamicPersistentTileSchedulerILi384ELi128ELb0ELb1ELb1EEEEEEEEEvNT_6ParamsE)
        /*05a8*/ 	.word	0x00000000


	//----- nvinfo : EIATTR_MIN_STACK_SIZE
	.align		4
.L_252:
        /*05ac*/ 	.byte	0x04, 0x12
        /*05ae*/ 	.short	(.L_254 - .L_253)
	.align		4
.L_253:
        /*05b0*/ 	.word	index@(_ZN7cutlass13device_kernelIN5flash11enable_sm90INS1_16FlashAttnFwdSm90INS1_25CollectiveMainloopFwdSm90ILi2EN4cute5tupleIJNS5_1CILi1EEES8_S8_EEENS6_IJNS7_ILi192EEENS7_ILi128EEENS7_ILi96EEEEEELi96ENS_6half_tEfNS_4arch4Sm90ELb0ELb1ELb0ELb1ELb1ELb0ELb0ELb0ELb1ELb1ELb0ELb0EEENS1_21CollectiveEpilogueFwdINS6_IJSA_SC_SB_EEES9_SE_SG_Li384ELb1ELb1ELb0ELb0EEENS1_36VarlenDynamicPersistentTileSchedulerILi192ELi128ELi384ELi128ELb0ELb1ELb1ELb1ELb0ELb1EEEEEEEEEvNT_6ParamsE)
        /*05b4*/ 	.word	0x00000000


	//----- nvinfo : EIATTR_MIN_STACK_SIZE
	.align		4
.L_254:
        /*05b8*/ 	.byte	0x04, 0x12
        /*05ba*/ 	.short	(.L_256 - .L_255)
	.align		4
.L_255:
        /*05bc*/ 	.word	index@(_ZN7cutlass13device_kernelIN5flash11enable_sm90INS1_16FlashAttnFwdSm90INS1_25CollectiveMainloopFwdSm90ILi2EN4cute5tupleIJNS5_1CILi1EEES8_S8_EEENS6_IJNS7_ILi192EEENS7_ILi128EEENS7_ILi96EEEEEELi96ENS_6half_tEfNS_4arch4Sm90ELb0ELb1ELb0ELb1ELb1ELb1ELb0ELb0ELb1ELb1ELb0ELb0EEENS1_21CollectiveEpilogueFwdINS6_IJSA_SC_SB_EEES9_SE_SG_Li384ELb1ELb1ELb0ELb0EEENS1_36VarlenDynamicPersistentTileSchedulerILi192ELi128ELi384ELi128ELb0ELb1ELb1ELb1ELb0ELb1EEEEEEEEEvNT_6ParamsE)
        /*05c0*/ 	.word	0x00000000


	//----- nvinfo : EIATTR_MIN_STACK_SIZE
	.align		4
.L_256:
        /*05c4*/ 	.byte	0x04, 0x12
        /*05c6*/ 	.short	(.L_258 - .L_257)
	.align		4
.L_257:
        /*05c8*/ 	.word	index@(_ZN7cutlass13device_kernelIN5flash11enable_sm90INS1_16FlashAttnFwdSm90INS1_25CollectiveMainloopFwdSm90ILi2EN4cute5tupleIJNS5_1CILi1EEES8_S8_EEENS6_IJNS7_ILi192EEENS7_ILi128EEENS7_ILi96EEEEEELi96ENS_6half_tEfNS_4arch4Sm90ELb1ELb0ELb0ELb0ELb1ELb0ELb0ELb0ELb1ELb1ELb0ELb0EEENS1_21CollectiveEpilogueFwdINS6_IJSA_SC_SB_EEES9_SE_SG_Li384ELb0ELb1ELb0ELb0EEENS1_30DynamicPersistentTileSchedulerILi384ELi128ELb0ELb1ELb1EEEEEEEEEvNT_6ParamsE)
        /*05cc*/ 	.word	0x00000000


	//----- nvinfo : EIATTR_MIN_STACK_SIZE
	.align		4
.L_258:
        /*05d0*/ 	.byte	0x04, 0x12
        /*05d2*/ 	.short	(.L_260 - .L_259)
	.align		4
.L_259:
        /*05d4*/ 	.word	index@(_ZN7cutlass13device_kernelIN5flash11enable_sm90INS1_16FlashAttnFwdSm90INS1_25CollectiveMainloopFwdSm90ILi2EN4cute5tupleIJNS5_1CILi1EEES8_S8_EEENS6_IJNS7_ILi192EEENS7_ILi128EEENS7_ILi96EEEEEELi96ENS_6half_tEfNS_4arch4Sm90ELb1ELb0ELb0ELb1ELb1ELb0ELb0ELb0ELb1ELb1ELb0ELb0EEENS1_21CollectiveEpilogueFwdINS6_IJSA_SC_SB_EEES9_SE_SG_Li384ELb1ELb1ELb0ELb0EEENS1_36VarlenDynamicPersistentTileSchedulerILi192ELi128ELi384ELi128ELb0ELb1ELb1ELb1ELb1ELb1EEEEEEEEEvNT_6ParamsE)
        /*05d8*/ 	.word	0x00000000


	//----- nvinfo : EIATTR_MIN_STACK_SIZE
	.align		4
.L_260:
        /*05dc*/ 	.byte	0x04, 0x12
        /*05de*/ 	.short	(.L_262 - .L_261)
	.align		4
.L_261:
        /*05e0*/ 	.word	index@(_ZN7cutlass13device_kernelIN5flash11enable_sm90INS1_16FlashAttnFwdSm90INS1_25CollectiveMainloopFwdSm90ILi2EN4cute5tupleIJNS5_1CILi1EEES8_S8_EEENS6_IJNS7_ILi192EEENS7_ILi128EEENS7_ILi96EEEEEELi96ENS_6half_tEfNS_4arch4Sm90ELb1ELb0ELb0ELb1ELb1ELb1ELb0ELb0ELb1ELb1ELb0ELb0EEENS1_21CollectiveEpilogueFwdINS6_IJSA_SC_SB_EEES9_SE_SG_Li384ELb1ELb1ELb0ELb0EEENS1_36VarlenDynamicPersistentTileSchedulerILi192ELi128ELi384ELi128ELb0ELb1ELb1ELb1ELb1ELb1EEEEEEEEEvNT_6ParamsE)
        /*05e4*/ 	.word	0x00000000


	//----- nvinfo : EIATTR_MIN_STACK_SIZE
	.align		4
.L_262:
        /*05e8*/ 	.byte	0x04, 0x12
        /*05ea*/ 	.short	(.L_264 - .L_263)
	.align		4
.L_263:
        /*05ec*/ 	.word	index@(_ZN7cutlass13device_kernelIN5flash11enable_sm90INS1_16FlashAttnFwdSm90INS1_25CollectiveMainloopFwdSm90ILi2EN4cute5tupleIJNS5_1CILi1EEES8_S8_EEENS6_IJNS7_ILi192EEENS7_ILi128EEENS7_ILi64EEEEEELi64ENS_6half_tEfNS_4arch4Sm90ELb0ELb0ELb0ELb0ELb1ELb0ELb0ELb1ELb1ELb1ELb0ELb0EEENS1_21CollectiveEpilogueFwdINS6_IJSA_SC_SB_EEES9_SE_SG_Li384ELb0ELb1ELb0ELb0EEENS1_29StaticPersistentTileSchedulerILb0EEEEEEEEEvNT_6ParamsE)
        /*05f0*/ 	.word	0x00000000


	//----- nvinfo : EIATTR_MIN_STACK_SIZE
	.align		4
.L_264:
        /*05f4*/ 	.byte	0x04, 0x12
        /*05f6*/ 	.short	(.L_266 - .L_265)
	.align		4
.L_265:
        /*05f8*/ 	.word	index@(_ZN7cutlass13device_kernelIN5flash11enable_sm90INS1_16FlashAttnFwdSm90INS1_25CollectiveMainloopFwdSm90ILi2EN4cute5tupleIJNS5_1CILi1EEES8_S8_EEENS6_IJNS7_ILi192EEENS7_ILi128EEENS7_ILi64EEEEEELi64ENS_6half_tEfNS_4arch4Sm90ELb0ELb0ELb0ELb1ELb1ELb0ELb0ELb1ELb1ELb1ELb0ELb0EEENS1_21CollectiveEpilogueFwdINS6_IJSA_SC_SB_EEES9_SE_SG_Li384ELb1ELb1ELb0ELb0EEENS1_36VarlenDynamicPersistentTileSchedulerILi192ELi128ELi384ELi128ELb0ELb1ELb1ELb0ELb1ELb1EEEEEEEEEvNT_6ParamsE)
        /*05fc*/ 	.word	0x00000000


	//----- nvinfo : EIATTR_MIN_STACK_SIZE
	.align		4
.L_266:
        /*0600*/ 	.byte	0x04, 0x12
        /*0602*/ 	.short	(.L_268 - .L_267)
	.align		4
.L_267:
        /*0604*/ 	.word	index@(_ZN7cutlass13device_kernelIN5flash11enable_sm90INS1_16FlashAttnFwdSm90INS1_25CollectiveMainloopFwdSm90ILi2EN4cute5tupleIJNS5_1CILi1EEES8_S8_EEENS6_IJNS7_ILi192EEENS7_ILi128EEENS7_ILi64EEEEEELi64ENS_6half_tEfNS_4arch4Sm90ELb0ELb0ELb0ELb1ELb1ELb1ELb0ELb1ELb1ELb1ELb0ELb0EEENS1_21CollectiveEpilogueFwdINS6_IJSA_SC_SB_EEES9_SE_SG_Li384ELb1ELb1ELb0ELb0EEENS1_36VarlenDynamicPersistentTileSchedulerILi192ELi128ELi384ELi128ELb0ELb1ELb1ELb0ELb1ELb1EEEEEEEEEvNT_6ParamsE)
        /*0608*/ 	.word	0x00000000


	//----- nvinfo : EIATTR_MIN_STACK_SIZE
	.align		4
.L_268:
        /*060c*/ 	.byte	0x04, 0x12
        /*060e*/ 	.short	(.L_270 - .L_269)
	.align		4
.L_269:
        /*0610*/ 	.word	index@(_ZN7cutlass13device_kernelIN5flash11enable_sm90INS1_16FlashAttnFwdSm90INS1_25CollectiveMainloopFwdSm90ILi2EN4cute5tupleIJNS5_1CILi1EEES8_S8_EEENS6_IJNS7_ILi192EEENS7_ILi128EEENS7_ILi64EEEEEELi64ENS_6half_tEfNS_4arch4Sm90ELb0ELb1ELb0ELb0ELb1ELb0ELb0ELb1ELb1ELb1ELb0ELb0EEENS1_21CollectiveEpilogueFwdINS6_IJSA_SC_SB_EEES9_SE_SG_Li384ELb0ELb1ELb0ELb0EEENS1_30DynamicPersistentTileSchedulerILi384ELi128ELb0ELb1ELb1EEEEEEEEEvNT_6ParamsE)
        /*0614*/ 	.word	0x00000000


	//----- nvinfo : EIATTR_MIN_STACK_SIZE
	.align		4
.L_270:
        /*0618*/ 	.byte	0x04, 0x12
        /*061a*/ 	.short	(.L_272 - .L_271)
	.align		4
.L_271:
        /*061c*/ 	.word	index@(_ZN7cutlass13device_kernelIN5flash11enable_sm90INS1_16FlashAttnFwdSm90INS1_25CollectiveMainloopFwdSm90ILi2EN4cute5tupleIJNS5_1CILi1EEES8_S8_EEENS6_IJNS7_ILi192EEENS7_ILi128EEENS7_ILi64EEEEEELi64ENS_6half_tEfNS_4arch4Sm90ELb0ELb1ELb0ELb1ELb1ELb0ELb0ELb1ELb1ELb1ELb0ELb0EEENS1_21CollectiveEpilogueFwdINS6_IJSA_SC_SB_EEES9_SE_SG_Li384ELb1ELb1ELb0ELb0EEENS1_36VarlenDynamicPersistentTileSchedulerILi192ELi128ELi384ELi128ELb0ELb1ELb1ELb1ELb0ELb1EEEEEEEEEvNT_6ParamsE)
        /*0620*/ 	.word	0x00000000


	//----- nvinfo : EIATTR_MIN_STACK_SIZE
	.align		4
.L_272:
        /*0624*/ 	.byte	0x04, 0x12
        /*0626*/ 	.short	(.L_274 - .L_273)
	.align		4
.L_273:
        /*0628*/ 	.word	index@(_ZN7cutlass13device_kernelIN5flash11enable_sm90INS1_16FlashAttnFwdSm90INS1_25CollectiveMainloopFwdSm90ILi2EN4cute5tupleIJNS5_1CILi1EEES8_S8_EEENS6_IJNS7_ILi192EEENS7_ILi128EEENS7_ILi64EEEEEELi64ENS_6half_tEfNS_4arch4Sm90ELb0ELb1ELb0ELb1ELb1ELb1ELb0ELb1ELb1ELb1ELb0ELb0EEENS1_21CollectiveEpilogueFwdINS6_IJSA_SC_SB_EEES9_SE_SG_Li384ELb1ELb1ELb0ELb0EEENS1_36VarlenDynamicPersistentTileSchedulerILi192ELi128ELi384ELi128ELb0ELb1ELb1ELb1ELb0ELb1EEEEEEEEEvNT_6ParamsE)
        /*062c*/ 	.word	0x00000000


	//----- nvinfo : EIATTR_MIN_STACK_SIZE
	.align		4
.L_274:
        /*0630*/ 	.byte	0x04, 0x12
        /*0632*/ 	.short	(.L_276 - .L_275)
	.align		4
.L_275:
        /*0634*/ 	.word	index@(_ZN7cutlass13device_kernelIN5flash11enable_sm90INS1_16FlashAttnFwdSm90INS1_25CollectiveMainloopFwdSm90ILi2EN4cute5tupleIJNS5_1CILi1EEES8_S8_EEENS6_IJNS7_ILi192EEENS7_ILi128EEENS7_ILi64EEEEEELi64ENS_6half_tEfNS_4arch4Sm90ELb1ELb0ELb0ELb0ELb1ELb0ELb0ELb1ELb1ELb1ELb0ELb0EEENS1_21CollectiveEpilogueFwdINS6_IJSA_SC_SB_EEES9_SE_SG_Li384ELb0ELb1ELb0ELb0EEENS1_30DynamicPersistentTileSchedulerILi384ELi128ELb0ELb1ELb1EEEEEEEEEvNT_6ParamsE)
        /*0638*/ 	.word	0x00000000


	//----- nvinfo : EIATTR_MIN_STACK_SIZE
	.align		4
.L_276:
        /*063c*/ 	.byte	0x04, 0x12
        /*063e*/ 	.short	(.L_278 - .L_277)
	.align		4
.L_277:
        /*0640*/ 	.word	index@(_ZN7cutlass13device_kernelIN5flash11enable_sm90INS1_16FlashAttnFwdSm90INS1_25CollectiveMainloopFwdSm90ILi2EN4cute5tupleIJNS5_1CILi1EEES8_S8_EEENS6_IJNS7_ILi192EEENS7_ILi128EEENS7_ILi64EEEEEELi64ENS_6half_tEfNS_4arch4Sm90ELb1ELb0ELb0ELb1ELb1ELb0ELb0ELb1ELb1ELb1ELb0ELb0EEENS1_21CollectiveEpilogueFwdINS6_IJSA_SC_SB_EEES9_SE_SG_Li384ELb1ELb1ELb0ELb0EEENS1_36VarlenDynamicPersistentTileSchedulerILi192ELi128ELi384ELi128ELb0ELb1ELb1ELb1ELb1ELb1EEEEEEEEEvNT_6ParamsE)
        /*0644*/ 	.word	0x00000000


	//----- nvinfo : EIATTR_MIN_STACK_SIZE
	.align		4
.L_278:
        /*0648*/ 	.byte	0x04, 0x12
        /*064a*/ 	.short	(.L_280 - .L_279)
	.align		4
.L_279:
        /*064c*/ 	.word	index@(_ZN7cutlass13device_kernelIN5flash11enable_sm90INS1_16FlashAttnFwdSm90INS1_25CollectiveMainloopFwdSm90ILi2EN4cute5tupleIJNS5_1CILi1EEES8_S8_EEENS6_IJNS7_ILi192EEENS7_ILi128EEENS7_ILi64EEEEEELi64ENS_6half_tEfNS_4arch4Sm90ELb1ELb0ELb0ELb1ELb1ELb1ELb0ELb1ELb1ELb1ELb0ELb0EEENS1_21CollectiveEpilogueFwdINS6_IJSA_SC_SB_EEES9_SE_SG_Li384ELb1ELb1ELb0ELb0EEENS1_36VarlenDynamicPersistentTileSchedulerILi192ELi128ELi384ELi128ELb0ELb1ELb1ELb1ELb1ELb1EEEEEEEEEvNT_6ParamsE)
        /*0650*/ 	.word	0x00000000
.L_280:


//--------------------- .nv.compat                --------------------------
	.section	.nv.compat,"",@"SHT_CUDA_COMPAT_INFO"
	.align	4
        /*0000*/ 	.byte	0x02, 0x09, 0x01, 0x00, 0x02, 0x02, 0x01, 0x00, 0x02, 0x05, 0x05, 0x00, 0x03, 0x07, 0x01, 0x01
        /*0010*/ 	.byte	0x02, 0x03, 0x00, 0x00, 0x02, 0x06, 0x01, 0x00, 0x04, 0x0b, 0x08, 0x00, 0x00, 0x00, 0x00, 0x00
        /*0020*/ 	.byte	0x00, 0x00, 0x00, 0x00


//--------------------- .nv.info._ZN7cutlass13device_kernelIN5flash11enable_sm90INS1_16FlashAttnFwdSm90INS1_25CollectiveMainloopFwdSm90ILi2EN4cute5tupleIJNS5_1CILi1EEES8_S8_EEENS6_IJNS7_ILi128EEENS7_ILi80EEENS7_ILi256EEEEEELi256ENS_6half_tEfNS_4arch4Sm90ELb0ELb0ELb0ELb0ELb1ELb0ELb0ELb1ELb1ELb1ELb0ELb0EEENS1_21CollectiveEpilogueFwdINS6_IJSA_SC_SB_EEES9_SE_SG_Li256ELb0ELb1ELb0ELb0EEENS1_29StaticPersistentTileSchedulerILb0EEEEEEEEEvNT_6ParamsE --------------------------
	.section	.nv.info._ZN7cutlass13device_kernelIN5flash11enable_sm90INS1_16FlashAttnFwdSm90INS1_25CollectiveMainloopFwdSm90ILi2EN4cute5tupleIJNS5_1CILi1EEES8_S8_EEENS6_IJNS7_ILi128EEENS7_ILi80EEENS7_ILi256EEEEEELi256ENS_6half_tEfNS_4arch4Sm90ELb0ELb0ELb0ELb0ELb1ELb0ELb0ELb1ELb1ELb1ELb0ELb0EEENS1_21CollectiveEpilogueFwdINS6_IJSA_SC_SB_EEES9_SE_SG_Li256ELb0ELb1ELb0ELb0EEENS1_29StaticPersistentTileSchedulerILb0EEEEEEEEEvNT_6ParamsE,"",@"SHT_CUDA_INFO"
	.sectionflags	@""
	.align	4


	//----- nvinfo : EIATTR_CUDA_API_VERSION
	.align		4
        /*0000*/ 	.byte	0x04, 0x37
        /*0002*/ 	.short	(.L_282 - .L_281)
.L_281:
        /*0004*/ 	.word	0x00000082


	//----- nvinfo : EIATTR_KPARAM_INFO
	.align		4
.L_282:
        /*0008*/ 	.byte	0x04, 0x17
        /*000a*/ 	.short	(.L_284 - .L_283)
.L_283:
        /*000c*/ 	.word	0x00000000
        /*0010*/ 	.short	0x0000
        /*0012*/ 	.short	0x0000
        /*0014*/ 	.byte	0x00, 0xf0, 0x01, 0x28


	//----- nvinfo : EIATTR_SPARSE_MMA_MASK
	.align		4
.L_284:
        /*0018*/ 	.byte	0x03, 0x50
        /*001a*/ 	.short	0x0000


	//----- nvinfo : EIATTR_MAXREG_COUNT
	.align		4
        /*001c*/ 	.byte	0x03, 0x1b
        /*001e*/ 	.short	0x00a8


	//----- nvinfo : EIATTR_MERCURY_ISA_VERSION
	.align		4
        /*0020*/ 	.byte	0x03, 0x5f
        /*0022*/ 	.short	0x0101


	//----- nvinfo : EIATTR_VRC_CTA_INIT_COUNT
	.align		4
        /*0024*/ 	.byte	0x02, 0x4a
	.zero		1
	.zero		1


	//----- nvinfo : EIATTR_EXIT_INSTR_OFFSETS
	.align		4
        /*0028*/ 	.byte	0x04, 0x1c
        /*002a*/ 	.short	(.L_286 - .L_285)


	//   ....[0]....
.L_285:
        /*002c*/ 	.word	0x00000010


	//----- nvinfo : EIATTR_MAX_THREADS
	.align		4
.L_286:
        /*0030*/ 	.byte	0x04, 0x05
        /*0032*/ 	.short	(.L_288 - .L_287)
.L_287:
        /*0034*/ 	.word	0x00000180
        /*0038*/ 	.word	0x00000001
        /*003c*/ 	.word	0x00000001


	//----- nvinfo : EIATTR_CBANK_PARAM_SIZE
	.align		4
.L_288:
        /*0040*/ 	.byte	0x03, 0x19
        /*0042*/ 	.short	0x0a00


	//----- nvinfo : EIATTR_PARAM_CBANK
	.align		4
        /*0044*/ 	.byte	0x04, 0x0a
        /*0046*/ 	.short	(.L_290 - .L_289)
	.align		4
.L_289:
        /*0048*/ 	.word	index@(.nv.constant0._ZN7cutlass13device_kernelIN5flash11enable_sm90INS1_16FlashAttnFwdSm90INS1_25CollectiveMainloopFwdSm90ILi2EN4cute5tupleIJNS5_1CILi1EEES8_S8_EEENS6_IJNS7_ILi128EEENS7_ILi80EEENS7_ILi256EEEEEELi256ENS_6half_tEfNS_4arch4Sm90ELb0ELb0ELb0ELb0ELb1ELb0ELb0ELb1ELb1ELb1ELb0ELb0EEENS1_21CollectiveEpilogueFwdINS6_IJSA_SC_SB_EEES9_SE_SG_Li256ELb0ELb1ELb0ELb0EEENS1_29StaticPersistentTileSchedulerILb0EEEEEEEEEvNT_6ParamsE)
        /*004c*/ 	.short	0x0380
        /*004e*/ 	.short	0x0a00


	//----- nvinfo : EIATTR_SW_WAR
	.align		4
.L_290:
        /*0050*/ 	.byte	0x04, 0x36
        /*0052*/ 	.short	(.L_292 - .L_291)
.L_291:
        /*0054*/ 	.word	0x00000008
.L_292:


//--------------------- .nv.info._ZN7cutlass13device_kernelIN5flash11enable_sm90INS1_16FlashAttnFwdSm90INS1_25CollectiveMainloopFwdSm90ILi2EN4cute5tupleIJNS5_1CILi1EEES8_S8_EEENS6_IJNS7_ILi128EEENS7_ILi80EEENS7_ILi256EEEEEELi256ENS_6half_tEfNS_4arch4Sm90ELb0ELb0ELb0ELb1ELb1ELb0ELb0ELb1ELb1ELb1ELb0ELb0EEENS1_21CollectiveEpilogueFwdINS6_IJSA_SC_SB_EEES9_SE_SG_Li256ELb1ELb1ELb0ELb0EEENS1_36VarlenDynamicPersistentTileSchedulerILi128ELi80ELi256ELi128ELb0ELb1ELb1ELb0ELb1ELb1EEEEEEEEEvNT_6ParamsE --------------------------
	.section	.nv.info._ZN7cutlass13device_kernelIN5flash11enable_sm90INS1_16FlashAttnFwdSm90INS1_25CollectiveMainloopFwdSm90ILi2EN4cute5tupleIJNS5_1CILi1EEES8_S8_EEENS6_IJNS7_ILi128EEENS7_ILi80EEENS7_ILi256EEEEEELi256ENS_6half_tEfNS_4arch4Sm90ELb0ELb0ELb0ELb1ELb1ELb0ELb0ELb1ELb1ELb1ELb0ELb0EEENS1_21CollectiveEpilogueFwdINS6_IJSA_SC_SB_EEES9_SE_SG_Li256ELb1ELb1ELb0ELb0EEENS1_36VarlenDynamicPersistentTileSchedulerILi128ELi80ELi256ELi128ELb0ELb1ELb1ELb0ELb1ELb1EEEEEEEEEvNT_6ParamsE,"",@"SHT_CUDA_INFO"
	.sectionflags	@""
	.align	4


	//----- nvinfo : EIATTR_CUDA_API_VERSION
	.align		4
        /*0000*/ 	.byte	0x04, 0x37
        /*0002*/ 	.short	(.L_294 - .L_293)
.L_293:
        /*0004*/ 	.word	0x00000082


	//----- nvinfo : EIATTR_KPARAM_INFO
	.align		4
.L_294:
        /*0008*/ 	.byte	0x04, 0x17
        /*000a*/ 	.short	(.L_296 - .L_295)
.L_295:
        /*000c*/ 	.word	0x00000000
        /*0010*/ 	.short	0x0000
        /*0012*/ 	.short	0x0000
        /*0014*/ 	.byte	0x00, 0xf0, 0x01, 0x2a


	//----- nvinfo : EIATTR_SPARSE_MMA_MASK
	.align		4
.L_296:
        /*0018*/ 	.byte	0x03, 0x50
        /*001a*/ 	.short	0x0000


	//----- nvinfo : EIATTR_MAXREG_COUNT
	.align		4
        /*001c*/ 	.byte	0x03, 0x1b
        /*001e*/ 	.short	0x00a8


	//----- nvinfo : EIATTR_MERCURY_ISA_VERSION
	.align		4
        /*0020*/ 	.byte	0x03, 0x5f
        /*0022*/ 	.short	0x0101


	//----- nvinfo : EIATTR_VRC_CTA_INIT_COUNT
	.align		4
        /*0024*/ 	.byte	0x02, 0x4a
	.zero		1
	.zero		1


	//----- nvinfo : EIATTR_EXIT_INSTR_OFFSETS
	.align		4
        /*0028*/ 	.byte	0x04, 0x1c
        /*002a*/ 	.short	(.L_298 - .L_297)


	//   ....[0]....
.L_297:
        /*002c*/ 	.word	0x00000010


	//----- nvinfo : EIATTR_MAX_THREADS
	.align		4
.L_298:
        /*0030*/ 	.byte	0x04, 0x05
        /*0032*/ 	.short	(.L_300 - .L_299)
.L_299:
        /*0034*/ 	.word	0x00000180
        /*0038*/ 	.word	0x00000001
        /*003c*/ 	.word	0x00000001


	//----- nvinfo : EIATTR_CBANK_PARAM_SIZE
	.align		4
.L_300:
        /*0040*/ 	.byte	0x03, 0x19
        /*0042*/ 	.short	0x0a80


	//----- nvinfo : EIATTR_PARAM_CBANK
	.align		4
        /*0044*/ 	.byte	0x04, 0x0a
        /*0046*/ 	.short	(.L_302 - .L_301)
	.align		4
.L_301:
        /*0048*/ 	.word	index@(.nv.constant0._ZN7cutlass13device_kernelIN5flash11enable_sm90INS1_16FlashAttnFwdSm90INS1_25CollectiveMainloopFwdSm90ILi2EN4cute5tupleIJNS5_1CILi1EEES8_S8_EEENS6_IJNS7_ILi128EEENS7_ILi80EEENS7_ILi256EEEEEELi256ENS_6half_tEfNS_4arch4Sm90ELb0ELb0ELb0ELb1ELb1ELb0ELb0ELb1ELb1ELb1ELb0ELb0EEENS1_21CollectiveEpilogueFwdINS6_IJSA_SC_SB_EEES9_SE_SG_Li256ELb1ELb1ELb0ELb0EEENS1_36VarlenDynamicPersistentTileSchedulerILi128ELi80ELi256ELi128ELb0ELb1ELb1ELb0ELb1ELb1EEEEEEEEEvNT_6ParamsE)
        /*004c*/ 	.short	0x0380
        /*004e*/ 	.short	0x0a80


	//----- nvinfo : EIATTR_SW_WAR
	.align		4
.L_302:
        /*0050*/ 	.byte	0x04, 0x36
        /*0052*/ 	.short	(.L_304 - .L_303)
.L_303:
        /*0054*/ 	.word	0x00000008
.L_304:


//--------------------- .nv.info._ZN7cutlass13device_kernelIN5flash11enable_sm90INS1_16FlashAttnFwdSm90INS1_25CollectiveMainloopFwdSm90ILi2EN4cute5tupleIJNS5_1CILi1EEES8_S8_EEENS6_IJNS7_ILi128EEENS7_ILi80EEENS7_ILi256EEEEEELi256ENS_6half_tEfNS_4arch4Sm90ELb0ELb0ELb0ELb1ELb1ELb1ELb0ELb1ELb1ELb1ELb0ELb0EEENS1_21CollectiveEpilogueFwdINS6_IJSA_SC_SB_EEES9_SE_SG_Li256ELb1ELb1ELb0ELb0EEENS1_36VarlenDynamicPersistentTileSchedulerILi128ELi80ELi256ELi128ELb0ELb1ELb1ELb0ELb1ELb1EEEEEEEEEvNT_6ParamsE --------------------------
	.section	.nv.info._ZN7cutlass13device_kernelIN5flash11enable_sm90INS1_16FlashAttnFwdSm90INS1_25CollectiveMainloopFwdSm90ILi2EN4cute5tupleIJNS5_1CILi1EEES8_S8_EEENS6_IJNS7_ILi128EEENS7_ILi80EEENS7_ILi256EEEEEELi256ENS_6half_tEfNS_4arch4Sm90ELb0ELb0ELb0ELb1ELb1ELb1ELb0ELb1ELb1ELb1ELb0ELb0EEENS1_21CollectiveEpilogueFwdINS6_IJSA_SC_SB_EEES9_SE_SG_Li256ELb1ELb1ELb0ELb0EEENS1_36VarlenDynamicPersistentTileSchedulerILi128ELi80ELi256ELi128ELb0ELb1ELb1ELb0ELb1ELb1EEEEEEEEEvNT_6ParamsE,"",@"SHT_CUDA_INFO"
	.sectionflags	@""
	.align	4


	//----- nvinfo : EIATTR_CUDA_API_VERSION
	.align		4
        /*0000*/ 	.byte	0x04, 0x37
        /*0002*/ 	.short	(.L_306 - .L_305)
.L_305:
        /*0004*/ 	.word	0x00000082


	//----- nvinfo : EIATTR_KPARAM_INFO
	.align		4
.L_306:
        /*0008*/ 	.byte	0x04, 0x17
        /*000a*/ 	.short	(.L_308 - .L_307)
.L_307:
        /*000c*/ 	.word	0x00000000
        /*0010*/ 	.short	0x0000
        /*0012*/ 	.short	0x0000
        /*0014*/ 	.byte	0x00, 0xf0, 0x01, 0x2a


	//----- nvinfo : EIATTR_SPARSE_MMA_MASK
	.align		4
.L_308:
        /*0018*/ 	.byte	0x03, 0x50
        /*001a*/ 	.short	0x0000


	//----- nvinfo : EIATTR_MAXREG_COUNT
	.align		4
        /*001c*/ 	.byte	0x03, 0x1b
        /*001e*/ 	.short	0x00a8


	//----- nvinfo : EIATTR_MERCURY_ISA_VERSION
	.align		4
        /*0020*/ 	.byte	0x03, 0x5f
        /*0022*/ 	.short	0x0101


	//----- nvinfo : EIATTR_VRC_CTA_INIT_COUNT
	.align		4
        /*0024*/ 	.byte	0x02, 0x4a
	.zero		1
	.zero		1


	//----- nvinfo : EIATTR_EXIT_INSTR_OFFSETS
	.align		4
        /*0028*/ 	.byte	0x04, 0x1c
        /*002a*/ 	.short	(.L_310 - .L_309)


	//   ....[0]....
.L_309:
        /*002c*/ 	.word	0x00000010


	//----- nvinfo : EIATTR_MAX_THREADS
	.align		4
.L_310:
        /*0030*/ 	.byte	0x04, 0x05
        /*0032*/ 	.short	(.L_312 - .L_311)
.L_311:
        /*0034*/ 	.word	0x00000180
        /*0038*/ 	.word	0x00000001
        /*003c*/ 	.word	0x00000001


	//----- nvinfo : EIATTR_CBANK_PARAM_SIZE
	.align		4
.L_312:
        /*0040*/ 	.byte	0x03, 0x19
        /*0042*/ 	.short	0x0a80


	//----- nvinfo : EIATTR_PARAM_CBANK
	.align		4
        /*0044*/ 	.byte	0x04, 0x0a
        /*0046*/ 	.short	(.L_314 - .L_313)
	.align		4
.L_313:
        /*0048*/ 	.word	index@(.nv.constant0._ZN7cutlass13device_kernelIN5flash11enable_sm90INS1_16FlashAttnFwdSm90INS1_25CollectiveMainloopFwdSm90ILi2EN4cute5tupleIJNS5_1CILi1EEES8_S8_EEENS6_IJNS7_ILi128EEENS7_ILi80EEENS7_ILi256EEEEEELi256ENS_6half_tEfNS_4arch4Sm90ELb0ELb0ELb0ELb1ELb1ELb1ELb0ELb1ELb1ELb1ELb0ELb0EEENS1_21CollectiveEpilogueFwdINS6_IJSA_SC_SB_EEES9_SE_SG_Li256ELb1ELb1ELb0ELb0EEENS1_36VarlenDynamicPersistentTileSchedulerILi128ELi80ELi256ELi128ELb0ELb1ELb1ELb0ELb1ELb1EEEEEEEEEvNT_6ParamsE)
        /*004c*/ 	.short	0x0380
        /*004e*/ 	.short	0x0a80


	//----- nvinfo : EIATTR_SW_WAR
	.align		4
.L_314:
        /*0050*/ 	.byte	0x04, 0x36
        /*0052*/ 	.short	(.L_316 - .L_315)
.L_315:
        /*0054*/ 	.word	0x00000008
.L_316:


//--------------------- .nv.info._ZN7cutlass13device_kernelIN5flash11enable_sm90INS1_16FlashAttnFwdSm90INS1_25CollectiveMainloopFwdSm90ILi2EN4cute5tupleIJNS5_1CILi1EEES8_S8_EEENS6_IJNS7_ILi128EEENS7_ILi64EEENS7_ILi256EEEEEELi256ENS_6half_tEfNS_4arch4Sm90ELb0ELb1ELb0ELb0ELb1ELb0ELb0ELb1ELb1ELb1ELb0ELb0EEENS1_21CollectiveEpilogueFwdINS6_IJSA_SC_SB_EEES9_SE_SG_Li256ELb0ELb1ELb0ELb0EEENS1_30DynamicPersistentTileSchedulerILi256ELi128ELb0ELb1ELb1EEEEEEEEEvNT_6ParamsE --------------------------
	.section	.nv.info._ZN7cutlass13device_kernelIN5flash11enable_sm90INS1_16FlashAttnFwdSm90INS1_25CollectiveMainloopFwdSm90ILi2EN4cute5tupleIJNS5_1CILi1EEES8_S8_EEENS6_IJNS7_ILi128EEENS7_ILi64EEENS7_ILi256EEEEEELi256ENS_6half_tEfNS_4arch4Sm90ELb0ELb1ELb0ELb0ELb1ELb0ELb0ELb1ELb1ELb1ELb0ELb0EEENS1_21CollectiveEpilogueFwdINS6_IJSA_SC_SB_EEES9_SE_SG_Li256ELb0ELb1ELb0ELb0EEENS1_30DynamicPersistentTileSchedulerILi256ELi128ELb0ELb1ELb1EEEEEEEEEvNT_6ParamsE,"",@"SHT_CUDA_INFO"
	.sectionflags	@""
	.align	4


	//----- nvinfo : EIATTR_CUDA_API_VERSION
	.align		4
        /*0000*/ 	.byte	0x04, 0x37
        /*0002*/ 	.short	(.L_318 - .L_317)
.L_317:
        /*0004*/ 	.word	0x00000082


	//----- nvinfo : EIATTR_KPARAM_INFO
	.align		4
.L_318:
        /*0008*/ 	.byte	0x04, 0x17
        /*000a*/ 	.short	(.L_320 - .L_319)
.L_319:
        /*000c*/ 	.word	0x00000000
        /*0010*/ 	.short	0x0000
        /*0012*/ 	.short	0x0000
        /*0014*/ 	.byte	0x00, 0xf0, 0x01, 0x2a


	//----- nvinfo : EIATTR_SPARSE_MMA_MASK
	.align		4
.L_320:
        /*0018*/ 	.byte	0x03, 0x50
        /*001a*/ 	.short	0x0000


	//----- nvinfo : EIATTR_MAXREG_COUNT
	.align		4
        /*001c*/ 	.byte	0x03, 0x1b
        /*001e*/ 	.short	0x00a8


	//----- nvinfo : EIATTR_MERCURY_ISA_VERSION
	.align		4
        /*0020*/ 	.byte	0x03, 0x5f
        /*0022*/ 	.short	0x0101


	//----- nvinfo : EIATTR_VRC_CTA_INIT_COUNT
	.align		4
        /*0024*/ 	.byte	0x02, 0x4a
	.zero		1
	.zero		1


	//----- nvinfo : EIATTR_EXIT_INSTR_OFFSETS
	.align		4
        /*0028*/ 	.byte	0x04, 0x1c
        /*002a*/ 	.short	(.L_322 - .L_321)


	//   ....[0]....
.L_321:
        /*002c*/ 	.word	0x00000010


	//----- nvinfo : EIATTR_MAX_THREADS
	.align		4
.L_322:
        /*0030*/ 	.byte	0x04, 0x05
        /*0032*/ 	.short	(.L_324 - .L_323)
.L_323:
        /*0034*/ 	.word	0x00000180
        /*0038*/ 	.word	0x00000001
        /*003c*/ 	.word	0x00000001


	//----- nvinfo : EIATTR_CBANK_PARAM_SIZE
	.align		4
.L_324:
        /*0040*/ 	.byte	0x03, 0x19
        /*0042*/ 	.short	0x0a80


	//----- nvinfo : EIATTR_PARAM_CBANK
	.align		4
        /*0044*/ 	.byte	0x04, 0x0a
        /*0046*/ 	.short	(.L_326 - .L_325)
	.align		4
.L_325:
        /*0048*/ 	.word	index@(.nv.constant0._ZN7cutlass13device_kernelIN5flash11enable_sm90INS1_16FlashAttnFwdSm90INS1_25CollectiveMainloopFwdSm90ILi2EN4cute5tupleIJNS5_1CILi1EEES8_S8_EEENS6_IJNS7_ILi128EEENS7_ILi64EEENS7_ILi256EEEEEELi256ENS_6half_tEfNS_4arch4Sm90ELb0ELb1ELb0ELb0ELb1ELb0ELb0ELb1ELb1ELb1ELb0ELb0EEENS1_21CollectiveEpilogueFwdINS6_IJSA_SC_SB_EEES9_SE_SG_Li256ELb0ELb1ELb0ELb0EEENS1_30DynamicPersistentTileSchedulerILi256ELi128ELb0ELb1ELb1EEEEEEEEEvNT_6ParamsE)
        /*004c*/ 	.short	0x0380
        /*004e*/ 	.short	0x0a80


	//----- nvinfo : EIATTR_SW_WAR
	.align		4
.L_326:
        /*0050*/ 	.byte	0x04, 0x36
        /*0052*/ 	.short	(.L_328 - .L_327)
.L_327:
        /*0054*/ 	.word	0x00000008
.L_328:


//--------------------- .nv.info._ZN7cutlass13device_kernelIN5flash11enable_sm90INS1_16FlashAttnFwdSm90INS1_25CollectiveMainloopFwdSm90ILi2EN4cute5tupleIJNS5_1CILi1EEES8_S8_EEENS6_IJNS7_ILi128EEENS7_ILi64EEENS7_ILi256EEEEEELi256ENS_6half_tEfNS_4arch4Sm90ELb0ELb1ELb0ELb1ELb1ELb0ELb0ELb1ELb1ELb1ELb0ELb0EEENS1_21CollectiveEpilogueFwdINS6_IJSA_SC_SB_EEES9_SE_SG_Li256ELb1ELb1ELb0ELb0EEENS1_36VarlenDynamicPersistentTileSchedulerILi128ELi64ELi256ELi128ELb0ELb1ELb1ELb1ELb0ELb1EEEEEEEEEvNT_6ParamsE --------------------------
	.section	.nv.info._ZN7cutlass13device_kernelIN5flash11enable_sm90INS1_16FlashAttnFwdSm90INS1_25CollectiveMainloopFwdSm90ILi2EN4cute5tupleIJNS5_1CILi1EEES8_S8_EEENS6_IJNS7_ILi128EEENS7_ILi64EEENS7_ILi256EEEEEELi256ENS_6half_tEfNS_4arch4Sm90ELb0ELb1ELb0ELb1ELb1ELb0ELb0ELb1ELb1ELb1ELb0ELb0EEENS1_21CollectiveEpilogueFwdINS6_IJSA_SC_SB_EEES9_SE_SG_Li256ELb1ELb1ELb0ELb0EEENS1_36VarlenDynamicPersistentTileSchedulerILi128ELi64ELi256ELi128ELb0ELb1ELb1ELb1ELb0ELb1EEEEEEEEEvNT_6ParamsE,"",@"SHT_CUDA_INFO"
	.sectionflags	@""
	.align	4


	//----- nvinfo : EIATTR_CUDA_API_VERSION
	.align		4
        /*0000*/ 	.byte	0x04, 0x37
        /*0002*/ 	.short	(.L_330 - .L_329)
.L_329:
        /*0004*/ 	.word	0x00000082


	//----- nvinfo : EIATTR_KPARAM_INFO
	.align		4
.L_330:
        /*0008*/ 	.byte	0x04, 0x17
        /*000a*/ 	.short	(.L_332 - .L_331)
.L_331:
        /*000c*/ 	.word	0x00000000
        /*0010*/ 	.short	0x0000
        /*0012*/ 	.short	0x0000
        /*0014*/ 	.byte	0x00, 0xf0, 0x01, 0x2a


	//----- nvinfo : EIATTR_SPARSE_MMA_MASK
	.align		4
.L_332:
        /*0018*/ 	.byte	0x03, 0x50
        /*001a*/ 	.short	0x0000


	//----- nvinfo : EIATTR_MAXREG_COUNT
	.align		4
        /*001c*/ 	.byte	0x03, 0x1b
        /*001e*/ 	.short	0x00a8


	//----- nvinfo : EIATTR_MERCURY_ISA_VERSION
	.align		4
        /*0020*/ 	.byte	0x03, 0x5f
        /*0022*/ 	.short	0x0101


	//----- nvinfo : EIATTR_VRC_CTA_INIT_COUNT
	.align		4
        /*0024*/ 	.byte	0x02, 0x4a
	.zero		1
	.zero		1


	//----- nvinfo : EIATTR_EXIT_INSTR_OFFSETS
	.align		4
        /*0028*/ 	.byte	0x04, 0x1c
        /*002a*/ 	.short	(.L_334 - .L_333)


	//   ....[0]....
.L_333:
        /*002c*/ 	.word	0x00000010


	//----- nvinfo : EIATTR_MAX_THREADS
	.align		4
.L_334:
        /*0030*/ 	.byte	0x04, 0x05
        /*0032*/ 	.short	(.L_336 - .L_335)
.L_335:
        /*0034*/ 	.word	0x00000180
        /*0038*/ 	.word	0x00000001
        /*003c*/ 	.word	0x00000001


	//----- nvinfo : EIATTR_CBANK_PARAM_SIZE
	.align		4
.L_336:
        /*0040*/ 	.byte	0x03, 0x19
        /*0042*/ 	.short	0x0a80


	//----- nvinfo : EIATTR_PARAM_CBANK
	.align		4
        /*0044*/ 	.byte	0x04, 0x0a
        /*0046*/ 	.short	(.L_338 - .L_337)
	.align		4
.L_337:
        /*0048*/ 	.word	index@(.nv.constant0._ZN7cutlass13device_kernelIN5flash11enable_sm90INS1_16FlashAttnFwdSm90INS1_25CollectiveMainloopFwdSm90ILi2EN4cute5tupleIJNS5_1CILi1EEES8_S8_EEENS6_IJNS7_ILi128EEENS7_ILi64EEENS7_ILi256EEEEEELi256ENS_6half_tEfNS_4arch4Sm90ELb0ELb1ELb0ELb1ELb1ELb0ELb0ELb1ELb1ELb1ELb0ELb0EEENS1_21CollectiveEpilogueFwdINS6_IJSA_SC_SB_EEES9_SE_SG_Li256ELb1ELb1ELb0ELb0EEENS1_36VarlenDynamicPersistentTileSchedulerILi128ELi64ELi256ELi128ELb0ELb1ELb1ELb1ELb0ELb1EEEEEEEEEvNT_6ParamsE)
        /*004c*/ 	.short	0x0380
        /*004e*/ 	.short	0x0a80


	//----- nvinfo : EIATTR_SW_WAR
	.align		4
.L_338:
        /*0050*/ 	.byte	0x04, 0x36
        /*0052*/ 	.short	(.L_340 - .L_339)
.L_339:
        /*0054*/ 	.word	0x00000008
.L_340:


//--------------------- .nv.info._ZN7cutlass13device_kernelIN5flash11enable_sm90INS1_16FlashAttnFwdSm90INS1_25CollectiveMainloopFwdSm90ILi2EN4cute5tupleIJNS5_1CILi1EEES8_S8_EEENS6_IJNS7_ILi128EEENS7_ILi64EEENS7_ILi256EEEEEELi256ENS_6half_tEfNS_4arch4Sm90ELb0ELb1ELb0ELb1ELb1ELb1ELb0ELb1ELb1ELb1ELb0ELb0EEENS1_21CollectiveEpilogueFwdINS6_IJSA_SC_SB_EEES9_SE_SG_Li256ELb1ELb1ELb0ELb0EEENS1_36VarlenDynamicPersistentTileSchedulerILi128ELi64ELi256ELi128ELb0ELb1ELb1ELb1ELb0ELb1EEEEEEEEEvNT_6ParamsE --------------------------
	.section	.nv.info._ZN7cutlass13device_kernelIN5flash11enable_sm90INS1_16FlashAttnFwdSm90INS1_25CollectiveMainloopFwdSm90ILi2EN4cute5tupleIJNS5_1CILi1EEES8_S8_EEENS6_IJNS7_ILi128EEENS7_ILi64EEENS7_ILi256EEEEEELi256ENS_6half_tEfNS_4arch4Sm90ELb0ELb1ELb0ELb1ELb1ELb1ELb0ELb1ELb1ELb1ELb0ELb0EEENS1_21CollectiveEpilogueFwdINS6_IJSA_SC_SB_EEES9_SE_SG_Li256ELb1ELb1ELb0ELb0EEENS1_36VarlenDynamicPersistentTileSchedulerILi128ELi64ELi256ELi128ELb0ELb1ELb1ELb1ELb0ELb1EEEEEEEEEvNT_6ParamsE,"",@"SHT_CUDA_INFO"
	.sectionflags	@""
	.align	4


	//----- nvinfo : EIATTR_CUDA_API_VERSION
	.align		4
        /*0000*/ 	.byte	0x04, 0x37
        /*0002*/ 	.short	(.L_342 - .L_341)
.L_341:
        /*0004*/ 	.word	0x00000082


	//----- nvinfo : EIATTR_KPARAM_INFO
	.align		4
.L_342:
        /*0008*/ 	.byte	0x04, 0x17
        /*000a*/ 	.short	(.L_344 - .L_343)
.L_343:
        /*000c*/ 	.word	0x00000000
        /*0010*/ 	.short	0x0000
        /*0012*/ 	.short	0x0000
        /*0014*/ 	.byte	0x00, 0xf0, 0x01, 0x2a


	//----- nvinfo : EIATTR_SPARSE_MMA_MASK
	.align		4
.L_344:
        /*0018*/ 	.byte	0x03, 0x50
        /*001a*/ 	.short	0x0000


	//----- nvinfo : EIATTR_MAXREG_COUNT
	.align		4
        /*001c*/ 	.byte	0x03, 0x1b
        /*001e*/ 	.short	0x00a8


	//----- nvinfo : EIATTR_MERCURY_ISA_VERSION
	.align		4
        /*0020*/ 	.byte	0x03, 0x5f
        /*0022*/ 	.short	0x0101


	//----- nvinfo : EIATTR_VRC_CTA_INIT_COUNT
	.align		4
        /*0024*/ 	.byte	0x02, 0x4a
	.zero		1
	.zero		1


	//----- nvinfo : EIATTR_EXIT_INSTR_OFFSETS
	.align		4
        /*0028*/ 	.byte	0x04, 0x1c
        /*002a*/ 	.short	(.L_346 - .L_345)


	//   ....[0]....
.L_345:
        /*002c*/ 	.word	0x00000010


	//----- nvinfo : EIATTR_MAX_THREADS
	.align		4
.L_346:
        /*0030*/ 	.byte	0x04, 0x05
        /*0032*/ 	.short	(.L_348 - .L_347)
.L_347:
        /*0034*/ 	.word	0x00000180
        /*0038*/ 	.word	0x00000001
        /*003c*/ 	.word	0x00000001


	//----- nvinfo : EIATTR_CBANK_PARAM_SIZE
	.align		4
.L_348:
        /*0040*/ 	.byte	0x03, 0x19
        /*0042*/ 	.short	0x0a80


	//----- nvinfo : EIATTR_PARAM_CBANK
	.align		4
        /*0044*/ 	.byte	0x04, 0x0a
        /*0046*/ 	.short	(.L_350 - .L_349)
	.align		4
.L_349:
        /*0048*/ 	.word	index@(.nv.constant0._ZN7cutlass13device_kernelIN5flash11enable_sm90INS1_16FlashAttnFwdSm90INS1_25CollectiveMainloopFwdSm90ILi2EN4cute5tupleIJNS5_1CILi1EEES8_S8_EEENS6_IJNS7_ILi128EEENS7_ILi64EEENS7_ILi256EEEEEELi256ENS_6half_tEfNS_4arch4Sm90ELb0ELb1ELb0ELb1ELb1ELb1ELb0ELb1ELb1ELb1ELb0ELb0EEENS1_21CollectiveEpilogueFwdINS6_IJSA_SC_SB_EEES9_SE_SG_Li256ELb1ELb1ELb0ELb0EEENS1_36VarlenDynamicPersistentTileSchedulerILi128ELi64ELi256ELi128ELb0ELb1ELb1ELb1ELb0ELb1EEEEEEEEEvNT_6ParamsE)
        /*004c*/ 	.short	0x0380
        /*004e*/ 	.short	0x0a80


	//----- nvinfo : EIATTR_SW_WAR
	.align		4
.L_350:
        /*0050*/ 	.byte	0x04, 0x36
        /*0052*/ 	.short	(.L_352 - .L_351)
.L_351:
        /*0054*/ 	.word	0x00000008
.L_352:


//--------------------- .nv.info._ZN7cutlass13device_kernelIN5flash11enable_sm90INS1_16FlashAttnFwdSm90INS1_25CollectiveMainloopFwdSm90ILi2EN4cute5tupleIJNS5_1CILi1EEES8_S8_EEENS6_IJNS7_ILi128EEENS7_ILi80EEENS7_ILi256EEEEEELi256ENS_6half_tEfNS_4arch4Sm90ELb1ELb0ELb0ELb0ELb1ELb0ELb0ELb1ELb1ELb1ELb0ELb0EEENS1_21CollectiveEpilogueFwdINS6_IJSA_SC_SB_EEES9_SE_SG_Li256ELb0ELb1ELb0ELb0EEENS1_30DynamicPersistentTileSchedulerILi256ELi128ELb0ELb1ELb1EEEEEEEEEvNT_6ParamsE --------------------------
	.section	.nv.info._ZN7cutlass13device_kernelIN5flash11enable_sm90INS1_16FlashAttnFwdSm90INS1_25CollectiveMainloopFwdSm90ILi2EN4cute5tupleIJNS5_1CILi1EEES8_S8_EEENS6_IJNS7_ILi128EEENS7_ILi80EEENS7_ILi256EEEEEELi256ENS_6half_tEfNS_4arch4Sm90ELb1ELb0ELb0ELb0ELb1ELb0ELb0ELb1ELb1ELb1ELb0ELb0EEENS1_21CollectiveEpilogueFwdINS6_IJSA_SC_SB_EEES9_SE_SG_Li256ELb0ELb1ELb0ELb0EEENS1_30DynamicPersistentTileSchedulerILi256ELi128ELb0ELb1ELb1EEEEEEEEEvNT_6ParamsE,"",@"SHT_CUDA_INFO"
	.sectionflags	@""
	.align	4


	//----- nvinfo : EIATTR_CUDA_API_VERSION
	.align		4
        /*0000*/ 	.byte	0x04, 0x37
        /*0002*/ 	.short	(.L_354 - .L_353)
.L_353:
        /*0004*/ 	.word	0x00000082


	//----- nvinfo : EIATTR_KPARAM_INFO
	.align		4
.L_354:
        /*0008*/ 	.byte	0x04, 0x17
        /*000a*/ 	.short	(.L_356 - .L_355)
.L_355:
        /*000c*/ 	.word	0x00000000
        /*0010*/ 	.short	0x0000
        /*0012*/ 	.short	0x0000
        /*0014*/ 	.byte	0x00, 0xf0, 0x01, 0x2a


	//----- nvinfo : EIATTR_SPARSE_MMA_MASK
	.align		4
.L_356:
        /*0018*/ 	.byte	0x03, 0x50
        /*001a*/ 	.short	0x0000


	//----- nvinfo : EIATTR_MAXREG_COUNT
	.align		4
        /*001c*/ 	.byte	0x03, 0x1b
        /*001e*/ 	.short	0x00a8


	//----- nvinfo : EIATTR_MERCURY_ISA_VERSION
	.align		4
        /*0020*/ 	.byte	0x03, 0x5f
        /*0022*/ 	.short	0x0101


	//----- nvinfo : EIATTR_VRC_CTA_INIT_COUNT
	.align		4
        /*0024*/ 	.byte	0x02, 0x4a
	.zero		1
	.zero		1


	//----- nvinfo : EIATTR_EXIT_INSTR_OFFSETS
	.align		4
        /*0028*/ 	.byte	0x04, 0x1c
        /*002a*/ 	.short	(.L_358 - .L_357)


	//   ....[0]....
.L_357:
        /*002c*/ 	.word	0x00000010


	//----- nvinfo : EIATTR_MAX_THREADS
	.align		4
.L_358:
        /*0030*/ 	.byte	0x04, 0x05
        /*0032*/ 	.short	(.L_360 - .L_359)
.L_359:
        /*0034*/ 	.word	0x00000180
        /*0038*/ 	.word	0x00000001
        /*003c*/ 	.word	0x00000001


	//----- nvinfo : EIATTR_CBANK_PARAM_SIZE
	.align		4
.L_360:
        /*0040*/ 	.byte	0x03, 0x19
        /*0042*/ 	.short	0x0a80


	//----- nvinfo : EIATTR_PARAM_CBANK
	.align		4
        /*0044*/ 	.byte	0x04, 0x0a
        /*0046*/ 	.short	(.L_362 - .L_361)
	.align		4
.L_361:
        /*0048*/ 	.word	index@(.nv.constant0._ZN7cutlass13device_kernelIN5flash11enable_sm90INS1_16FlashAttnFwdSm90INS1_25CollectiveMainloopFwdSm90ILi2EN4cute5tupleIJNS5_1CILi1EEES8_S8_EEENS6_IJNS7_ILi128EEENS7_ILi80EEENS7_ILi256EEEEEELi256ENS_6half_tEfNS_4arch4Sm90ELb1ELb0ELb0ELb0ELb1ELb0ELb0ELb1ELb1ELb1ELb0ELb0EEENS1_21CollectiveEpilogueFwdINS6_IJSA_SC_SB_EEES9_SE_SG_Li256ELb0ELb1ELb0ELb0EEENS1_30DynamicPersistentTileSchedulerILi256ELi128ELb0ELb1ELb1EEEEEEEEEvNT_6ParamsE)
        /*004c*/ 	.short	0x0380
        /*004e*/ 	.short	0x0a80


	//----- nvinfo : EIATTR_SW_WAR
	.align		4
.L_362:
        /*0050*/ 	.byte	0x04, 0x36
        /*0052*/ 	.short	(.L_364 - .L_363)
.L_363:
        /*0054*/ 	.word	0x00000008
.L_364:


//--------------------- .nv.info._ZN7cutlass13device_kernelIN5flash11enable_sm90INS1_16FlashAttnFwdSm90INS1_25CollectiveMainloopFwdSm90ILi2EN4cute5tupleIJNS5_1CILi1EEES8_S8_EEENS6_IJNS7_ILi128EEENS7_ILi80EEENS7_ILi256EEEEEELi256ENS_6half_tEfNS_4arch4Sm90ELb1ELb0ELb0ELb1ELb1ELb0ELb0ELb1ELb1ELb1ELb0ELb0EEENS1_21CollectiveEpilogueFwdINS6_IJSA_SC_SB_EEES9_SE_SG_Li256ELb1ELb1ELb0ELb0EEENS1_36VarlenDynamicPersistentTileSchedulerILi128ELi80ELi256ELi128ELb0ELb1ELb1ELb1ELb1ELb1EEEEEEEEEvNT_6ParamsE --------------------------
	.section	.nv.info._ZN7cutlass13device_kernelIN5flash11enable_sm90INS1_16FlashAttnFwdSm90INS1_25CollectiveMainloopFwdSm90ILi2EN4cute5tupleIJNS5_1CILi1EEES8_S8_EEENS6_IJNS7_ILi128EEENS7_ILi80EEENS7_ILi256EEEEEELi256ENS_6half_tEfNS_4arch4Sm90ELb1ELb0ELb0ELb1ELb1ELb0ELb0ELb1ELb1ELb1ELb0ELb0EEENS1_21CollectiveEpilogueFwdINS6_IJSA_SC_SB_EEES9_SE_SG_Li256ELb1ELb1ELb0ELb0EEENS1_36VarlenDynamicPersistentTileSchedulerILi128ELi80ELi256ELi128ELb0ELb1ELb1ELb1ELb1ELb1EEEEEEEEEvNT_6ParamsE,"",@"SHT_CUDA_INFO"
	.sectionflags	@""
	.align	4


	//----- nvinfo : EIATTR_CUDA_API_VERSION
	.align		4
        /*0000*/ 	.byte	0x04, 0x37
        /*0002*/ 	.short	(.L_366 - .L_365)
.L_365:
        /*0004*/ 	.word	0x00000082


	//----- nvinfo : EIATTR_KPARAM_INFO
	.align		4
.L_366:
        /*0008*/ 	.byte	0x04, 0x17
        /*000a*/ 	.short	(.L_368 - .L_367)
.L_367:
        /*000c*/ 	.word	0x00000000
        /*0010*/ 	.short	0x0000
        /*0012*/ 	.short	0x0000
        /*0014*/ 	.byte	0x00, 0xf0, 0x01, 0x2a


	//----- nvinfo : EIATTR_SPARSE_MMA_MASK
	.align		4
.L_368:
        /*0018*/ 	.byte	0x03, 0x50
        /*001a*/ 	.short	0x0000


	//----- nvinfo : EIATTR_MAXREG_COUNT
	.align		4
        /*001c*/ 	.byte	0x03, 0x1b
        /*001e*/ 	.short	0x00a8


	//----- nvinfo : EIATTR_MERCURY_ISA_VERSION
	.align		4
        /*0020*/ 	.byte	0x03, 0x5f
        /*0022*/ 	.short	0x0101


	//----- nvinfo : EIATTR_VRC_CTA_INIT_COUNT
	.align		4
        /*0024*/ 	.byte	0x02, 0x4a
	.zero		1
	.zero		1


	//----- nvinfo : EIATTR_EXIT_INSTR_OFFSETS
	.align		4
        /*0028*/ 	.byte	0x04, 0x1c
        /*002a*/ 	.short	(.L_370 - .L_369)


	//   ....[0]....
.L_369:
        /*002c*/ 	.word	0x00000010


	//----- nvinfo : EIATTR_MAX_THREADS
	.align		4
.L_370:
        /*0030*/ 	.byte	0x04, 0x05
        /*0032*/ 	.short	(.L_372 - .L_371)
.L_371:
        /*0034*/ 	.word	0x00000180
        /*0038*/ 	.word	0x00000001
        /*003c*/ 	.word	0x00000001


	//----- nvinfo : EIATTR_CBANK_PARAM_SIZE
	.align		4
.L_372:
        /*0040*/ 	.byte	0x03, 0x19
        /*0042*/ 	.short	0x0a80


	//----- nvinfo : EIATTR_PARAM_CBANK
	.align		4
        /*0044*/ 	.byte	0x04, 0x0a
        /*0046*/ 	.short	(.L_374 - .L_373)
	.align		4
.L_373:
        /*0048*/ 	.word	index@(.nv.constant0._ZN7cutlass13device_kernelIN5flash11enable_sm90INS1_16FlashAttnFwdSm90INS1_25CollectiveMainloopFwdSm90ILi2EN4cute5tupleIJNS5_1CILi1EEES8_S8_EEENS6_IJNS7_ILi128EEENS7_ILi80EEENS7_ILi256EEEEEELi256ENS_6half_tEfNS_4arch4Sm90ELb1ELb0ELb0ELb1ELb1ELb0ELb0ELb1ELb1ELb1ELb0ELb0EEENS1_21CollectiveEpilogueFwdINS6_IJSA_SC_SB_EEES9_SE_SG_Li256ELb1ELb1ELb0ELb0EEENS1_36VarlenDynamicPersistentTileSchedulerILi128ELi80ELi256ELi128ELb0ELb1ELb1ELb1ELb1ELb1EEEEEEEEEvNT_6ParamsE)
        /*004c*/ 	.short	0x0380
        /*004e*/ 	.short	0x0a80


	//----- nvinfo : EIATTR_SW_WAR
	.align		4
.L_374:
        /*0050*/ 	.byte	0x04, 0x36
        /*0052*/ 	.short	(.L_376 - .L_375)
.L_375:
        /*0054*/ 	.word	0x00000008
.L_376:


//--------------------- .nv.info._ZN7cutlass13device_kernelIN5flash11enable_sm90INS1_16FlashAttnFwdSm90INS1_25CollectiveMainloopFwdSm90ILi2EN4cute5tupleIJNS5_1CILi1EEES8_S8_EEENS6_IJNS7_ILi128EEENS7_ILi80EEENS7_ILi256EEEEEELi256ENS_6half_tEfNS_4arch4Sm90ELb1ELb0ELb0ELb1ELb1ELb1ELb0ELb1ELb1ELb1ELb0ELb0EEENS1_21CollectiveEpilogueFwdINS6_IJSA_SC_SB_EEES9_SE_SG_Li256ELb1ELb1ELb0ELb0EEENS1_36VarlenDynamicPersistentTileSchedulerILi128ELi80ELi256ELi128ELb0ELb1ELb1ELb1ELb1ELb1EEEEEEEEEvNT_6ParamsE --------------------------
	.section	.nv.info._ZN7cutlass13device_kernelIN5flash11enable_sm90INS1_16FlashAttnFwdSm90INS1_25CollectiveMainloopFwdSm90ILi2EN4cute5tupleIJNS5_1CILi1EEES8_S8_EEENS6_IJNS7_ILi128EEENS7_ILi80EEENS7_ILi256EEEEEELi256ENS_6half_tEfNS_4arch4Sm90ELb1ELb0ELb0ELb1ELb1ELb1ELb0ELb1ELb1ELb1ELb0ELb0EEENS1_21CollectiveEpilogueFwdINS6_IJSA_SC_SB_EEES9_SE_SG_Li256ELb1ELb1ELb0ELb0EEENS1_36VarlenDynamicPersistentTileSchedulerILi128ELi80ELi256ELi128ELb0ELb1ELb1ELb1ELb1ELb1EEEEEEEEEvNT_6ParamsE,"",@"SHT_CUDA_INFO"
	.sectionflags	@""
	.align	4


	//----- nvinfo : EIATTR_CUDA_API_VERSION
	.align		4
        /*0000*/ 	.byte	0x04, 0x37
        /*0002*/ 	.short	(.L_378 - .L_377)
.L_377:
        /*0004*/ 	.word	0x00000082


	//----- nvinfo : EIATTR_KPARAM_INFO
	.align		4
.L_378:
        /*0008*/ 	.byte	0x04, 0x17
        /*000a*/ 	.short	(.L_380 - .L_379)
.L_379:
        /*000c*/ 	.word	0x00000000
        /*0010*/ 	.short	0x0000
        /*0012*/ 	.short	0x0000
        /*0014*/ 	.byte	0x00, 0xf0, 0x01, 0x2a


	//----- nvinfo : EIATTR_SPARSE_MMA_MASK
	.align		4
.L_380:
        /*0018*/ 	.byte	0x03, 0x50
        /*001a*/ 	.short	0x0000


	//----- nvinfo : EIATTR_MAXREG_COUNT
	.align		4
        /*001c*/ 	.byte	0x03, 0x1b
        /*001e*/ 	.short	0x00a8


	//----- nvinfo : EIATTR_MERCURY_ISA_VERSION
	.align		4
        /*0020*/ 	.byte	0x03, 0x5f
        /*0022*/ 	.short	0x0101


	//----- nvinfo : EIATTR_VRC_CTA_INIT_COUNT
	.align		4
        /*0024*/ 	.byte	0x02, 0x4a
	.zero		1
	.zero		1


	//----- nvinfo : EIATTR_EXIT_INSTR_OFFSETS
	.align		4
        /*0028*/ 	.byte	0x04, 0x1c
        /*002a*/ 	.short	(.L_382 - .L_381)


	//   ....[0]....
.L_381:
        /*002c*/ 	.word	0x00000010


	//----- nvinfo : EIATTR_MAX_THREADS
	.align		4
.L_382:
        /*0030*/ 	.byte	0x04, 0x05
        /*0032*/ 	.short	(.L_384 - .L_383)
.L_383:
        /*0034*/ 	.word	0x00000180
        /*0038*/ 	.word	0x00000001
        /*003c*/ 	.word	0x00000001


	//----- nvinfo : EIATTR_CBANK_PARAM_SIZE
	.align		4
.L_384:
        /*0040*/ 	.byte	0x03, 0x19
        /*0042*/ 	.short	0x0a80


	//----- nvinfo : EIATTR_PARAM_CBANK
	.align		4
        /*0044*/ 	.byte	0x04, 0x0a
        /*0046*/ 	.short	(.L_386 - .L_385)
	.align		4
.L_385:
        /*0048*/ 	.word	index@(.nv.constant0._ZN7cutlass13device_kernelIN5flash11enable_sm90INS1_16FlashAttnFwdSm90INS1_25CollectiveMainloopFwdSm90ILi2EN4cute5tupleIJNS5_1CILi1EEES8_S8_EEENS6_IJNS7_ILi128EEENS7_ILi80EEENS7_ILi256EEEEEELi256ENS_6half_tEfNS_4arch4Sm90ELb1ELb0ELb0ELb1ELb1ELb1ELb0ELb1ELb1ELb1ELb0ELb0EEENS1_21CollectiveEpilogueFwdINS6_IJSA_SC_SB_EEES9_SE_SG_Li256ELb1ELb1ELb0ELb0EEENS1_36VarlenDynamicPersistentTileSchedulerILi128ELi80ELi256ELi128ELb0ELb1ELb1ELb1ELb1ELb1EEEEEEEEEvNT_6ParamsE)
        /*004c*/ 	.short	0x0380
        /*004e*/ 	.short	0x0a80


	//----- nvinfo : EIATTR_SW_WAR
	.align		4
.L_386:
        /*0050*/ 	.byte	0x04, 0x36
        /*0052*/ 	.short	(.L_388 - .L_387)
.L_387:
        /*0054*/ 	.word	0x00000008
.L_388:


//--------------------- .nv.info._ZN7cutlass13device_kernelIN5flash11enable_sm90INS1_16FlashAttnFwdSm90INS1_25CollectiveMainloopFwdSm90ILi2EN4cute5tupleIJNS5_1CILi1EEES8_S8_EEENS6_IJNS7_ILi128EEENS7_ILi96EEENS7_ILi192EEEEEELi192ENS_6half_tEfNS_4arch4Sm90ELb0ELb0ELb0ELb0ELb1ELb0ELb0ELb1ELb1ELb1ELb0ELb0EEENS1_21CollectiveEpilogueFwdINS6_IJSA_SC_SB_EEES9_SE_SG_Li256ELb0ELb1ELb0ELb0EEENS1_29StaticPersistentTileSchedulerILb0EEEEEEEEEvNT_6ParamsE --------------------------
	.section	.nv.info._ZN7cutlass13device_kernelIN5flash11enable_sm90INS1_16FlashAttnFwdSm90INS1_25CollectiveMainloopFwdSm90ILi2EN4cute5tupleIJNS5_1CILi1EEES8_S8_EEENS6_IJNS7_ILi128EEENS7_ILi96EEENS7_ILi192EEEEEELi192ENS_6half_tEfNS_4arch4Sm90ELb0ELb0ELb0ELb0ELb1ELb0ELb0ELb1ELb1ELb1ELb0ELb0EEENS1_21CollectiveEpilogueFwdINS6_IJSA_SC_SB_EEES9_SE_SG_Li256ELb0ELb1ELb0ELb0EEENS1_29StaticPersistentTileSchedulerILb0EEEEEEEEEvNT_6ParamsE,"",@"SHT_CUDA_INFO"
	.sectionflags	@""
	.align	4


	//----- nvinfo : EIATTR_CUDA_API_VERSION
	.align		4
        /*0000*/ 	.byte	0x04, 0x37
        /*0002*/ 	.short	(.L_390 - .L_389)
.L_389:
        /*0004*/ 	.word	0x00000082


	//----- nvinfo : EIATTR_KPARAM_INFO
	.align		4
.L_390:
        /*0008*/ 	.byte	0x04, 0x17
        /*000a*/ 	.short	(.L_392 - .L_391)
.L_391:
        /*000c*/ 	.word	0x00000000
        /*0010*/ 	.short	0x0000
        /*0012*/ 	.short	0x0000
        /*0014*/ 	.byte	0x00, 0xf0, 0x01, 0x28


	//----- nvinfo : EIATTR_SPARSE_MMA_MASK
	.align		4
.L_392:
        /*0018*/ 	.byte	0x03, 0x50
        /*001a*/ 	.short	0x0000


	//----- nvinfo : EIATTR_MAXREG_COUNT
	.align		4
        /*001c*/ 	.byte	0x03, 0x1b
        /*001e*/ 	.short	0x00a8


	//----- nvinfo : EIATTR_MERCURY_ISA_VERSION
	.align		4
        /*0020*/ 	.byte	0x03, 0x5f
        /*0022*/ 	.short	0x0101


	//----- nvinfo : EIATTR_VRC_CTA_INIT_COUNT
	.align		4
        /*0024*/ 	.byte	0x02, 0x4a
	.zero		1
	.zero		1


	//----- nvinfo : EIATTR_EXIT_INSTR_OFFSETS
	.align		4
        /*0028*/ 	.byte	0x04, 0x1c
        /*002a*/ 	.short	(.L_394 - .L_393)


	//   ....[0]....
.L_393:
        /*002c*/ 	.word	0x00000010


	//----- nvinfo : EIATTR_MAX_THREADS
	.align		4
.L_394:
        /*0030*/ 	.byte	0x04, 0x05
        /*0032*/ 	.short	(.L_396 - .L_395)
.L_395:
        /*0034*/ 	.word	0x00000180
        /*0038*/ 	.word	0x00000001
        /*003c*/ 	.word	0x00000001


	//----- nvinfo : EIATTR_CBANK_PARAM_SIZE
	.align		4
.L_396:
        /*0040*/ 	.byte	0x03, 0x19
        /*0042*/ 	.short	0x0a00


	//----- nvinfo : EIATTR_PARAM_CBANK
	.align		4
        /*0044*/ 	.byte	0x04, 0x0a
        /*0046*/ 	.short	(.L_398 - .L_397)
	.align		4
.L_397:
        /*0048*/ 	.word	index@(.nv.constant0._ZN7cutlass13device_kernelIN5flash11enable_sm90INS1_16FlashAttnFwdSm90INS1_25CollectiveMainloopFwdSm90ILi2EN4cute5tupleIJNS5_1CILi1EEES8_S8_EEENS6_IJNS7_ILi128EEENS7_ILi96EEENS7_ILi192EEEEEELi192ENS_6half_tEfNS_4arch4Sm90ELb0ELb0ELb0ELb0ELb1ELb0ELb0ELb1ELb1ELb1ELb0ELb0EEENS1_21CollectiveEpilogueFwdINS6_IJSA_SC_SB_EEES9_SE_SG_Li256ELb0ELb1ELb0ELb0EEENS1_29StaticPersistentTileSchedulerILb0EEEEEEEEEvNT_6ParamsE)
        /*004c*/ 	.short	0x0380
        /*004e*/ 	.short	0x0a00


	//----- nvinfo : EIATTR_SW_WAR
	.align		4
.L_398:
        /*0050*/ 	.byte	0x04, 0x36
        /*0052*/ 	.short	(.L_400 - .L_399)
.L_399:
        /*0054*/ 	.word	0x00000008
.L_400:


//--------------------- .nv.info._ZN7cutlass13device_kernelIN5flash11enable_sm90INS1_16FlashAttnFwdSm90INS1_25CollectiveMainloopFwdSm90ILi2EN4cute5tupleIJNS5_1CILi1EEES8_S8_EEENS6_IJNS7_ILi128EEENS7_ILi96EEENS7_ILi192EEEEEELi192ENS_6half_tEfNS_4arch4Sm90ELb0ELb0ELb0ELb1ELb1ELb0ELb0ELb1ELb1ELb1ELb0ELb0EEENS1_21CollectiveEpilogueFwdINS6_IJSA_SC_SB_EEES9_SE_SG_Li256ELb1ELb1ELb0ELb0EEENS1_36VarlenDynamicPersistentTileSchedulerILi128ELi96ELi256ELi128ELb0ELb1ELb1ELb0ELb1ELb1EEEEEEEEEvNT_6ParamsE --------------------------
	.section	.nv.info._ZN7cutlass13device_kernelIN5flash11enable_sm90INS1_16FlashAttnFwdSm90INS1_25CollectiveMainloopFwdSm90ILi2EN4cute5tupleIJNS5_1CILi1EEES8_S8_EEENS6_IJNS7_ILi128EEENS7_ILi96EEENS7_ILi192EEEEEELi192ENS_6half_tEfNS_4arch4Sm90ELb0ELb0ELb0ELb1ELb1ELb0ELb0ELb1ELb1ELb1ELb0ELb0EEENS1_21CollectiveEpilogueFwdINS6_IJSA_SC_SB_EEES9_SE_SG_Li256ELb1ELb1ELb0ELb0EEENS1_36VarlenDynamicPersistentTileSchedulerILi128ELi96ELi256ELi128ELb0ELb1ELb1ELb0ELb1ELb1EEEEEEEEEvNT_6ParamsE,"",@"SHT_CUDA_INFO"
	.sectionflags	@""
	.align	4


	//----- nvinfo : EIATTR_CUDA_API_VERSION
	.align		4
        /*0000*/ 	.byte	0x04, 0x37
        /*0002*/ 	.short	(.L_402 - .L_401)
.L_401:
        /*0004*/ 	.word	0x00000082


	//----- nvinfo : EIATTR_KPARAM_INFO
	.align		4
.L_402:
        /*0008*/ 	.byte	0x04, 0x17
        /*000a*/ 	.short	(.L_404 - .L_403)
.L_403:
        /*000c*/ 	.word	0x00000000
        /*0010*/ 	.short	0x0000
        /*0012*/ 	.short	0x0000
        /*0014*/ 	.byte	0x00, 0xf0, 0x01, 0x2a


	//----- nvinfo : EIATTR_SPARSE_MMA_MASK
	.align		4
.L_404:
        /*0018*/ 	.byte	0x03, 0x50
        /*001a*/ 	.short	0x0000


	//----- nvinfo : EIATTR_MAXREG_COUNT
	.align		4
        /*001c*/ 	.byte	0x03, 0x1b
        /*001e*/ 	.short	0x00a8


	//----- nvinfo : EIATTR_MERCURY_ISA_VERSION
	.align		4
        /*0020*/ 	.byte	0x03, 0x5f
        /*0022*/ 	.short	0x0101


	//----- nvinfo : EIATTR_VRC_CTA_INIT_COUNT
	.align		4
        /*0024*/ 	.byte	0x02, 0x4a
	.zero		1
	.zero		1


	//----- nvinfo : EIATTR_EXIT_INSTR_OFFSETS
	.align		4
        /*0028*/ 	.byte	0x04, 0x1c
        /*002a*/ 	.short	(.L_406 - .L_405)


	//   ....[0]....
.L_405:
        /*002c*/ 	.word	0x00000010


	//----- nvinfo : EIATTR_MAX_THREADS
	.align		4
.L_406:
        /*0030*/ 	.byte	0x04, 0x05
        /*0032*/ 	.short	(.L_408 - .L_407)
.L_407:
        /*0034*/ 	.word	0x00000180
        /*0038*/ 	.word	0x00000001
        /*003c*/ 	.word	0x00000001


	//----- nvinfo : EIATTR_CBANK_PARAM_SIZE
	.align		4
.L_408:
        /*0040*/ 	.byte	0x03, 0x19
        /*0042*/ 	.short	0x0a80


	//----- nvinfo : EIATTR_PARAM_CBANK
	.align		4
        /*0044*/ 	.byte	0x04, 0x0a
        /*0046*/ 	.short	(.L_410 - .L_409)
	.align		4
.L_409:
        /*0048*/ 	.word	index@(.nv.constant0._ZN7cutlass13device_kernelIN5flash11enable_sm90INS1_16FlashAttnFwdSm90INS1_25CollectiveMainloopFwdSm90ILi2EN4cute5tupleIJNS5_1CILi1EEES8_S8_EEENS6_IJNS7_ILi128EEENS7_ILi96EEENS7_ILi192EEEEEELi192ENS_6half_tEfNS_4arch4Sm90ELb0ELb0ELb0ELb1ELb1ELb0ELb0ELb1ELb1ELb1ELb0ELb0EEENS1_21CollectiveEpilogueFwdINS6_IJSA_SC_SB_EEES9_SE_SG_Li256ELb1ELb1ELb0ELb0EEENS1_36VarlenDynamicPersistentTileSchedulerILi128ELi96ELi256ELi128ELb0ELb1ELb1ELb0ELb1ELb1EEEEEEEEEvNT_6ParamsE)
        /*004c*/ 	.short	0x0380
        /*004e*/ 	.short	0x0a80


	//----- nvinfo : EIATTR_SW_WAR
	.align		4
.L_410:
        /*0050*/ 	.byte	0x04, 0x36
        /*0052*/ 	.short	(.L_412 - .L_411)
.L_411:
        /*0054*/ 	.word	0x00000008
.L_412:


//--------------------- .nv.info._ZN7cutlass13device_kernelIN5flash11enable_sm90INS1_16FlashAttnFwdSm90INS1_25CollectiveMainloopFwdSm90ILi2EN4cute5tupleIJNS5_1CILi1EEES8_S8_EEENS6_IJNS7_ILi128EEENS7_ILi96EEENS7_ILi192EEEEEELi192ENS_6half_tEfNS_4arch4Sm90ELb0ELb0ELb0ELb1ELb1ELb1ELb0ELb1ELb1ELb1ELb0ELb0EEENS1_21CollectiveEpilogueFwdINS6_IJSA_SC_SB_EEES9_SE_SG_Li256ELb1ELb1ELb0ELb0EEENS1_36VarlenDynamicPersistentTileSchedulerILi128ELi96ELi256ELi128ELb0ELb1ELb1ELb0ELb1ELb1EEEEEEEEEvNT_6ParamsE --------------------------
	.section	.nv.info._ZN7cutlass13device_kernelIN5flash11enable_sm90INS1_16FlashAttnFwdSm90INS1_25CollectiveMainloopFwdSm90ILi2EN4cute5tupleIJNS5_1CILi1EEES8_S8_EEENS6_IJNS7_ILi128EEENS7_ILi96EEENS7_ILi192EEEEEELi192ENS_6half_tEfNS_4arch4Sm90ELb0ELb0ELb0ELb1ELb1ELb1ELb0ELb1ELb1ELb1ELb0ELb0EEENS1_21CollectiveEpilogueFwdINS6_IJSA_SC_SB_EEES9_SE_SG_Li256ELb1ELb1ELb0ELb0EEENS1_36VarlenDynamicPersistentTileSchedulerILi128ELi96ELi256ELi128ELb0ELb1ELb1ELb0ELb1ELb1EEEEEEEEEvNT_6ParamsE,"",@"SHT_CUDA_INFO"
	.sectionflags	@""
	.align	4


	//----- nvinfo : EIATTR_CUDA_API_VERSION
	.align		4
        /*0000*/ 	.byte	0x04, 0x37
        /*0002*/ 	.short	(.L_414 - .L_413)
.L_413:
        /*0004*/ 	.word	0x00000082


	//----- nvinfo : EIATTR_KPARAM_INFO
	.align		4
.L_414:
        /*0008*/ 	.byte	0x04, 0x17
        /*000a*/ 	.short	(.L_416 - .L_415)
.L_415:
        /*000c*/ 	.word	0x00000000
        /*0010*/ 	.short	0x0000
        /*0012*/ 	.short	0x0000
        /*0014*/ 	.byte	0x00, 0xf0, 0x01, 0x2a


	//----- nvinfo : EIATTR_SPARSE_MMA_MASK
	.align		4
.L_416:
        /*0018*/ 	.byte	0x03, 0x50
        /*001a*/ 	.short	0x0000


	//----- nvinfo : EIATTR_MAXREG_COUNT
	.align		4
        /*001c*/ 	.byte	0x03, 0x1b
        /*001e*/ 	.short	0x00a8


	//----- nvinfo : EIATTR_MERCURY_ISA_VERSION
	.align		4
        /*0020*/ 	.byte	0x03, 0x5f
        /*0022*/ 	.short	0x0101


	//----- nvinfo : EIATTR_VRC_CTA_INIT_COUNT
	.align		4
        /*0024*/ 	.byte	0x02, 0x4a
	.zero		1
	.zero		1


	//----- nvinfo : EIATTR_EXIT_INSTR_OFFSETS
	.align		4
        /*0028*/ 	.byte	0x04, 0x1c
        /*002a*/ 	.short	(.L_418 - .L_417)


	//   ....[0]....
.L_417:
        /*002c*/ 	.word	0x00000010


	//----- nvinfo : EIATTR_MAX_THREADS
	.align		4
.L_418:
        /*0030*/ 	.byte	0x04, 0x05
        /*0032*/ 	.short	(.L_420 - .L_419)
.L_419:
        /*0034*/ 	.word	0x00000180
        /*0038*/ 	.word	0x00000001
        /*003c*/ 	.word	0x00000001


	//----- nvinfo : EIATTR_CBANK_PARAM_SIZE
	.align		4
.L_420:
        /*0040*/ 	.byte	0x03, 0x19
        /*0042*/ 	.short	0x0a80


	//----- nvinfo : EIATTR_PARAM_CBANK
	.align		4
        /*0044*/ 	.byte	0x04, 0x0a
        /*0046*/ 	.short	(.L_422 - .L_421)
	.align		4
.L_421:
        /*0048*/ 	.word	index@(.nv.constant0._ZN7cutlass13device_kernelIN5flash11enable_sm90INS1_16FlashAttnFwdSm90INS1_25CollectiveMainloopFwdSm90ILi2EN4cute5tupleIJNS5_1CILi1EEES8_S8_EEENS6_IJNS7_ILi128EEENS7_ILi96EEENS7_ILi192EEEEEELi192ENS_6half_tEfNS_4arch4Sm90ELb0ELb0ELb0ELb1ELb1ELb1ELb0ELb1ELb1ELb1ELb0ELb0EEENS1_21CollectiveEpilogueFwdINS6_IJSA_SC_SB_EEES9_SE_SG_Li256ELb1ELb1ELb0ELb0EEENS1_36VarlenDynamicPersistentTileSchedulerILi128ELi96ELi256ELi128ELb0ELb1ELb1ELb0ELb1ELb1EEEEEEEEEvNT_6ParamsE)
        /*004c*/ 	.short	0x0380
        /*004e*/ 	.short	0x0a80


	//----- nvinfo : EIATTR_SW_WAR
	.align		4
.L_422:
        /*0050*/ 	.byte	0x04, 0x36
        /*0052*/ 	.short	(.L_424 - .L_423)
.L_423:
        /*0054*/ 	.word	0x00000008
.L_424:


//--------------------- .nv.info._ZN7cutlass13device_kernelIN5flash11enable_sm90INS1_16FlashAttnFwdSm90INS1_25CollectiveMainloopFwdSm90ILi2EN4cute5tupleIJNS5_1CILi1EEES8_S8_EEENS6_IJNS7_ILi128EEENS7_ILi96EEENS7_ILi192EEEEEELi192ENS_6half_tEfNS_4arch4Sm90ELb0ELb1ELb0ELb0ELb1ELb0ELb0ELb1ELb1ELb1ELb0ELb0EEENS1_21CollectiveEpilogueFwdINS6_IJSA_SC_SB_EEES9_SE_SG_Li256ELb0ELb1ELb0ELb0EEENS1_30DynamicPersistentTileSchedulerILi256ELi128ELb0ELb1ELb1EEEEEEEEEvNT_6ParamsE --------------------------
	.section	.nv.info._ZN7cutlass13device_kernelIN5flash11enable_sm90INS1_16FlashAttnFwdSm90INS1_25CollectiveMainloopFwdSm90ILi2EN4cute5tupleIJNS5_1CILi1EEES8_S8_EEENS6_IJNS7_ILi128EEENS7_ILi96EEENS7_ILi192EEEEEELi192ENS_6half_tEfNS_4arch4Sm90ELb0ELb1ELb0ELb0ELb1ELb0ELb0ELb1ELb1ELb1ELb0ELb0EEENS1_21CollectiveEpilogueFwdINS6_IJSA_SC_SB_EEES9_SE_SG_Li256ELb0ELb1ELb0ELb0EEENS1_30DynamicPersistentTileSchedulerILi256ELi128ELb0ELb1ELb1EEEEEEEEEvNT_6ParamsE,"",@"SHT_CUDA_INFO"
	.sectionflags	@""
	.align	4


	//----- nvinfo : EIATTR_CUDA_API_VERSION
	.align		4
        /*0000*/ 	.byte	0x04, 0x37
        /*0002*/ 	.short	(.L_426 - .L_425)
.L_425:
        /*0004*/ 	.word	0x00000082


	//----- nvinfo : EIATTR_KPARAM_INFO
	.align		4
.L_426:
        /*0008*/ 	.byte	0x04, 0x17
        /*000a*/ 	.short	(.L_428 - .L_427)
.L_427:
        /*000c*/ 	.word	0x00000000
        /*0010*/ 	.short	0x0000
        /*0012*/ 	.short	0x0000
        /*0014*/ 	.byte	0x00, 0xf0, 0x01, 0x2a


	//----- nvinfo : EIATTR_SPARSE_MMA_MASK
	.align		4
.L_428:
        /*0018*/ 	.byte	0x03, 0x50
        /*001a*/ 	.short	0x0000


	//----- nvinfo : EIATTR_MAXREG_COUNT
	.align		4
        /*001c*/ 	.byte	0x03, 0x1b
        /*001e*/ 	.short	0x00a8


	//----- nvinfo : EIATTR_MERCURY_ISA_VERSION
	.align		4
        /*0020*/ 	.byte	0x03, 0x5f
        /*0022*/ 	.short	0x0101


	//----- nvinfo : EIATTR_VRC_CTA_INIT_COUNT
	.align		4
        /*0024*/ 	.byte	0x02, 0x4a
	.zero		1
	.zero		1


	//----- nvinfo : EIATTR_EXIT_INSTR_OFFSETS
	.align		4
        /*0028*/ 	.byte	0x04, 0x1c
        /*002a*/ 	.short	(.L_430 - .L_429)


	//   ....[0]....
.L_429:
        /*002c*/ 	.word	0x00000010


	//----- nvinfo : EIATTR_MAX_THREADS
	.align		4
.L_430:
        /*0030*/ 	.byte	0x04, 0x05
        /*0032*/ 	.short	(.L_432 - .L_431)
.L_431:
        /*0034*/ 	.word	0x00000180
        /*0038*/ 	.word	0x00000001
        /*003c*/ 	.word	0x00000001


	//----- nvinfo : EIATTR_CBANK_PARAM_SIZE
	.align		4
.L_432:
        /*0040*/ 	.byte	0x03, 0x19
        /*0042*/ 	.short	0x0a80


	//----- nvinfo : EIATTR_PARAM_CBANK
	.align		4
        /*0044*/ 	.byte	0x04, 0x0a
        /*0046*/ 	.short	(.L_434 - .L_433)
	.align		4
.L_433:
        /*0048*/ 	.word	index@(.nv.constant0._ZN7cutlass13device_kernelIN5flash11enable_sm90INS1_16FlashAttnFwdSm90INS1_25CollectiveMainloopFwdSm90ILi2EN4cute5tupleIJNS5_1CILi1EEES8_S8_EEENS6_IJNS7_ILi128EEENS7_ILi96EEENS7_ILi192EEEEEELi192ENS_6half_tEfNS_4arch4Sm90ELb0ELb1ELb0ELb0ELb1ELb0ELb0ELb1ELb1ELb1ELb0ELb0EEENS1_21CollectiveEpilogueFwdINS6_IJSA_SC_SB_EEES9_SE_SG_Li256ELb0ELb1ELb0ELb0EEENS1_30DynamicPersistentTileSchedulerILi256ELi128ELb0ELb1ELb1EEEEEEEEEvNT_6ParamsE)
        /*004c*/ 	.short	0x0380
        /*004e*/ 	.short	0x0a80


	//----- nvinfo : EIATTR_SW_WAR
	.align		4
.L_434:
        /*0050*/ 	.byte	0x04, 0x36
        /*0052*/ 	.short	(.L_436 - .L_435)
.L_435:
        /*0054*/ 	.word	0x00000008
.L_436:


//--------------------- .nv.info._ZN7cutlass13device_kernelIN5flash11enable_sm90INS1_16FlashAttnFwdSm90INS1_25CollectiveMainloopFwdSm90ILi2EN4cute5tupleIJNS5_1CILi1EEES8_S8_EEENS6_IJNS7_ILi128EEENS7_ILi96EEENS7_ILi192EEEEEELi192ENS_6half_tEfNS_4arch4Sm90ELb0ELb1ELb0ELb1ELb1ELb0ELb0ELb1ELb1ELb1ELb0ELb0EEENS1_21CollectiveEpilogueFwdINS6_IJSA_SC_SB_EEES9_SE_SG_Li256ELb1ELb1ELb0ELb0EEENS1_36VarlenDynamicPersistentTileSchedulerILi128ELi96ELi256ELi128ELb0ELb1ELb1ELb1ELb0ELb1EEEEEEEEEvNT_6ParamsE --------------------------
	.section	.nv.info._ZN7cutlass13device_kernelIN5flash11enable_sm90INS1_16FlashAttnFwdSm90INS1_25CollectiveMainloopFwdSm90ILi2EN4cute5tupleIJNS5_1CILi1EEES8_S8_EEENS6_IJNS7_ILi128EEENS7_ILi96EEENS7_ILi192EEEEEELi192ENS_6half_tEfNS_4arch4Sm90ELb0ELb1ELb0ELb1ELb1ELb0ELb0ELb1ELb1ELb1ELb0ELb0EEENS1_21CollectiveEpilogueFwdINS6_IJSA_SC_SB_EEES9_SE_SG_Li256ELb1ELb1ELb0ELb0EEENS1_36VarlenDynamicPersistentTileSchedulerILi128ELi96ELi256ELi128ELb0ELb1ELb1ELb1ELb0ELb1EEEEEEEEEvNT_6ParamsE,"",@"SHT_CUDA_INFO"
	.sectionflags	@""
	.align	4


	//----- nvinfo : EIATTR_CUDA_API_VERSION
	.align		4
        /*0000*/ 	.byte	0x04, 0x37
        /*0002*/ 	.short	(.L_438 - .L_437)
.L_437:
        /*0004*/ 	.word	0x00000082


	//----- nvinfo : EIATTR_KPARAM_INFO
	.align		4
.L_438:
        /*0008*/ 	.byte	0x04, 0x17
        /*000a*/ 	.short	(.L_440 - .L_439)
.L_439:
        /*000c*/ 	.word	0x00000000
        /*0010*/ 	.short	0x0000
        /*0012*/ 	.short	0x0000
        /*0014*/ 	.byte	0x00, 0xf0, 0x01, 0x2a


	//----- nvinfo : EIATTR_SPARSE_MMA_MASK
	.align		4
.L_440:
        /*0018*/ 	.byte	0x03, 0x50
        /*001a*/ 	.short	0x0000


	//----- nvinfo : EIATTR_MAXREG_COUNT
	.align		4
        /*001c*/ 	.byte	0x03, 0x1b
        /*001e*/ 	.short	0x00a8


	//----- nvinfo : EIATTR_MERCURY_ISA_VERSION
	.align		4
        /*0020*/ 	.byte	0x03, 0x5f
        /*0022*/ 	.short	0x0101


	//----- nvinfo : EIATTR_VRC_CTA_INIT_COUNT
	.align		4
        /*0024*/ 	.byte	0x02, 0x4a
	.zero		1
	.zero		1


	//----- nvinfo : EIATTR_EXIT_INSTR_OFFSETS
	.align		4
        /*0028*/ 	.byte	0x04, 0x1c
        /*002a*/ 	.short	(.L_442 - .L_441)


	//   ....[0]....
.L_441:
        /*002c*/ 	.word	0x00000010


	//----- nvinfo : EIATTR_MAX_THREADS
	.align		4
.L_442:
        /*0030*/ 	.byte	0x04, 0x05
        /*0032*/ 	.short	(.L_444 - .L_443)
.L_443:
        /*0034*/ 	.word	0x00000180
        /*0038*/ 	.word	0x00000001
        /*003c*/ 	.word	0x00000001


	//----- nvinfo : EIATTR_CBANK_PARAM_SIZE
	.align		4
.L_444:
        /*0040*/ 	.byte	0x03, 0x19
        /*0042*/ 	.short	0x0a80


	//----- nvinfo : EIATTR_PARAM_CBANK
	.align		4
        /*0044*/ 	.byte	0x04, 0x0a
        /*0046*/ 	.short	(.L_446 - .L_445)
	.align		4
.L_445:
        /*0048*/ 	.word	index@(.nv.constant0._ZN7cutlass13device_kernelIN5flash11enable_sm90INS1_16FlashAttnFwdSm90INS1_25CollectiveMainloopFwdSm90ILi2EN4cute5tupleIJNS5_1CILi1EEES8_S8_EEENS6_IJNS7_ILi128EEENS7_ILi96EEENS7_ILi192EEEEEELi192ENS_6half_tEfNS_4arch4Sm90ELb0ELb1ELb0ELb1ELb1ELb0ELb0ELb1ELb1ELb1ELb0ELb0EEENS1_21CollectiveEpilogueFwdINS6_IJSA_SC_SB_EEES9_SE_SG_Li256ELb1ELb1ELb0ELb0EEENS1_36VarlenDynamicPersistentTileSchedulerILi128ELi96ELi256ELi128ELb0ELb1ELb1ELb1ELb0ELb1EEEEEEEEEvNT_6ParamsE)
        /*004c*/ 	.short	0x0380
        /*004e*/ 	.short	0x0a80


	//----- nvinfo : EIATTR_SW_WAR
	.align		4
.L_446:
        /*0050*/ 	.byte	0x04, 0x36
        /*0052*/ 	.short	(.L_448 - .L_447)
.L_447:
        /*0054*/ 	.word	0x00000008
.L_448:


//--------------------- .nv.info._ZN7cutlass13device_kernelIN5flash11enable_sm90INS1_16FlashAttnFwdSm90INS1_25CollectiveMainloopFwdSm90ILi2EN4cute5tupleIJNS5_1CILi1EEES8_S8_EEENS6_IJNS7_ILi128EEENS7_ILi96EEENS7_ILi192EEEEEELi192ENS_6half_tEfNS_4arch4Sm90ELb0ELb1ELb0ELb1ELb1ELb1ELb0ELb1ELb1ELb1ELb0ELb0EEENS1_21CollectiveEpilogueFwdINS6_IJSA_SC_SB_EEES9_SE_SG_Li256ELb1ELb1ELb0ELb0EEENS1_36VarlenDynamicPersistentTileSchedulerILi128ELi96ELi256ELi128ELb0ELb1ELb1ELb1ELb0ELb1EEEEEEEEEvNT_6ParamsE --------------------------
	.section	.nv.info._ZN7cutlass13device_kernelIN5flash11enable_sm90INS1_16FlashAttnFwdSm90INS1_25CollectiveMainloopFwdSm90ILi2EN4cute5tupleIJNS5_1CILi1EEES8_S8_EEENS6_IJNS7_ILi128EEENS7_ILi96EEENS7_ILi192EEEEEELi192ENS_6half_tEfNS_4arch4Sm90ELb0ELb1ELb0ELb1ELb1ELb1ELb0ELb1ELb1ELb1ELb0ELb0EEENS1_21CollectiveEpilogueFwdINS6_IJSA_SC_SB_EEES9_SE_SG_Li256ELb1ELb1ELb0ELb0EEENS1_36VarlenDynamicPersistentTileSchedulerILi128ELi96ELi256ELi128ELb0ELb1ELb1ELb1ELb0ELb1EEEEEEEEEvNT_6ParamsE,"",@"SHT_CUDA_INFO"
	.sectionflags	@""
	.align	4


	//----- nvinfo : EIATTR_CUDA_API_VERSION
	.align		4
        /*0000*/ 	.byte	0x04, 0x37
        /*0002*/ 	.short	(.L_450 - .L_449)
.L_449:
        /*0004*/ 	.word	0x00000082


	//----- nvinfo : EIATTR_KPARAM_INFO
	.align		4
.L_450:
        /*0008*/ 	.byte	0x04, 0x17
        /*000a*/ 	.short	(.L_452 - .L_451)
.L_451:
        /*000c*/ 	.word	0x00000000
        /*0010*/ 	.short	0x0000
        /*0012*/ 	.short	0x0000
        /*0014*/ 	.byte	0x00, 0xf0, 0x01, 0x2a


	//----- nvinfo : EIATTR_SPARSE_MMA_MASK
	.align		4
.L_452:
        /*0018*/ 	.byte	0x03, 0x50
        /*001a*/ 	.short	0x0000


	//----- nvinfo : EIATTR_MAXREG_COUNT
	.align		4
        /*001c*/ 	.byte	0x03, 0x1b
        /*001e*/ 	.short	0x00a8


	//----- nvinfo : EIATTR_MERCURY_ISA_VERSION
	.align		4
        /*0020*/ 	.byte	0x03, 0x5f
        /*0022*/ 	.short	0x0101


	//----- nvinfo : EIATTR_VRC_CTA_INIT_COUNT
	.align		4
        /*0024*/ 	.byte	0x02, 0x4a
	.zero		1
	.zero		1


	//----- nvinfo : EIATTR_EXIT_INSTR_OFFSETS
	.align		4
        /*0028*/ 	.byte	0x04, 0x1c
        /*002a*/ 	.short	(.L_454 - .L_453)


	//   ....[0]....
.L_453:
        /*002c*/ 	.word	0x00000010


	//----- nvinfo : EIATTR_MAX_THREADS
	.align		4
.L_454:
        /*0030*/ 	.byte	0x04, 0x05
        /*0032*/ 	.short	(.L_456 - .L_455)
.L_455:
        /*0034*/ 	.word	0x00000180
        /*0038*/ 	.word	0x00000001
        /*003c*/ 	.word	0x00000001


	//----- nvinfo : EIATTR_CBANK_PARAM_SIZE
	.align		4
.L_456:
        /*0040*/ 	.byte	0x03, 0x19
        /*0042*/ 	.short	0x0a80


	//----- nvinfo : EIATTR_PARAM_CBANK
	.align		4
        /*0044*/ 	.byte	0x04, 0x0a
        /*0046*/ 	.short	(.L_458 - .L_457)
	.align		4
.L_457:
        /*0048*/ 	.word	index@(.nv.constant0._ZN7cutlass13device_kernelIN5flash11enable_sm90INS1_16FlashAttnFwdSm90INS1_25CollectiveMainloopFwdSm90ILi2EN4cute5tupleIJNS5_1CILi1EEES8_S8_EEENS6_IJNS7_ILi128EEENS7_ILi96EEENS7_ILi192EEEEEELi192ENS_6half_tEfNS_4arch4Sm90ELb0ELb1ELb0ELb1ELb1ELb1ELb0ELb1ELb1ELb1ELb0ELb0EEENS1_21CollectiveEpilogueFwdINS6_IJSA_SC_SB_EEES9_SE_SG_Li256ELb1ELb1ELb0ELb0EEENS1_36VarlenDynamicPersistentTileSchedulerILi128ELi96ELi256ELi128ELb0ELb1ELb1ELb1ELb0ELb1EEEEEEEEEvNT_6ParamsE)
        /*004c*/ 	.short	0x0380
        /*004e*/ 	.short	0x0a80


	//----- nvinfo : EIATTR_SW_WAR
	.align		4
.L_458:
        /*0050*/ 	.byte	0x04, 0x36
        /*0052*/ 	.short	(.L_460 - .L_459)
.L_459:
        /*0054*/ 	.word	0x00000008
.L_460:


//--------------------- .nv.info._ZN7cutlass13device_kernelIN5flash11enable_sm90INS1_16FlashAttnFwdSm90INS1_25CollectiveMainloopFwdSm90ILi2EN4cute5tupleIJNS5_1CILi1EEES8_S8_EEENS6_IJNS7_ILi128EEENS7_ILi96EEENS7_ILi192EEEEEELi192ENS_6half_tEfNS_4arch4Sm90ELb1ELb0ELb0ELb0ELb1ELb0ELb0ELb1ELb1ELb1ELb0ELb0EEENS1_21CollectiveEpilogueFwdINS6_IJSA_SC_SB_EEES9_SE_SG_Li256ELb0ELb1ELb0ELb0EEENS1_30DynamicPersistentTileSchedulerILi256ELi128ELb0ELb1ELb1EEEEEEEEEvNT_6ParamsE --------------------------
	.section	.nv.info._ZN7cutlass13device_kernelIN5flash11enable_sm90INS1_16FlashAttnFwdSm90INS1_25CollectiveMainloopFwdSm90ILi2EN4cute5tupleIJNS5_1CILi1EEES8_S8_EEENS6_IJNS7_ILi128EEENS7_ILi96EEENS7_ILi192EEEEEELi192ENS_6half_tEfNS_4arch4Sm90ELb1ELb0ELb0ELb0ELb1ELb0ELb0ELb1ELb1ELb1ELb0ELb0EEENS1_21CollectiveEpilogueFwdINS6_IJSA_SC_SB_EEES9_SE_SG_Li256ELb0ELb1ELb0ELb0EEENS1_30DynamicPersistentTileSchedulerILi256ELi128ELb0ELb1ELb1EEEEEEEEEvNT_6ParamsE,"",@"SHT_CUDA_INFO"
	.sectionflags	@""
	.align	4


	//----- nvinfo : EIATTR_CUDA_API_VERSION
	.align		4
        /*0000*/ 	.byte	0x04, 0x37
        /*0002*/ 	.short	(.L_462 - .L_461)
.L_461:
        /*0004*/ 	.word	0x00000082


	//----- nvinfo : EIATTR_KPARAM_INFO
	.align		4
.L_462:
        /*0008*/ 	.byte	0x04, 0x17
        /*000a*/ 	.short	(.L_464 - .L_463)
.L_463:
        /*000c*/ 	.word	0x00000000
        /*0010*/ 	.short	0x0000
        /*0012*/ 	.short	0x0000
        /*0014*/ 	.byte	0x00, 0xf0, 0x01, 0x2a


	//----- nvinfo : EIATTR_SPARSE_MMA_MASK
	.align		4
.L_464:
        /*0018*/ 	.byte	0x03, 0x50
        /*001a*/ 	.short	0x0000


	//----- nvinfo : EIATTR_MAXREG_COUNT
	.align		4
        /*001c*/ 	.byte	0x03, 0x1b
        /*001e*/ 	.short	0x00a8


	//----- nvinfo : EIATTR_MERCURY_ISA_VERSION
	.align		4
        /*0020*/ 	.byte	0x03, 0x5f
        /*0022*/ 	.short	0x0101


	//----- nvinfo : EIATTR_VRC_CTA_INIT_COUNT
	.align		4
        /*0024*/ 	.byte	0x02, 0x4a
	.zero		1
	.zero		1


	//----- nvinfo : EIATTR_EXIT_INSTR_OFFSETS
	.align		4
        /*0028*/ 	.byte	0x04, 0x1c
        /*002a*/ 	.short	(.L_466 - .L_465)


	//   ....[0]....
.L_465:
        /*002c*/ 	.word	0x00000010


	//----- nvinfo : EIATTR_MAX_THREADS
	.align		4
.L_466:
        /*0030*/ 	.byte	0x04, 0x05
        /*0032*/ 	.short	(.L_468 - .L_467)
.L_467:
        /*0034*/ 	.word	0x00000180
        /*0038*/ 	.word	0x00000001
        /*003c*/ 	.word	0x00000001


	//----- nvinfo : EIATTR_CBANK_PARAM_SIZE
	.align		4
.L_468:
        /*0040*/ 	.byte	0x03, 0x19
        /*0042*/ 	.short	0x0a80


	//----- nvinfo : EIATTR_PARAM_CBANK
	.align		4
        /*0044*/ 	.byte	0x04, 0x0a
        /*0046*/ 	.short	(.L_470 - .L_469)
	.align		4
.L_469:
        /*0048*/ 	.word	index@(.nv.constant0._ZN7cutlass13device_kernelIN5flash11enable_sm90INS1_16FlashAttnFwdSm90INS1_25CollectiveMainloopFwdSm90ILi2EN4cute5tupleIJNS5_1CILi1EEES8_S8_EEENS6_IJNS7_ILi128EEENS7_ILi96EEENS7_ILi192EEEEEELi192ENS_6half_tEfNS_4arch4Sm90ELb1ELb0ELb0ELb0ELb1ELb0ELb0ELb1ELb1ELb1ELb0ELb0EEENS1_21CollectiveEpilogueFwdINS6_IJSA_SC_SB_EEES9_SE_SG_Li256ELb0ELb1ELb0ELb0EEENS1_30DynamicPersistentTileSchedulerILi256ELi128ELb0ELb1ELb1EEEEEEEEEvNT_6ParamsE)
        /*004c*/ 	.short	0x0380
        /*004e*/ 	.short	0x0a80


	//----- nvinfo : EIATTR_SW_WAR
	.align		4
.L_470:
        /*0050*/ 	.byte	0x04, 0x36
        /*0052*/ 	.short	(.L_472 - .L_471)
.L_471:
        /*0054*/ 	.word	0x00000008
.L_472:


//--------------------- .nv.info._ZN7cutlass13device_kernelIN5flash11enable_sm90INS1_16FlashAttnFwdSm90INS1_25CollectiveMainloopFwdSm90ILi2EN4cute5tupleIJNS5_1CILi1EEES8_S8_EEENS6_IJNS7_ILi128EEENS7_ILi96EEENS7_ILi192EEEEEELi192ENS_6half_tEfNS_4arch4Sm90ELb1ELb0ELb0ELb1ELb1ELb0ELb0ELb1ELb1ELb1ELb0ELb0EEENS1_21CollectiveEpilogueFwdINS6_IJSA_SC_SB_EEES9_SE_SG_Li256ELb1ELb1ELb0ELb0EEENS1_36VarlenDynamicPersistentTileSchedulerILi128ELi96ELi256ELi128ELb0ELb1ELb1ELb1ELb1ELb1EEEEEEEEEvNT_6ParamsE --------------------------
	.section	.nv.info._ZN7cutlass13device_kernelIN5flash11enable_sm90INS1_16FlashAttnFwdSm90INS1_25CollectiveMainloopFwdSm90ILi2EN4cute5tupleIJNS5_1CILi1EEES8_S8_EEENS6_IJNS7_ILi128EEENS7_ILi96EEENS7_ILi192EEEEEELi192ENS_6half_tEfNS_4arch4Sm90ELb1ELb0ELb0ELb1ELb1ELb0ELb0ELb1ELb1ELb1ELb0ELb0EEENS1_21CollectiveEpilogueFwdINS6_IJSA_SC_SB_EEES9_SE_SG_Li256ELb1ELb1ELb0ELb0EEENS1_36VarlenDynamicPersistentTileSchedulerILi128ELi96ELi256ELi128ELb0ELb1ELb1ELb1ELb1ELb1EEEEEEEEEvNT_6ParamsE,"",@"SHT_CUDA_INFO"
	.sectionflags	@""
	.align	4


	//----- nvinfo : EIATTR_CUDA_API_VERSION
	.align		4
        /*0000*/ 	.byte	0x04, 0x37
        /*0002*/ 	.short	(.L_474 - .L_473)
.L_473:
        /*0004*/ 	.word	0x00000082


	//----- nvinfo : EIATTR_KPARAM_INFO
	.align		4
.L_474:
        /*0008*/ 	.byte	0x04, 0x17
        /*000a*/ 	.short	(.L_476 - .L_475)
.L_475:
        /*000c*/ 	.word	0x00000000
        /*0010*/ 	.short	0x0000
        /*0012*/ 	.short	0x0000
        /*0014*/ 	.byte	0x00, 0xf0, 0x01, 0x2a


	//----- nvinfo : EIATTR_SPARSE_MMA_MASK
	.align		4
.L_476:
        /*0018*/ 	.byte	0x03, 0x50
        /*001a*/ 	.short	0x0000


	//----- nvinfo : EIATTR_MAXREG_COUNT
	.align		4
        /*001c*/ 	.byte	0x03, 0x1b
        /*001e*/ 	.short	0x00a8


	//----- nvinfo : EIATTR_MERCURY_ISA_VERSION
	.align		4
        /*0020*/ 	.byte	0x03, 0x5f
        /*0022*/ 	.short	0x0101


	//----- nvinfo : EIATTR_VRC_CTA_INIT_COUNT
	.align		4
        /*0024*/ 	.byte	0x02, 0x4a
	.zero		1
	.zero		1


	//----- nvinfo : EIATTR_EXIT_INSTR_OFFSETS
	.align		4
        /*0028*/ 	.byte	0x04, 0x1c
        /*002a*/ 	.short	(.L_478 - .L_477)


	//   ....[0]....
.L_477:
        /*002c*/ 	.word	0x00000010


	//----- nvinfo : EIATTR_MAX_THREADS
	.align		4
.L_478:
        /*0030*/ 	.byte	0x04, 0x05
        /*0032*/ 	.short	(.L_480 - .L_479)
.L_479:
        /*0034*/ 	.word	0x00000180
        /*0038*/ 	.word	0x00000001
        /*003c*/ 	.word	0x00000001


	//----- nvinfo : EIATTR_CBANK_PARAM_SIZE
	.align		4
.L_480:
        /*0040*/ 	.byte	0x03, 0x19
        /*0042*/ 	.short	0x0a80


	//----- nvinfo : EIATTR_PARAM_CBANK
	.align		4
        /*0044*/ 	.byte	0x04, 0x0a
        /*0046*/ 	.short	(.L_482 - .L_481)
	.align		4
.L_481:
        /*0048*/ 	.word	index@(.nv.constant0._ZN7cutlass13device_kernelIN5flash11enable_sm90INS1_16FlashAttnFwdSm90INS1_25CollectiveMainloopFwdSm90ILi2EN4cute5tupleIJNS5_1CILi1EEES8_S8_EEENS6_IJNS7_ILi128EEENS7_ILi96EEENS7_ILi192EEEEEELi192ENS_6half_tEfNS_4arch4Sm90ELb1ELb0ELb0ELb1ELb1ELb0ELb0ELb1ELb1ELb1ELb0ELb0EEENS1_21CollectiveEpilogueFwdINS6_IJSA_SC_SB_EEES9_SE_SG_Li256ELb1ELb1ELb0ELb0EEENS1_36VarlenDynamicPersistentTileSchedulerILi128ELi96ELi256ELi128ELb0ELb1ELb1ELb1ELb1ELb1EEEEEEEEEvNT_6ParamsE)
        /*004c*/ 	.short	0x0380
        /*004e*/ 	.short	0x0a80


	//----- nvinfo : EIATTR_SW_WAR
	.align		4
.L_482:
        /*0050*/ 	.byte	0x04, 0x36
        /*0052*/ 	.short	(.L_484 - .L_483)
.L_483:
        /*0054*/ 	.word	0x00000008
.L_484:


//--------------------- .nv.info._ZN7cutlass13device_kernelIN5flash11enable_sm90INS1_16FlashAttnFwdSm90INS1_25CollectiveMainloopFwdSm90ILi2EN4cute5tupleIJNS5_1CILi1EEES8_S8_EEENS6_IJNS7_ILi128EEENS7_ILi96EEENS7_ILi192EEEEEELi192ENS_6half_tEfNS_4arch4Sm90ELb1ELb0ELb0ELb1ELb1ELb1ELb0ELb1ELb1ELb1ELb0ELb0EEENS1_21CollectiveEpilogueFwdINS6_IJSA_SC_SB_EEES9_SE_SG_Li256ELb1ELb1ELb0ELb0EEENS1_36VarlenDynamicPersistentTileSchedulerILi128ELi96ELi256ELi128ELb0ELb1ELb1ELb1ELb1ELb1EEEEEEEEEvNT_6ParamsE --------------------------
	.section	.nv.info._ZN7cutlass13device_kernelIN5flash11enable_sm90INS1_16FlashAttnFwdSm90INS1_25CollectiveMainloopFwdSm90ILi2EN4cute5tupleIJNS5_1CILi1EEES8_S8_EEENS6_IJNS7_ILi128EEENS7_ILi96EEENS7_ILi192EEEEEELi192ENS_6half_tEfNS_4arch4Sm90ELb1ELb0ELb0ELb1ELb1ELb1ELb0ELb1ELb1ELb1ELb0ELb0EEENS1_21CollectiveEpilogueFwdINS6_IJSA_SC_SB_EEES9_SE_SG_Li256ELb1ELb1ELb0ELb0EEENS1_36VarlenDynamicPersistentTileSchedulerILi128ELi96ELi256ELi128ELb0ELb1ELb1ELb1ELb1ELb1EEEEEEEEEvNT_6ParamsE,"",@"SHT_CUDA_INFO"
	.sectionflags	@""
	.align	4


	//----- nvinfo : EIATTR_CUDA_API_VERSION
	.align		4
        /*0000*/ 	.byte	0x04, 0x37
        /*0002*/ 	.short	(.L_486 - .L_485)
.L_485:
        /*0004*/ 	.word	0x00000082


	//----- nvinfo : EIATTR_KPARAM_INFO
	.align		4
.L_486:
        /*0008*/ 	.byte	0x04, 0x17
        /*000a*/ 	.short	(.L_488 - .L_487)
.L_487:
        /*000c*/ 	.word	0x00000000
        /*0010*/ 	.short	0x0000
        /*0012*/ 	.short	0x0000
        /*0014*/ 	.byte	0x00, 0xf0, 0x01, 0x2a


	//----- nvinfo : EIATTR_SPARSE_MMA_MASK
	.align		4
.L_488:
        /*0018*/ 	.byte	0x03, 0x50
        /*001a*/ 	.short	0x0000


	//----- nvinfo : EIATTR_MAXREG_COUNT
	.align		4
        /*001c*/ 	.byte	0x03, 0x1b
        /*001e*/ 	.short	0x00a8


	//----- nvinfo : EIATTR_MERCURY_ISA_VERSION
	.align		4
        /*0020*/ 	.byte	0x03, 0x5f
        /*0022*/ 	.short	0x0101


	//----- nvinfo : EIATTR_VRC_CTA_INIT_COUNT
	.align		4
        /*0024*/ 	.byte	0x02, 0x4a
	.zero		1
	.zero		1


	//----- nvinfo : EIATTR_EXIT_INSTR_OFFSETS
	.align		4
        /*0028*/ 	.byte	0x04, 0x1c
        /*002a*/ 	.short	(.L_490 - .L_489)


	//   ....[0]....
.L_489:
        /*002c*/ 	.word	0x00000010


	//----- nvinfo : EIATTR_MAX_THREADS
	.align		4
.L_490:
        /*0030*/ 	.byte	0x04, 0x05
        /*0032*/ 	.short	(.L_492 - .L_491)
.L_491:
        /*0034*/ 	.word	0x00000180
        /*0038*/ 	.word	0x00000001
        /*003c*/ 	.word	0x00000001


	//----- nvinfo : EIATTR_CBANK_PARAM_SIZE
	.align		4
.L_492:
        /*0040*/ 	.byte	0x03, 0x19
        /*0042*/ 	.short	0x0a80


	//----- nvinfo : EIATTR_PARAM_CBANK
	.align		4
        /*0044*/ 	.byte	0x04, 0x0a
        /*0046*/ 	.short	(.L_494 - .L_493)
	.align		4
.L_493:
        /*0048*/ 	.word	index@(.nv.constant0._ZN7cutlass13device_kernelIN5flash11enable_sm90INS1_16FlashAttnFwdSm90INS1_25CollectiveMainloopFwdSm90ILi2EN4cute5tupleIJNS5_1CILi1EEES8_S8_EEENS6_IJNS7_ILi128EEENS7_ILi96EEENS7_ILi192EEEEEELi192ENS_6half_tEfNS_4arch4Sm90ELb1ELb0ELb0ELb1ELb1ELb1ELb0ELb1ELb1ELb1ELb0ELb0EEENS1_21CollectiveEpilogueFwdINS6_IJSA_SC_SB_EEES9_SE_SG_Li256ELb1ELb1ELb0ELb0EEENS1_36VarlenDynamicPersistentTileSchedulerILi128ELi96ELi256ELi128ELb0ELb1ELb1ELb1ELb1ELb1EEEEEEEEEvNT_6ParamsE)
        /*004c*/ 	.short	0x0380
        /*004e*/ 	.short	0x0a80


	//----- nvinfo : EIATTR_SW_WAR
	.align		4
.L_494:
        /*0050*/ 	.byte	0x04, 0x36
        /*0052*/ 	.short	(.L_496 - .L_495)
.L_495:
        /*0054*/ 	.word	0x00000008
.L_496:


//--------------------- .nv.info._ZN7cutlass13device_kernelIN5flash11enable_sm90INS1_16FlashAttnFwdSm90INS1_25CollectiveMainloopFwdSm90ILi2EN4cute5tupleIJNS5_1CILi1EEES8_S8_EEENS6_IJNS7_ILi128EEESA_SA_EEELi128ENS_6half_tEfNS_4arch4Sm90ELb0ELb0ELb0ELb0ELb1ELb0ELb0ELb1ELb1ELb1ELb0ELb0EEENS1_21CollectiveEpilogueFwdISB_S9_SC_SE_Li256ELb0ELb1ELb0ELb0EEENS1_29StaticPersistentTileSchedulerILb0EEEEEEEEEvNT_6ParamsE --------------------------
	.section	.nv.info._ZN7cutlass13device_kernelIN5flash11enable_sm90INS1_16FlashAttnFwdSm90INS1_25CollectiveMainloopFwdSm90ILi2EN4cute5tupleIJNS5_1CILi1EEES8_S8_EEENS6_IJNS7_ILi128EEESA_SA_EEELi128ENS_6half_tEfNS_4arch4Sm90ELb0ELb0ELb0ELb0ELb1ELb0ELb0ELb1ELb1ELb1ELb0ELb0EEENS1_21CollectiveEpilogueFwdISB_S9_SC_SE_Li256ELb0ELb1ELb0ELb0EEENS1_29StaticPersistentTileSchedulerILb0EEEEEEEEEvNT_6ParamsE,"",@"SHT_CUDA_INFO"
	.sectionflags	@""
	.align	4


	//----- nvinfo : EIATTR_CUDA_API_VERSION
	.align		4
        /*0000*/ 	.byte	0x04, 0x37
        /*0002*/ 	.short	(.L_498 - .L_497)
.L_497:
        /*0004*/ 	.word	0x00000082


	//----- nvinfo : EIATTR_KPARAM_INFO
	.align		4
.L_498:
        /*0008*/ 	.byte	0x04, 0x17
        /*000a*/ 	.short	(.L_500 - .L_499)
.L_499:
        /*000c*/ 	.word	0x00000000
        /*0010*/ 	.short	0x0000
        /*0012*/ 	.short	0x0000
        /*0014*/ 	.byte	0x00, 0xf0, 0x01, 0x28


	//----- nvinfo : EIATTR_SPARSE_MMA_MASK
	.align		4
.L_500:
        /*0018*/ 	.byte	0x03, 0x50
        /*001a*/ 	.short	0x0000


	//----- nvinfo : EIATTR_MAXREG_COUNT
	.align		4
        /*001c*/ 	.byte	0x03, 0x1b
        /*001e*/ 	.short	0x00a8


	//----- nvinfo : EIATTR_MERCURY_ISA_VERSION
	.align		4
        /*0020*/ 	.byte	0x03, 0x5f
        /*0022*/ 	.short	0x0101


	//----- nvinfo : EIATTR_VRC_CTA_INIT_COUNT
	.align		4
        /*0024*/ 	.byte	0x02, 0x4a
	.zero		1
	.zero		1


	//----- nvinfo : EIATTR_EXIT_INSTR_OFFSETS
	.align		4
        /*0028*/ 	.byte	0x04, 0x1c
        /*002a*/ 	.short	(.L_502 - .L_501)


	//   ....[0]....
.L_501:
        /*002c*/ 	.word	0x00000010


	//----- nvinfo : EIATTR_MAX_THREADS
	.align		4
.L_502:
        /*0030*/ 	.byte	0x04, 0x05
        /*0032*/ 	.short	(.L_504 - .L_503)
.L_503:
        /*0034*/ 	.word	0x00000180
        /*0038*/ 	.word	0x00000001
        /*003c*/ 	.word	0x00000001


	//----- nvinfo : EIATTR_CBANK_PARAM_SIZE
	.align		4
.L_504:
        /*0040*/ 	.byte	0x03, 0x19
        /*0042*/ 	.short	0x0a00


	//----- nvinfo : EIATTR_PARAM_CBANK
	.align		4
        /*0044*/ 	.byte	0x04, 0x0a
        /*0046*/ 	.short	(.L_506 - .L_505)
	.align		4
.L_505:
        /*0048*/ 	.word	index@(.nv.constant0._ZN7cutlass13device_kernelIN5flash11enable_sm90INS1_16FlashAttnFwdSm90INS1_25CollectiveMainloopFwdSm90ILi2EN4cute5tupleIJNS5_1CILi1EEES8_S8_EEENS6_IJNS7_ILi128EEESA_SA_EEELi128ENS_6half_tEfNS_4arch4Sm90ELb0ELb0ELb0ELb0ELb1ELb0ELb0ELb1ELb1ELb1ELb0ELb0EEENS1_21CollectiveEpilogueFwdISB_S9_SC_SE_Li256ELb0ELb1ELb0ELb0EEENS1_29StaticPersistentTileSchedulerILb0EEEEEEEEEvNT_6ParamsE)
        /*004c*/ 	.short	0x0380
        /*004e*/ 	.short	0x0a00


	//----- nvinfo : EIATTR_SW_WAR
	.align		4
.L_506:
        /*0050*/ 	.byte	0x04, 0x36
        /*0052*/ 	.short	(.L_508 - .L_507)
.L_507:
        /*0054*/ 	.word	0x00000008
.L_508:


//--------------------- .nv.info._ZN7cutlass13device_kernelIN5flash11enable_sm90INS1_16FlashAttnFwdSm90INS1_25CollectiveMainloopFwdSm90ILi2EN4cute5tupleIJNS5_1CILi1EEES8_S8_EEENS6_IJNS7_ILi128EEESA_SA_EEELi128ENS_6half_tEfNS_4arch4Sm90ELb0ELb0ELb0ELb1ELb1ELb0ELb0ELb1ELb1ELb1ELb0ELb0EEENS1_21CollectiveEpilogueFwdISB_S9_SC_SE_Li256ELb1ELb1ELb0ELb0EEENS1_36VarlenDynamicPersistentTileSchedulerILi128ELi128ELi256ELi128ELb0ELb1ELb1ELb0ELb1ELb1EEEEEEEEEvNT_6ParamsE --------------------------
	.section	.nv.info._ZN7cutlass13device_kernelIN5flash11enable_sm90INS1_16FlashAttnFwdSm90INS1_25CollectiveMainloopFwdSm90ILi2EN4cute5tupleIJNS5_1CILi1EEES8_S8_EEENS6_IJNS7_ILi128EEESA_SA_EEELi128ENS_6half_tEfNS_4arch4Sm90ELb0ELb0ELb0ELb1ELb1ELb0ELb0ELb1ELb1ELb1ELb0ELb0EEENS1_21CollectiveEpilogueFwdISB_S9_SC_SE_Li256ELb1ELb1ELb0ELb0EEENS1_36VarlenDynamicPersistentTileSchedulerILi128ELi128ELi256ELi128ELb0ELb1ELb1ELb0ELb1ELb1EEEEEEEEEvNT_6ParamsE,"",@"SHT_CUDA_INFO"
	.sectionflags	@""
	.align	4


	//----- nvinfo : EIATTR_CUDA_API_VERSION
	.align		4
        /*0000*/ 	.byte	0x04, 0x37
        /*0002*/ 	.short	(.L_510 - .L_509)
.L_509:
        /*0004*/ 	.word	0x00000082


	//----- nvinfo : EIATTR_KPARAM_INFO
	.align		4
.L_510:
        /*0008*/ 	.byte	0x04, 0x17
        /*000a*/ 	.short	(.L_512 - .L_511)
.L_511:
        /*000c*/ 	.word	0x00000000
        /*0010*/ 	.short	0x0000
        /*0012*/ 	.short	0x0000
        /*0014*/ 	.byte	0x00, 0xf0, 0x01, 0x2a


	//----- nvinfo : EIATTR_SPARSE_MMA_MASK
	.align		4
.L_512:
        /*0018*/ 	.byte	0x03, 0x50
        /*001a*/ 	.short	0x0000


	//----- nvinfo : EIATTR_MAXREG_COUNT
	.align		4
        /*001c*/ 	.byte	0x03, 0x1b
        /*001e*/ 	.short	0x00a8


	//----- nvinfo : EIATTR_MERCURY_ISA_VERSION
	.align		4
        /*0020*/ 	.byte	0x03, 0x5f
        /*0022*/ 	.short	0x0101


	//----- nvinfo : EIATTR_VRC_CTA_INIT_COUNT
	.align		4
        /*0024*/ 	.byte	0x02, 0x4a
	.zero		1
	.zero		1


	//----- nvinfo : EIATTR_EXIT_INSTR_OFFSETS
	.align		4
        /*0028*/ 	.byte	0x04, 0x1c
        /*002a*/ 	.short	(.L_514 - .L_513)


	//   ....[0]....
.L_513:
        /*002c*/ 	.word	0x00000010


	//----- nvinfo : EIATTR_MAX_THREADS
	.align		4
.L_514:
        /*0030*/ 	.byte	0x04, 0x05
        /*0032*/ 	.short	(.L_516 - .L_515)
.L_515:
        /*0034*/ 	.word	0x00000180
        /*0038*/ 	.word	0x00000001
        /*003c*/ 	.word	0x00000001


	//----- nvinfo : EIATTR_CBANK_PARAM_SIZE
	.align		4
.L_516:
        /*0040*/ 	.byte	0x03, 0x19
        /*0042*/ 	.short	0x0a80


	//----- nvinfo : EIATTR_PARAM_CBANK
	.align		4
        /*0044*/ 	.byte	0x04, 0x0a
        /*0046*/ 	.short	(.L_518 - .L_517)
	.align		4
.L_517:
        /*0048*/ 	.word	index@(.nv.constant0._ZN7cutlass13device_kernelIN5flash11enable_sm90INS1_16FlashAttnFwdSm90INS1_25CollectiveMainloopFwdSm90ILi2EN4cute5tupleIJNS5_1CILi1EEES8_S8_EEENS6_IJNS7_ILi128EEESA_SA_EEELi128ENS_6half_tEfNS_4arch4Sm90ELb0ELb0ELb0ELb1ELb1ELb0ELb0ELb1ELb1ELb1ELb0ELb0EEENS1_21CollectiveEpilogueFwdISB_S9_SC_SE_Li256ELb1ELb1ELb0ELb0EEENS1_36VarlenDynamicPersistentTileSchedulerILi128ELi128ELi256ELi128ELb0ELb1ELb1ELb0ELb1ELb1EEEEEEEEEvNT_6ParamsE)
        /*004c*/ 	.short	0x0380
        /*004e*/ 	.short	0x0a80


	//----- nvinfo : EIATTR_SW_WAR
	.align		4
.L_518:
        /*0050*/ 	.byte	0x04, 0x36
        /*0052*/ 	.short	(.L_520 - .L_519)
.L_519:
        /*0054*/ 	.word	0x00000008
.L_520:


//--------------------- .nv.info._ZN7cutlass13device_kernelIN5flash11enable_sm90INS1_16FlashAttnFwdSm90INS1_25CollectiveMainloopFwdSm90ILi2EN4cute5tupleIJNS5_1CILi1EEES8_S8_EEENS6_IJNS7_ILi128EEESA_SA_EEELi128ENS_6half_tEfNS_4arch4Sm90ELb0ELb0ELb0ELb1ELb1ELb1ELb0ELb1ELb1ELb1ELb0ELb0EEENS1_21CollectiveEpilogueFwdISB_S9_SC_SE_Li256ELb1ELb1ELb0ELb0EEENS1_36VarlenDynamicPersistentTileSchedulerILi128ELi128ELi256ELi128ELb0ELb1ELb1ELb0ELb1ELb1EEEEEEEEEvNT_6ParamsE --------------------------
	.section	.nv.info._ZN7cutlass13device_kernelIN5flash11enable_sm90INS1_16FlashAttnFwdSm90INS1_25CollectiveMainloopFwdSm90ILi2EN4cute5tupleIJNS5_1CILi1EEES8_S8_EEENS6_IJNS7_ILi128EEESA_SA_EEELi128ENS_6half_tEfNS_4arch4Sm90ELb0ELb0ELb0ELb1ELb1ELb1ELb0ELb1ELb1ELb1ELb0ELb0EEENS1_21CollectiveEpilogueFwdISB_S9_SC_SE_Li256ELb1ELb1ELb0ELb0EEENS1_36VarlenDynamicPersistentTileSchedulerILi128ELi128ELi256ELi128ELb0ELb1ELb1ELb0ELb1ELb1EEEEEEEEEvNT_6ParamsE,"",@"SHT_CUDA_INFO"
	.sectionflags	@""
	.align	4


	//----- nvinfo : EIATTR_CUDA_API_VERSION
	.align		4
        /*0000*/ 	.byte	0x04, 0x37
        /*0002*/ 	.short	(.L_522 - .L_521)
.L_521:
        /*0004*/ 	.word	0x00000082


	//----- nvinfo : EIATTR_KPARAM_INFO
	.align		4
.L_522:
        /*0008*/ 	.byte	0x04, 0x17
        /*000a*/ 	.short	(.L_524 - .L_523)
.L_523:
        /*000c*/ 	.word	0x00000000
        /*0010*/ 	.short	0x0000
        /*0012*/ 	.short	0x0000
        /*0014*/ 	.byte	0x00, 0xf0, 0x01, 0x2a


	//----- nvinfo : EIATTR_SPARSE_MMA_MASK
	.align		4
.L_524:
        /*0018*/ 	.byte	0x03, 0x50
        /*001a*/ 	.short	0x0000


	//----- nvinfo : EIATTR_MAXREG_COUNT
	.align		4
        /*001c*/ 	.byte	0x03, 0x1b
        /*001e*/ 	.short	0x00a8


	//----- nvinfo : EIATTR_MERCURY_ISA_VERSION
	.align		4
        /*0020*/ 	.byte	0x03, 0x5f
        /*0022*/ 	.short	0x0101


	//----- nvinfo : EIATTR_VRC_CTA_INIT_COUNT
	.align		4
        /*0024*/ 	.byte	0x02, 0x4a
	.zero		1
	.zero		1


	//----- nvinfo : EIATTR_EXIT_INSTR_OFFSETS
	.align		4
        /*0028*/ 	.byte	0x04, 0x1c
        /*002a*/ 	.short	(.L_526 - .L_525)


	//   ....[0]....
.L_525:
        /*002c*/ 	.word	0x00000010


	//----- nvinfo : EIATTR_MAX_THREADS
	.align		4
.L_526:
        /*0030*/ 	.byte	0x04, 0x05
        /*0032*/ 	.short	(.L_528 - .L_527)
.L_527:
        /*0034*/ 	.word	0x00000180
        /*0038*/ 	.word	0x00000001
        /*003c*/ 	.word	0x00000001


	//----- nvinfo : EIATTR_CBANK_PARAM_SIZE
	.align		4
.L_528:
        /*0040*/ 	.byte	0x03, 0x19
        /*0042*/ 	.short	0x0a80


	//----- nvinfo : EIATTR_PARAM_CBANK
	.align		4
        /*0044*/ 	.byte	0x04, 0x0a
        /*0046*/ 	.short	(.L_530 - .L_529)
	.align		4
.L_529:
        /*0048*/ 	.word	index@(.nv.constant0._ZN7cutlass13device_kernelIN5flash11enable_sm90INS1_16FlashAttnFwdSm90INS1_25CollectiveMainloopFwdSm90ILi2EN4cute5tupleIJNS5_1CILi1EEES8_S8_EEENS6_IJNS7_ILi128EEESA_SA_EEELi128ENS_6half_tEfNS_4arch4Sm90ELb0ELb0ELb0ELb1ELb1ELb1ELb0ELb1ELb1ELb1ELb0ELb0EEENS1_21CollectiveEpilogueFwdISB_S9_SC_SE_Li256ELb1ELb1ELb0ELb0EEENS1_36VarlenDynamicPersistentTileSchedulerILi128ELi128ELi256ELi128ELb0ELb1ELb1ELb0ELb1ELb1EEEEEEEEEvNT_6ParamsE)
        /*004c*/ 	.short	0x0380
        /*004e*/ 	.short	0x0a80


	//----- nvinfo : EIATTR_SW_WAR
	.align		4
.L_530:
        /*0050*/ 	.byte	0x04, 0x36
        /*0052*/ 	.short	(.L_532 - .L_531)
.L_531:
        /*0054*/ 	.word	0x00000008
.L_532:


//--------------------- .nv.info._ZN7cutlass13device_kernelIN5flash11enable_sm90INS1_16FlashAttnFwdSm90INS1_25CollectiveMainloopFwdSm90ILi2EN4cute5tupleIJNS5_1CILi1EEES8_S8_EEENS6_IJNS7_ILi128EEESA_SA_EEELi128ENS_6half_tEfNS_4arch4Sm90ELb0ELb1ELb0ELb0ELb1ELb0ELb0ELb1ELb1ELb1ELb0ELb0EEENS1_21CollectiveEpilogueFwdISB_S9_SC_SE_Li256ELb0ELb1ELb0ELb0EEENS1_30DynamicPersistentTileSchedulerILi256ELi128ELb0ELb1ELb1EEEEEEEEEvNT_6ParamsE --------------------------
	.section	.nv.info._ZN7cutlass13device_kernelIN5flash11enable_sm90INS1_16FlashAttnFwdSm90INS1_25CollectiveMainloopFwdSm90ILi2EN4cute5tupleIJNS5_1CILi1EEES8_S8_EEENS6_IJNS7_ILi128EEESA_SA_EEELi128ENS_6half_tEfNS_4arch4Sm90ELb0ELb1ELb0ELb0ELb1ELb0ELb0ELb1ELb1ELb1ELb0ELb0EEENS1_21CollectiveEpilogueFwdISB_S9_SC_SE_Li256ELb0ELb1ELb0ELb0EEENS1_30DynamicPersistentTileSchedulerILi256ELi128ELb0ELb1ELb1EEEEEEEEEvNT_6ParamsE,"",@"SHT_CUDA_INFO"
	.sectionflags	@""
	.align	4


	//----- nvinfo : EIATTR_CUDA_API_VERSION
	.align		4
        /*0000*/ 	.byte	0x04, 0x37
        /*0002*/ 	.short	(.L_534 - .L_533)
.L_533:
        /*0004*/ 	.word	0x00000082


	//----- nvinfo : EIATTR_KPARAM_INFO
	.align		4
.L_534:
        /*0008*/ 	.byte	0x04, 0x17
        /*000a*/ 	.short	(.L_536 - .L_535)
.L_535:
        /*000c*/ 	.word	0x00000000
        /*0010*/ 	.short	0x0000
        /*0012*/ 	.short	0x0000
        /*0014*/ 	.byte	0x00, 0xf0, 0x01, 0x2a


	//----- nvinfo : EIATTR_SPARSE_MMA_MASK
	.align		4
.L_536:
        /*0018*/ 	.byte	0x03, 0x50
        /*001a*/ 	.short	0x0000


	//----- nvinfo : EIATTR_MAXREG_COUNT
	.align		4
        /*001c*/ 	.byte	0x03, 0x1b
        /*001e*/ 	.short	0x00a8


	//----- nvinfo : EIATTR_MERCURY_ISA_VERSION
	.align		4
        /*0020*/ 	.byte	0x03, 0x5f
        /*0022*/ 	.short	0x0101


	//----- nvinfo : EIATTR_VRC_CTA_INIT_COUNT
	.align		4
        /*0024*/ 	.byte	0x02, 0x4a
	.zero		1
	.zero		1


	//----- nvinfo : EIATTR_EXIT_INSTR_OFFSETS
	.align		4
        /*0028*/ 	.byte	0x04, 0x1c
        /*002a*/ 	.short	(.L_538 - .L_537)


	//   ....[0]....
.L_537:
        /*002c*/ 	.word	0x00000010


	//----- nvinfo : EIATTR_MAX_THREADS
	.align		4
.L_538:
        /*0030*/ 	.byte	0x04, 0x05
        /*0032*/ 	.short	(.L_540 - .L_539)
.L_539:
        /*0034*/ 	.word	0x00000180
        /*0038*/ 	.word	0x00000001
        /*003c*/ 	.word	0x00000001


	//----- nvinfo : EIATTR_CBANK_PARAM_SIZE
	.align		4
.L_540:
        /*0040*/ 	.byte	0x03, 0x19
        /*0042*/ 	.short	0x0a80


	//----- nvinfo : EIATTR_PARAM_CBANK
	.align		4
        /*0044*/ 	.byte	0x04, 0x0a
        /*0046*/ 	.short	(.L_542 - .L_541)
	.align		4
.L_541:
        /*0048*/ 	.word	index@(.nv.constant0._ZN7cutlass13device_kernelIN5flash11enable_sm90INS1_16FlashAttnFwdSm90INS1_25CollectiveMainloopFwdSm90ILi2EN4cute5tupleIJNS5_1CILi1EEES8_S8_EEENS6_IJNS7_ILi128EEESA_SA_EEELi128ENS_6half_tEfNS_4arch4Sm90ELb0ELb1ELb0ELb0ELb1ELb0ELb0ELb1ELb1ELb1ELb0ELb0EEENS1_21CollectiveEpilogueFwdISB_S9_SC_SE_Li256ELb0ELb1ELb0ELb0EEENS1_30DynamicPersistentTileSchedulerILi256ELi128ELb0ELb1ELb1EEEEEEEEEvNT_6ParamsE)
        /*004c*/ 	.short	0x0380
        /*004e*/ 	.short	0x0a80


	//----- nvinfo : EIATTR_SW_WAR
	.align		4
.L_542:
        /*0050*/ 	.byte	0x04, 0x36
        /*0052*/ 	.short	(.L_544 - .L_543)
.L_543:
        /*0054*/ 	.word	0x00000008
.L_544:


//--------------------- .nv.info._ZN7cutlass13device_kernelIN5flash11enable_sm90INS1_16FlashAttnFwdSm90INS1_25CollectiveMainloopFwdSm90ILi2EN4cute5tupleIJNS5_1CILi1EEES8_S8_EEENS6_IJNS7_ILi128EEESA_SA_EEELi128ENS_6half_tEfNS_4arch4Sm90ELb0ELb1ELb0ELb1ELb1ELb0ELb0ELb1ELb1ELb1ELb0ELb0EEENS1_21CollectiveEpilogueFwdISB_S9_SC_SE_Li256ELb1ELb1ELb0ELb0EEENS1_36VarlenDynamicPersistentTileSchedulerILi128ELi128ELi256ELi128ELb0ELb1ELb1ELb1ELb0ELb1EEEEEEEEEvNT_6ParamsE --------------------------
	.section	.nv.info._ZN7cutlass13device_kernelIN5flash11enable_sm90INS1_16FlashAttnFwdSm90INS1_25CollectiveMainloopFwdSm90ILi2EN4cute5tupleIJNS5_1CILi1EEES8_S8_EEENS6_IJNS7_ILi128EEESA_SA_EEELi128ENS_6half_tEfNS_4arch4Sm90ELb0ELb1ELb0ELb1ELb1ELb0ELb0ELb1ELb1ELb1ELb0ELb0EEENS1_21CollectiveEpilogueFwdISB_S9_SC_SE_Li256ELb1ELb1ELb0ELb0EEENS1_36VarlenDynamicPersistentTileSchedulerILi128ELi128ELi256ELi128ELb0ELb1ELb1ELb1ELb0ELb1EEEEEEEEEvNT_6ParamsE,"",@"SHT_CUDA_INFO"
	.sectionflags	@""
	.align	4


	//----- nvinfo : EIATTR_CUDA_API_VERSION
	.align		4
        /*0000*/ 	.byte	0x04, 0x37
        /*0002*/ 	.short	(.L_546 - .L_545)
.L_545:
        /*0004*/ 	.word	0x00000082


	//----- nvinfo : EIATTR_KPARAM_INFO
	.align		4
.L_546:
        /*0008*/ 	.byte	0x04, 0x17
        /*000a*/ 	.short	(.L_548 - .L_547)
.L_547:
        /*000c*/ 	.word	0x00000000
        /*0010*/ 	.short	0x0000
        /*0012*/ 	.short	0x0000
        /*0014*/ 	.byte	0x00, 0xf0, 0x01, 0x2a


	//----- nvinfo : EIATTR_SPARSE_MMA_MASK
	.align		4
.L_548:
        /*0018*/ 	.byte	0x03, 0x50
        /*001a*/ 	.short	0x0000


	//----- nvinfo : EIATTR_MAXREG_COUNT
	.align		4
        /*001c*/ 	.byte	0x03, 0x1b
        /*001e*/ 	.short	0x00a8


	//----- nvinfo : EIATTR_MERCURY_ISA_VERSION
	.align		4
        /*0020*/ 	.byte	0x03, 0x5f
        /*0022*/ 	.short	0x0101


	//----- nvinfo : EIATTR_VRC_CTA_INIT_COUNT
	.align		4
        /*0024*/ 	.byte	0x02, 0x4a
	.zero		1
	.zero		1


	//----- nvinfo : EIATTR_EXIT_INSTR_OFFSETS
	.align		4
        /*0028*/ 	.byte	0x04, 0x1c
        /*002a*/ 	.short	(.L_550 - .L_549)


	//   ....[0]....
.L_549:
        /*002c*/ 	.word	0x00000010


	//----- nvinfo : EIATTR_MAX_THREADS
	.align		4
.L_550:
        /*0030*/ 	.byte	0x04, 0x05
        /*0032*/ 	.short	(.L_552 - .L_551)
.L_551:
        /*0034*/ 	.word	0x00000180
        /*0038*/ 	.word	0x00000001
        /*003c*/ 	.word	0x00000001


	//----- nvinfo : EIATTR_CBANK_PARAM_SIZE
	.align		4
.L_552:
        /*0040*/ 	.byte	0x03, 0x19
        /*0042*/ 	.short	0x0a80


	//----- nvinfo : EIATTR_PARAM_CBANK
	.align		4
        /*0044*/ 	.byte	0x04, 0x0a
        /*0046*/ 	.short	(.L_554 - .L_553)
	.align		4
.L_553:
        /*0048*/ 	.word	index@(.nv.constant0._ZN7cutlass13device_kernelIN5flash11enable_sm90INS1_16FlashAttnFwdSm90INS1_25CollectiveMainloopFwdSm90ILi2EN4cute5tupleIJNS5_1CILi1EEES8_S8_EEENS6_IJNS7_ILi128EEESA_SA_EEELi128ENS_6half_tEfNS_4arch4Sm90ELb0ELb1ELb0ELb1ELb1ELb0ELb0ELb1ELb1ELb1ELb0ELb0EEENS1_21CollectiveEpilogueFwdISB_S9_SC_SE_Li256ELb1ELb1ELb0ELb0EEENS1_36VarlenDynamicPersistentTileSchedulerILi128ELi128ELi256ELi128ELb0ELb1ELb1ELb1ELb0ELb1EEEEEEEEEvNT_6ParamsE)
        /*004c*/ 	.short	0x0380
        /*004e*/ 	.short	0x0a80


	//----- nvinfo : EIATTR_SW_WAR
	.align		4
.L_554:
        /*0050*/ 	.byte	0x04, 0x36
        /*0052*/ 	.short	(.L_556 - .L_555)
.L_555:
        /*0054*/ 	.word	0x00000008
.L_556:


//--------------------- .nv.info._ZN7cutlass13device_kernelIN5flash11enable_sm90INS1_16FlashAttnFwdSm90INS1_25CollectiveMainloopFwdSm90ILi2EN4cute5tupleIJNS5_1CILi1EEES8_S8_EEENS6_IJNS7_ILi128EEESA_SA_EEELi128ENS_6half_tEfNS_4arch4Sm90ELb0ELb1ELb0ELb1ELb1ELb1ELb0ELb1ELb1ELb1ELb0ELb0EEENS1_21CollectiveEpilogueFwdISB_S9_SC_SE_Li256ELb1ELb1ELb0ELb0EEENS1_36VarlenDynamicPersistentTileSchedulerILi128ELi128ELi256ELi128ELb0ELb1ELb1ELb1ELb0ELb1EEEEEEEEEvNT_6ParamsE --------------------------
	.section	.nv.info._ZN7cutlass13device_kernelIN5flash11enable_sm90INS1_16FlashAttnFwdSm90INS1_25CollectiveMainloopFwdSm90ILi2EN4cute5tupleIJNS5_1CILi1EEES8_S8_EEENS6_IJNS7_ILi128EEESA_SA_EEELi128ENS_6half_tEfNS_4arch4Sm90ELb0ELb1ELb0ELb1ELb1ELb1ELb0ELb1ELb1ELb1ELb0ELb0EEENS1_21CollectiveEpilogueFwdISB_S9_SC_SE_Li256ELb1ELb1ELb0ELb0EEENS1_36VarlenDynamicPersistentTileSchedulerILi128ELi128ELi256ELi128ELb0ELb1ELb1ELb1ELb0ELb1EEEEEEEEEvNT_6ParamsE,"",@"SHT_CUDA_INFO"
	.sectionflags	@""
	.align	4


	//----- nvinfo : EIATTR_CUDA_API_VERSION
	.align		4
        /*0000*/ 	.byte	0x04, 0x37
        /*0002*/ 	.short	(.L_558 - .L_557)
.L_557:
        /*0004*/ 	.word	0x00000082


	//----- nvinfo : EIATTR_KPARAM_INFO
	.align		4
.L_558:
        /*0008*/ 	.byte	0x04, 0x17
        /*000a*/ 	.short	(.L_560 - .L_559)
.L_559:
        /*000c*/ 	.word	0x00000000
        /*0010*/ 	.short	0x0000
        /*0012*/ 	.short	0x0000
        /*0014*/ 	.byte	0x00, 0xf0, 0x01, 0x2a


	//----- nvinfo : EIATTR_SPARSE_MMA_MASK
	.align		4
.L_560:
        /*0018*/ 	.byte	0x03, 0x50
        /*001a*/ 	.short	0x0000


	//----- nvinfo : EIATTR_MAXREG_COUNT
	.align		4
        /*001c*/ 	.byte	0x03, 0x1b
        /*001e*/ 	.short	0x00a8


	//----- nvinfo : EIATTR_MERCURY_ISA_VERSION
	.align		4
        /*0020*/ 	.byte	0x03, 0x5f
        /*0022*/ 	.short	0x0101


	//----- nvinfo : EIATTR_VRC_CTA_INIT_COUNT
	.align		4
        /*0024*/ 	.byte	0x02, 0x4a
	.zero		1
	.zero		1


	//----- nvinfo : EIATTR_EXIT_INSTR_OFFSETS
	.align		4
        /*0028*/ 	.byte	0x04, 0x1c
        /*002a*/ 	.short	(.L_562 - .L_561)


	//   ....[0]....
.L_561:
        /*002c*/ 	.word	0x00000010


	//----- nvinfo : EIATTR_MAX_THREADS
	.align		4
.L_562:
        /*0030*/ 	.byte	0x04, 0x05
        /*0032*/ 	.short	(.L_564 - .L_563)
.L_563:
        /*0034*/ 	.word	0x00000180
        /*0038*/ 	.word	0x00000001
        /*003c*/ 	.word	0x00000001


	//----- nvinfo : EIATTR_CBANK_PARAM_SIZE
	.align		4
.L_564:
        /*0040*/ 	.byte	0x03, 0x19
        /*0042*/ 	.short	0x0a80


	//----- nvinfo : EIATTR_PARAM_CBANK
	.align		4
        /*0044*/ 	.byte	0x04, 0x0a
        /*0046*/ 	.short	(.L_566 - .L_565)
	.align		4
.L_565:
        /*0048*/ 	.word	index@(.nv.constant0._ZN7cutlass13device_kernelIN5flash11enable_sm90INS1_16FlashAttnFwdSm90INS1_25CollectiveMainloopFwdSm90ILi2EN4cute5tupleIJNS5_1CILi1EEES8_S8_EEENS6_IJNS7_ILi128EEESA_SA_EEELi128ENS_6half_tEfNS_4arch4Sm90ELb0ELb1ELb0ELb1ELb1ELb1ELb0ELb1ELb1ELb1ELb0ELb0EEENS1_21CollectiveEpilogueFwdISB_S9_SC_SE_Li256ELb1ELb1ELb0ELb0EEENS1_36VarlenDynamicPersistentTileSchedulerILi128ELi128ELi256ELi128ELb0ELb1ELb1ELb1ELb0ELb1EEEEEEEEEvNT_6ParamsE)
        /*004c*/ 	.short	0x0380
        /*004e*/ 	.short	0x0a80


	//----- nvinfo : EIATTR_SW_WAR
	.align		4
.L_566:
        /*0050*/ 	.byte	0x04, 0x36
        /*0052*/ 	.short	(.L_568 - .L_567)
.L_567:
        /*0054*/ 	.word	0x00000008
.L_568:


//--------------------- .nv.info._ZN7cutlass13device_kernelIN5flash11enable_sm90INS1_16FlashAttnFwdSm90INS1_25CollectiveMainloopFwdSm90ILi2EN4cute5tupleIJNS5_1CILi1EEES8_S8_EEENS6_IJNS7_ILi128EEESA_SA_EEELi128ENS_6half_tEfNS_4arch4Sm90ELb1ELb0ELb0ELb0ELb1ELb0ELb0ELb1ELb1ELb1ELb0ELb0EEENS1_21CollectiveEpilogueFwdISB_S9_SC_SE_Li256ELb0ELb1ELb0ELb0EEENS1_30DynamicPersistentTileSchedulerILi256ELi128ELb0ELb1ELb1EEEEEEEEEvNT_6ParamsE --------------------------
	.section	.nv.info._ZN7cutlass13device_kernelIN5flash11enable_sm90INS1_16FlashAttnFwdSm90INS1_25CollectiveMainloopFwdSm90ILi2EN4cute5tupleIJNS5_1CILi1EEES8_S8_EEENS6_IJNS7_ILi128EEESA_SA_EEELi128ENS_6half_tEfNS_4arch4Sm90ELb1ELb0ELb0ELb0ELb1ELb0ELb0ELb1ELb1ELb1ELb0ELb0EEENS1_21CollectiveEpilogueFwdISB_S9_SC_SE_Li256ELb0ELb1ELb0ELb0EEENS1_30DynamicPersistentTileSchedulerILi256ELi128ELb0ELb1ELb1EEEEEEEEEvNT_6ParamsE,"",@"SHT_CUDA_INFO"
	.sectionflags	@""
	.align	4


	//----- nvinfo : EIATTR_CUDA_API_VERSION
	.align		4
        /*0000*/ 	.byte	0x04, 0x37
        /*0002*/ 	.short	(.L_570 - .L_569)
.L_569:
        /*0004*/ 	.word	0x00000082


	//----- nvinfo : EIATTR_KPARAM_INFO
	.align		4
.L_570:
        /*0008*/ 	.byte	0x04, 0x17
        /*000a*/ 	.short	(.L_572 - .L_571)
.L_571:
        /*000c*/ 	.word	0x00000000
        /*0010*/ 	.short	0x0000
        /*0012*/ 	.short	0x0000
        /*0014*/ 	.byte	0x00, 0xf0, 0x01, 0x2a


	//----- nvinfo : EIATTR_SPARSE_MMA_MASK
	.align		4
.L_572:
        /*0018*/ 	.byte	0x03, 0x50
        /*001a*/ 	.short	0x0000


	//----- nvinfo : EIATTR_MAXREG_COUNT
	.align		4
        /*001c*/ 	.byte	0x03, 0x1b
        /*001e*/ 	.short	0x00a8


	//----- nvinfo : EIATTR_MERCURY_ISA_VERSION
	.align		4
        /*0020*/ 	.byte	0x03, 0x5f
        /*0022*/ 	.short	0x0101


	//----- nvinfo : EIATTR_VRC_CTA_INIT_COUNT
	.align		4
        /*0024*/ 	.byte	0x02, 0x4a
	.zero		1
	.zero		1


	//----- nvinfo : EIATTR_EXIT_INSTR_OFFSETS
	.align		4
        /*0028*/ 	.byte	0x04, 0x1c
        /*002a*/ 	.short	(.L_574 - .L_573)


	//   ....[0]....
.L_573:
        /*002c*/ 	.word	0x00000010


	//----- nvinfo : EIATTR_MAX_THREADS
	.align		4
.L_574:
        /*0030*/ 	.byte	0x04, 0x05
        /*0032*/ 	.short	(.L_576 - .L_575)
.L_575:
        /*0034*/ 	.word	0x00000180
        /*0038*/ 	.word	0x00000001
        /*003c*/ 	.word	0x00000001


	//----- nvinfo : EIATTR_CBANK_PARAM_SIZE
	.align		4
.L_576:
        /*0040*/ 	.byte	0x03, 0x19
        /*0042*/ 	.short	0x0a80


	//----- nvinfo : EIATTR_PARAM_CBANK
	.align		4
        /*0044*/ 	.byte	0x04, 0x0a
        /*0046*/ 	.short	(.L_578 - .L_577)
	.align		4
.L_577:
        /*0048*/ 	.word	index@(.nv.constant0._ZN7cutlass13device_kernelIN5flash11enable_sm90INS1_16FlashAttnFwdSm90INS1_25CollectiveMainloopFwdSm90ILi2EN4cute5tupleIJNS5_1CILi1EEES8_S8_EEENS6_IJNS7_ILi128EEESA_SA_EEELi128ENS_6half_tEfNS_4arch4Sm90ELb1ELb0ELb0ELb0ELb1ELb0ELb0ELb1ELb1ELb1ELb0ELb0EEENS1_21CollectiveEpilogueFwdISB_S9_SC_SE_Li256ELb0ELb1ELb0ELb0EEENS1_30DynamicPersistentTileSchedulerILi256ELi128ELb0ELb1ELb1EEEEEEEEEvNT_6ParamsE)
        /*004c*/ 	.short	0x0380
        /*004e*/ 	.short	0x0a80


	//----- nvinfo : EIATTR_SW_WAR
	.align		4
.L_578:
        /*0050*/ 	.byte	0x04, 0x36
        /*0052*/ 	.short	(.L_580 - .L_579)
.L_579:
        /*0054*/ 	.word	0x00000008
.L_580:


//--------------------- .nv.info._ZN7cutlass13device_kernelIN5flash11enable_sm90INS1_16FlashAttnFwdSm90INS1_25CollectiveMainloopFwdSm90ILi2EN4cute5tupleIJNS5_1CILi1EEES8_S8_EEENS6_IJNS7_ILi128EEESA_SA_EEELi128ENS_6half_tEfNS_4arch4Sm90ELb1ELb0ELb0ELb1ELb1ELb0ELb0ELb1ELb1ELb1ELb0ELb0EEENS1_21CollectiveEpilogueFwdISB_S9_SC_SE_Li256ELb1ELb1ELb0ELb0EEENS1_36VarlenDynamicPersistentTileSchedulerILi128ELi128ELi256ELi128ELb0ELb1ELb1ELb1ELb1ELb1EEEEEEEEEvNT_6ParamsE --------------------------
	.section	.nv.info._ZN7cutlass13device_kernelIN5flash11enable_sm90INS1_16FlashAttnFwdSm90INS1_25CollectiveMainloopFwdSm90ILi2EN4cute5tupleIJNS5_1CILi1EEES8_S8_EEENS6_IJNS7_ILi128EEESA_SA_EEELi128ENS_6half_tEfNS_4arch4Sm90ELb1ELb0ELb0ELb1ELb1ELb0ELb0ELb1ELb1ELb1ELb0ELb0EEENS1_21CollectiveEpilogueFwdISB_S9_SC_SE_Li256ELb1ELb1ELb0ELb0EEENS1_36VarlenDynamicPersistentTileSchedulerILi128ELi128ELi256ELi128ELb0ELb1ELb1ELb1ELb1ELb1EEEEEEEEEvNT_6ParamsE,"",@"SHT_CUDA_INFO"
	.sectionflags	@""
	.align	4


	//----- nvinfo : EIATTR_CUDA_API_VERSION
	.align		4
        /*0000*/ 	.byte	0x04, 0x37
        /*0002*/ 	.short	(.L_582 - .L_581)
.L_581:
        /*0004*/ 	.word	0x00000082


	//----- nvinfo : EIATTR_KPARAM_INFO
	.align		4
.L_582:
        /*0008*/ 	.byte	0x04, 0x17
        /*000a*/ 	.short	(.L_584 - .L_583)
.L_583:
        /*000c*/ 	.word	0x00000000
        /*0010*/ 	.short	0x0000
        /*0012*/ 	.short	0x0000
        /*0014*/ 	.byte	0x00, 0xf0, 0x01, 0x2a


	//----- nvinfo : EIATTR_SPARSE_MMA_MASK
	.align		4
.L_584:
        /*0018*/ 	.byte	0x03, 0x50
        /*001a*/ 	.short	0x0000


	//----- nvinfo : EIATTR_MAXREG_COUNT
	.align		4
        /*001c*/ 	.byte	0x03, 0x1b
        /*001e*/ 	.short	0x00a8


	//----- nvinfo : EIATTR_MERCURY_ISA_VERSION
	.align		4
        /*0020*/ 	.byte	0x03, 0x5f
        /*0022*/ 	.short	0x0101


	//----- nvinfo : EIATTR_VRC_CTA_INIT_COUNT
	.align		4
        /*0024*/ 	.byte	0x02, 0x4a
	.zero		1
	.zero		1


	//----- nvinfo : EIATTR_EXIT_INSTR_OFFSETS
	.align		4
        /*0028*/ 	.byte	0x04, 0x1c
        /*002a*/ 	.short	(.L_586 - .L_585)


	//   ....[0]....
.L_585:
        /*002c*/ 	.word	0x00000010


	//----- nvinfo : EIATTR_MAX_THREADS
	.align		4
.L_586:
        /*0030*/ 	.byte	0x04, 0x05
        /*0032*/ 	.short	(.L_588 - .L_587)
.L_587:
        /*0034*/ 	.word	0x00000180
        /*0038*/ 	.word	0x00000001
        /*003c*/ 	.word	0x00000001


	//----- nvinfo : EIATTR_CBANK_PARAM_SIZE
	.align		4
.L_588:
        /*0040*/ 	.byte	0x03, 0x19
        /*0042*/ 	.short	0x0a80


	//----- nvinfo : EIATTR_PARAM_CBANK
	.align		4
        /*0044*/ 	.byte	0x04, 0x0a
        /*0046*/ 	.short	(.L_590 - .L_589)
	.align		4
.L_589:
        /*0048*/ 	.word	index@(.nv.constant0._ZN7cutlass13device_kernelIN5flash11enable_sm90INS1_16FlashAttnFwdSm90INS1_25CollectiveMainloopFwdSm90ILi2EN4cute5tupleIJNS5_1CILi1EEES8_S8_EEENS6_IJNS7_ILi128EEESA_SA_EEELi128ENS_6half_tEfNS_4arch4Sm90ELb1ELb0ELb0ELb1ELb1ELb0ELb0ELb1ELb1ELb1ELb0ELb0EEENS1_21CollectiveEpilogueFwdISB_S9_SC_SE_Li256ELb1ELb1ELb0ELb0EEENS1_36VarlenDynamicPersistentTileSchedulerILi128ELi128ELi256ELi128ELb0ELb1ELb1ELb1ELb1ELb1EEEEEEEEEvNT_6ParamsE)
        /*004c*/ 	.short	0x0380
        /*004e*/ 	.short	0x0a80


	//----- nvinfo : EIATTR_SW_WAR
	.align		4
.L_590:
        /*0050*/ 	.byte	0x04, 0x36
        /*0052*/ 	.short	(.L_592 - .L_591)
.L_591:
        /*0054*/ 	.word	0x00000008
.L_592:


//--------------------- .nv.info._ZN7cutlass13device_kernelIN5flash11enable_sm90INS1_16FlashAttnFwdSm90INS1_25CollectiveMainloopFwdSm90ILi2EN4cute5tupleIJNS5_1CILi1EEES8_S8_EEENS6_IJNS7_ILi128EEESA_SA_EEELi128ENS_6half_tEfNS_4arch4Sm90ELb1ELb0ELb0ELb1ELb1ELb1ELb0ELb1ELb1ELb1ELb0ELb0EEENS1_21CollectiveEpilogueFwdISB_S9_SC_SE_Li256ELb1ELb1ELb0ELb0EEENS1_36VarlenDynamicPersistentTileSchedulerILi128ELi128ELi256ELi128ELb0ELb1ELb1ELb1ELb1ELb1EEEEEEEEEvNT_6ParamsE --------------------------
	.section	.nv.info._ZN7cutlass13device_kernelIN5flash11enable_sm90INS1_16FlashAttnFwdSm90INS1_25CollectiveMainloopFwdSm90ILi2EN4cute5tupleIJNS5_1CILi1EEES8_S8_EEENS6_IJNS7_ILi128EEESA_SA_EEELi128ENS_6half_tEfNS_4arch4Sm90ELb1ELb0ELb0ELb1ELb1ELb1ELb0ELb1ELb1ELb1ELb0ELb0EEENS1_21CollectiveEpilogueFwdISB_S9_SC_SE_Li256ELb1ELb1ELb0ELb0EEENS1_36VarlenDynamicPersistentTileSchedulerILi128ELi128ELi256ELi128ELb0ELb1ELb1ELb1ELb1ELb1EEEEEEEEEvNT_6ParamsE,"",@"SHT_CUDA_INFO"
	.sectionflags	@""
	.align	4


	//----- nvinfo : EIATTR_CUDA_API_VERSION
	.align		4
        /*0000*/ 	.byte	0x04, 0x37
        /*0002*/ 	.short	(.L_594 - .L_593)
.L_593:
        /*0004*/ 	.word	0x00000082


	//----- nvinfo : EIATTR_KPARAM_INFO
	.align		4
.L_594:
        /*0008*/ 	.byte	0x04, 0x17
        /*000a*/ 	.short	(.L_596 - .L_595)
.L_595:
        /*000c*/ 	.word	0x00000000
        /*0010*/ 	.short	0x0000
        /*0012*/ 	.short	0x0000
        /*0014*/ 	.byte	0x00, 0xf0, 0x01, 0x2a


	//----- nvinfo : EIATTR_SPARSE_MMA_MASK
	.align		4
.L_596:
        /*0018*/ 	.byte	0x03, 0x50
        /*001a*/ 	.short	0x0000


	//----- nvinfo : EIATTR_MAXREG_COUNT
	.align		4
        /*001c*/ 	.byte	0x03, 0x1b
        /*001e*/ 	.short	0x00a8


	//----- nvinfo : EIATTR_MERCURY_ISA_VERSION
	.align		4
        /*0020*/ 	.byte	0x03, 0x5f
        /*0022*/ 	.short	0x0101


	//----- nvinfo : EIATTR_VRC_CTA_INIT_COUNT
	.align		4
        /*0024*/ 	.byte	0x02, 0x4a
	.zero		1
	.zero		1


	//----- nvinfo : EIATTR_EXIT_INSTR_OFFSETS
	.align		4
        /*0028*/ 	.byte	0x04, 0x1c
        /*002a*/ 	.short	(.L_598 - .L_597)


	//   ....[0]....
.L_597:
        /*002c*/ 	.word	0x00000010


	//----- nvinfo : EIATTR_MAX_THREADS
	.align		4
.L_598:
        /*0030*/ 	.byte	0x04, 0x05
        /*0032*/ 	.short	(.L_600 - .L_599)
.L_599:
        /*0034*/ 	.word	0x00000180
        /*0038*/ 	.word	0x00000001
        /*003c*/ 	.word	0x00000001


	//----- nvinfo : EIATTR_CBANK_PARAM_SIZE
	.align		4
.L_600:
        /*0040*/ 	.byte	0x03, 0x19
        /*0042*/ 	.short	0x0a80


	//----- nvinfo : EIATTR_PARAM_CBANK
	.align		4
        /*0044*/ 	.byte	0x04, 0x0a
        /*0046*/ 	.short	(.L_602 - .L_601)
	.align		4
.L_601:
        /*0048*/ 	.word	index@(.nv.constant0._ZN7cutlass13device_kernelIN5flash11enable_sm90INS1_16FlashAttnFwdSm90INS1_25CollectiveMainloopFwdSm90ILi2EN4cute5tupleIJNS5_1CILi1EEES8_S8_EEENS6_IJNS7_ILi128EEESA_SA_EEELi128ENS_6half_tEfNS_4arch4Sm90ELb1ELb0ELb0ELb1ELb1ELb1ELb0ELb1ELb1ELb1ELb0ELb0EEENS1_21CollectiveEpilogueFwdISB_S9_SC_SE_Li256ELb1ELb1ELb0ELb0EEENS1_36VarlenDynamicPersistentTileSchedulerILi128ELi128ELi256ELi128ELb0ELb1ELb1ELb1ELb1ELb1EEEEEEEEEvNT_6ParamsE)
        /*004c*/ 	.short	0x0380
        /*004e*/ 	.short	0x0a80


	//----- nvinfo : EIATTR_SW_WAR
	.align		4
.L_602:
        /*0050*/ 	.byte	0x04, 0x36
        /*0052*/ 	.short	(.L_604 - .L_603)
.L_603:
        /*0054*/ 	.word	0x00000008
.L_604:


//--------------------- .nv.info._ZN7cutlass13device_kernelIN5flash11enable_sm90INS1_16FlashAttnFwdSm90INS1_25CollectiveMainloopFwdSm90ILi2EN4cute5tupleIJNS5_1CILi1EEES8_S8_EEENS6_IJNS7_ILi192EEENS7_ILi128EEENS7_ILi96EEEEEELi96ENS_6half_tEfNS_4arch4Sm90ELb0ELb0ELb0ELb0ELb1ELb0ELb0ELb0ELb1ELb1ELb0ELb0EEENS1_21CollectiveEpilogueFwdINS6_IJSA_SC_SB_EEES9_SE_SG_Li384ELb0ELb1ELb0ELb0EEENS1_29StaticPersistentTileSchedulerILb0EEEEEEEEEvNT_6ParamsE --------------------------
	.section	.nv.info._ZN7cutlass13device_kernelIN5flash11enable_sm90INS1_16FlashAttnFwdSm90INS1_25CollectiveMainloopFwdSm90ILi2EN4cute5tupleIJNS5_1CILi1EEES8_S8_EEENS6_IJNS7_ILi192EEENS7_ILi128EEENS7_ILi96EEEEEELi96ENS_6half_tEfNS_4arch4Sm90ELb0ELb0ELb0ELb0ELb1ELb0ELb0ELb0ELb1ELb1ELb0ELb0EEENS1_21CollectiveEpilogueFwdINS6_IJSA_SC_SB_EEES9_SE_SG_Li384ELb0ELb1ELb0ELb0EEENS1_29StaticPersistentTileSchedulerILb0EEEEEEEEEvNT_6ParamsE,"",@"SHT_CUDA_INFO"
	.sectionflags	@""
	.align	4


	//----- nvinfo : EIATTR_CUDA_API_VERSION
	.align		4
        /*0000*/ 	.byte	0x04, 0x37
        /*0002*/ 	.short	(.L_606 - .L_605)
.L_605:
        /*0004*/ 	.word	0x00000082


	//----- nvinfo : EIATTR_KPARAM_INFO
	.align		4
.L_606:
        /*0008*/ 	.byte	0x04, 0x17
        /*000a*/ 	.short	(.L_608 - .L_607)
.L_607:
        /*000c*/ 	.word	0x00000000
        /*0010*/ 	.short	0x0000
        /*0012*/ 	.short	0x0000
        /*0014*/ 	.byte	0x00, 0xf0, 0x01, 0x28


	//----- nvinfo : EIATTR_SPARSE_MMA_MASK
	.align		4
.L_608:
        /*0018*/ 	.byte	0x03, 0x50
        /*001a*/ 	.short	0x0000


	//----- nvinfo : EIATTR_MAXREG_COUNT
	.align		4
        /*001c*/ 	.byte	0x03, 0x1b
        /*001e*/ 	.short	0x0080


	//----- nvinfo : EIATTR_MERCURY_ISA_VERSION
	.align		4
        /*0020*/ 	.byte	0x03, 0x5f
        /*0022*/ 	.short	0x0101


	//----- nvinfo : EIATTR_VRC_CTA_INIT_COUNT
	.align		4
        /*0024*/ 	.byte	0x02, 0x4a
	.zero		1
	.zero		1


	//----- nvinfo : EIATTR_EXIT_INSTR_OFFSETS
	.align		4
        /*0028*/ 	.byte	0x04, 0x1c
        /*002a*/ 	.short	(.L_610 - .L_609)


	//   ....[0]....
.L_609:
        /*002c*/ 	.word	0x00000010


	//----- nvinfo : EIATTR_MAX_THREADS
	.align		4
.L_610:
        /*0030*/ 	.byte	0x04, 0x05
        /*0032*/ 	.short	(.L_612 - .L_611)
.L_611:
        /*0034*/ 	.word	0x00000200
        /*0038*/ 	.word	0x00000001
        /*003c*/ 	.word	0x00000001


	//----- nvinfo : EIATTR_CBANK_PARAM_SIZE
	.align		4
.L_612:
        /*0040*/ 	.byte	0x03, 0x19
        /*0042*/ 	.short	0x0a00


	//----- nvinfo : EIATTR_PARAM_CBANK
	.align		4
        /*0044*/ 	.byte	0x04, 0x0a
        /*0046*/ 	.short	(.L_614 - .L_613)
	.align		4
.L_613:
        /*0048*/ 	.word	index@(.nv.constant0._ZN7cutlass13device_kernelIN5flash11enable_sm90INS1_16FlashAttnFwdSm90INS1_25CollectiveMainloopFwdSm90ILi2EN4cute5tupleIJNS5_1CILi1EEES8_S8_EEENS6_IJNS7_ILi192EEENS7_ILi128EEENS7_ILi96EEEEEELi96ENS_6half_tEfNS_4arch4Sm90ELb0ELb0ELb0ELb0ELb1ELb0ELb0ELb0ELb1ELb1ELb0ELb0EEENS1_21CollectiveEpilogueFwdINS6_IJSA_SC_SB_EEES9_SE_SG_Li384ELb0ELb1ELb0ELb0EEENS1_29StaticPersistentTileSchedulerILb0EEEEEEEEEvNT_6ParamsE)
        /*004c*/ 	.short	0x0380
        /*004e*/ 	.short	0x0a00


	//----- nvinfo : EIATTR_SW_WAR
	.align		4
.L_614:
        /*0050*/ 	.byte	0x04, 0x36
        /*0052*/ 	.short	(.L_616 - .L_615)
.L_615:
        /*0054*/ 	.word	0x00000008
.L_616:


//--------------------- .nv.info._ZN7cutlass13device_kernelIN5flash11enable_sm90INS1_16FlashAttnFwdSm90INS1_25CollectiveMainloopFwdSm90ILi2EN4cute5tupleIJNS5_1CILi1EEES8_S8_EEENS6_IJNS7_ILi192EEENS7_ILi128EEENS7_ILi96EEEEEELi96ENS_6half_tEfNS_4arch4Sm90ELb0ELb0ELb0ELb1ELb1ELb0ELb0ELb0ELb1ELb1ELb0ELb0EEENS1_21CollectiveEpilogueFwdINS6_IJSA_SC_SB_EEES9_SE_SG_Li384ELb1ELb1ELb0ELb0EEENS1_36VarlenDynamicPersistentTileSchedulerILi192ELi128ELi384ELi128ELb0ELb1ELb1ELb0ELb1ELb1EEEEEEEEEvNT_6ParamsE --------------------------
	.section	.nv.info._ZN7cutlass13device_kernelIN5flash11enable_sm90INS1_16FlashAttnFwdSm90INS1_25CollectiveMainloopFwdSm90ILi2EN4cute5tupleIJNS5_1CILi1EEES8_S8_EEENS6_IJNS7_ILi192EEENS7_ILi128EEENS7_ILi96EEEEEELi96ENS_6half_tEfNS_4arch4Sm90ELb0ELb0ELb0ELb1ELb1ELb0ELb0ELb0ELb1ELb1ELb0ELb0EEENS1_21CollectiveEpilogueFwdINS6_IJSA_SC_SB_EEES9_SE_SG_Li384ELb1ELb1ELb0ELb0EEENS1_36VarlenDynamicPersistentTileSchedulerILi192ELi128ELi384ELi128ELb0ELb1ELb1ELb0ELb1ELb1EEEEEEEEEvNT_6ParamsE,"",@"SHT_CUDA_INFO"
	.sectionflags	@""
	.align	4


	//----- nvinfo : EIATTR_CUDA_API_VERSION
	.align		4
        /*0000*/ 	.byte	0x04, 0x37
        /*0002*/ 	.short	(.L_618 - .L_617)
.L_617:
        /*0004*/ 	.word	0x00000082


	//----- nvinfo : EIATTR_KPARAM_INFO
	.align		4
.L_618:
        /*0008*/ 	.byte	0x04, 0x17
        /*000a*/ 	.short	(.L_620 - .L_619)
.L_619:
        /*000c*/ 	.word	0x00000000
        /*0010*/ 	.short	0x0000
        /*0012*/ 	.short	0x0000
        /*0014*/ 	.byte	0x00, 0xf0, 0x01, 0x2a


	//----- nvinfo : EIATTR_SPARSE_MMA_MASK
	.align		4
.L_620:
        /*0018*/ 	.byte	0x03, 0x50
        /*001a*/ 	.short	0x0000


	//----- nvinfo : EIATTR_MAXREG_COUNT
	.align		4
        /*001c*/ 	.byte	0x03, 0x1b
        /*001e*/ 	.short	0x0080


	//----- nvinfo : EIATTR_MERCURY_ISA_VERSION
	.align		4
        /*0020*/ 	.byte	0x03, 0x5f
        /*0022*/ 	.short	0x0101


	//----- nvinfo : EIATTR_VRC_CTA_INIT_COUNT
	.align		4
        /*0024*/ 	.byte	0x02, 0x4a
	.zero		1
	.zero		1


	//----- nvinfo : EIATTR_EXIT_INSTR_OFFSETS
	.align		4
        /*0028*/ 	.byte	0x04, 0x1c
        /*002a*/ 	.short	(.L_622 - .L_621)


	//   ....[0]....
.L_621:
        /*002c*/ 	.word	0x00000010


	//----- nvinfo : EIATTR_MAX_THREADS
	.align		4
.L_622:
        /*0030*/ 	.byte	0x04, 0x05
        /*0032*/ 	.short	(.L_624 - .L_623)
.L_623:
        /*0034*/ 	.word	0x00000200
        /*0038*/ 	.word	0x00000001
        /*003c*/ 	.word	0x00000001


	//----- nvinfo : EIATTR_CBANK_PARAM_SIZE
	.align		4
.L_624:
        /*0040*/ 	.byte	0x03, 0x19
        /*0042*/ 	.short	0x0a80


	//----- nvinfo : EIATTR_PARAM_CBANK
	.align		4
        /*0044*/ 	.byte	0x04, 0x0a
        /*0046*/ 	.short	(.L_626 - .L_625)
	.align		4
.L_625:
        /*0048*/ 	.word	index@(.nv.constant0._ZN7cutlass13device_kernelIN5flash11enable_sm90INS1_16FlashAttnFwdSm90INS1_25CollectiveMainloopFwdSm90ILi2EN4cute5tupleIJNS5_1CILi1EEES8_S8_EEENS6_IJNS7_ILi192EEENS7_ILi128EEENS7_ILi96EEEEEELi96ENS_6half_tEfNS_4arch4Sm90ELb0ELb0ELb0ELb1ELb1ELb0ELb0ELb0ELb1ELb1ELb0ELb0EEENS1_21CollectiveEpilogueFwdINS6_IJSA_SC_SB_EEES9_SE_SG_Li384ELb1ELb1ELb0ELb0EEENS1_36VarlenDynamicPersistentTileSchedulerILi192ELi128ELi384ELi128ELb0ELb1ELb1ELb0ELb1ELb1EEEEEEEEEvNT_6ParamsE)
        /*004c*/ 	.short	0x0380
        /*004e*/ 	.short	0x0a80


	//----- nvinfo : EIATTR_SW_WAR
	.align		4
.L_626:
        /*0050*/ 	.byte	0x04, 0x36
        /*0052*/ 	.short	(.L_628 - .L_627)
.L_627:
        /*0054*/ 	.word	0x00000008
.L_628:


//--------------------- .nv.info._ZN7cutlass13device_kernelIN5flash11enable_sm90INS1_16FlashAttnFwdSm90INS1_25CollectiveMainloopFwdSm90ILi2EN4cute5tupleIJNS5_1CILi1EEES8_S8_EEENS6_IJNS7_ILi192EEENS7_ILi128EEENS7_ILi96EEEEEELi96ENS_6half_tEfNS_4arch4Sm90ELb0ELb0ELb0ELb1ELb1ELb1ELb0ELb0ELb1ELb1ELb0ELb0EEENS1_21CollectiveEpilogueFwdINS6_IJSA_SC_SB_EEES9_SE_SG_Li384ELb1ELb1ELb0ELb0EEENS1_36VarlenDynamicPersistentTileSchedulerILi192ELi128ELi384ELi128ELb0ELb1ELb1ELb0ELb1ELb1EEEEEEEEEvNT_6ParamsE --------------------------
	.section	.nv.info._ZN7cutlass13device_kernelIN5flash11enable_sm90INS1_16FlashAttnFwdSm90INS1_25CollectiveMainloopFwdSm90ILi2EN4cute5tupleIJNS5_1CILi1EEES8_S8_EEENS6_IJNS7_ILi192EEENS7_ILi128EEENS7_ILi96EEEEEELi96ENS_6half_tEfNS_4arch4Sm90ELb0ELb0ELb0ELb1ELb1ELb1ELb0ELb0ELb1ELb1ELb0ELb0EEENS1_21CollectiveEpilogueFwdINS6_IJSA_SC_SB_EEES9_SE_SG_Li384ELb1ELb1ELb0ELb0EEENS1_36VarlenDynamicPersistentTileSchedulerILi192ELi128ELi384ELi128ELb0ELb1ELb1ELb0ELb1ELb1EEEEEEEEEvNT_6ParamsE,"",@"SHT_CUDA_INFO"
	.sectionflags	@""
	.align	4


	//----- nvinfo : EIATTR_CUDA_API_VERSION
	.align		4
        /*0000*/ 	.byte	0x04, 0x37
        /*0002*/ 	.short	(.L_630 - .L_629)
.L_629:
        /*0004*/ 	.word	0x00000082


	//----- nvinfo : EIATTR_KPARAM_INFO
	.align		4
.L_630:
        /*0008*/ 	.byte	0x04, 0x17
        /*000a*/ 	.short	(.L_632 - .L_631)
.L_631:
        /*000c*/ 	.word	0x00000000
        /*0010*/ 	.short	0x0000
        /*0012*/ 	.short	0x0000
        /*0014*/ 	.byte	0x00, 0xf0, 0x01, 0x2a


	//----- nvinfo : EIATTR_SPARSE_MMA_MASK
	.align		4
.L_632:
        /*0018*/ 	.byte	0x03, 0x50
        /*001a*/ 	.short	0x0000


	//----- nvinfo : EIATTR_MAXREG_COUNT
	.align		4
        /*001c*/ 	.byte	0x03, 0x1b
        /*001e*/ 	.short	0x0080


	//----- nvinfo : EIATTR_MERCURY_ISA_VERSION
	.align		4
        /*0020*/ 	.byte	0x03, 0x5f
        /*0022*/ 	.short	0x0101


	//----- nvinfo : EIATTR_VRC_CTA_INIT_COUNT
	.align		4
        /*0024*/ 	.byte	0x02, 0x4a
	.zero		1
	.zero		1


	//----- nvinfo : EIATTR_EXIT_INSTR_OFFSETS
	.align		4
        /*0028*/ 	.byte	0x04, 0x1c
        /*002a*/ 	.short	(.L_634 - .L_633)


	//   ....[0]....
.L_633:
        /*002c*/ 	.word	0x00000010


	//----- nvinfo : EIATTR_MAX_THREADS
	.align		4
.L_634:
        /*0030*/ 	.byte	0x04, 0x05
        /*0032*/ 	.short	(.L_636 - .L_635)
.L_635:
        /*0034*/ 	.word	0x00000200
        /*0038*/ 	.word	0x00000001
        /*003c*/ 	.word	0x00000001


	//----- nvinfo : EIATTR_CBANK_PARAM_SIZE
	.align		4
.L_636:
        /*0040*/ 	.byte	0x03, 0x19
        /*0042*/ 	.short	0x0a80


	//----- nvinfo : EIATTR_PARAM_CBANK
	.align		4
        /*0044*/ 	.byte	0x04, 0x0a
        /*0046*/ 	.short	(.L_638 - .L_637)
	.align		4
.L_637:
        /*0048*/ 	.word	index@(.nv.constant0._ZN7cutlass13device_kernelIN5flash11enable_sm90INS1_16FlashAttnFwdSm90INS1_25CollectiveMainloopFwdSm90ILi2EN4cute5tupleIJNS5_1CILi1EEES8_S8_EEENS6_IJNS7_ILi192EEENS7_ILi128EEENS7_ILi96EEEEEELi96ENS_6half_tEfNS_4arch4Sm90ELb0ELb0ELb0ELb1ELb1ELb1ELb0ELb0ELb1ELb1ELb0ELb0EEENS1_21CollectiveEpilogueFwdINS6_IJSA_SC_SB_EEES9_SE_SG_Li384ELb1ELb1ELb0ELb0EEENS1_36VarlenDynamicPersistentTileSchedulerILi192ELi128ELi384ELi128ELb0ELb1ELb1ELb0ELb1ELb1EEEEEEEEEvNT_6ParamsE)
        /*004c*/ 	.short	0x0380
        /*004e*/ 	.short	0x0a80


	//----- nvinfo : EIATTR_SW_WAR
	.align		4
.L_638:
        /*0050*/ 	.byte	0x04, 0x36
        /*0052*/ 	.short	(.L_640 - .L_639)
.L_639:
        /*0054*/ 	.word	0x00000008
.L_640:


//--------------------- .nv.info._ZN7cutlass13device_kernelIN5flash11enable_sm90INS1_16FlashAttnFwdSm90INS1_25CollectiveMainloopFwdSm90ILi2EN4cute5tupleIJNS5_1CILi1EEES8_S8_EEENS6_IJNS7_ILi192EEENS7_ILi128EEENS7_ILi96EEEEEELi96ENS_6half_tEfNS_4arch4Sm90ELb0ELb1ELb0ELb0ELb1ELb0ELb0ELb0ELb1ELb1ELb0ELb0EEENS1_21CollectiveEpilogueFwdINS6_IJSA_SC_SB_EEES9_SE_SG_Li384ELb0ELb1ELb0ELb0EEENS1_30DynamicPersistentTileSchedulerILi384ELi128ELb0ELb1ELb1EEEEEEEEEvNT_6ParamsE --------------------------
	.section	.nv.info._ZN7cutlass13device_kernelIN5flash11enable_sm90INS1_16FlashAttnFwdSm90INS1_25CollectiveMainloopFwdSm90ILi2EN4cute5tupleIJNS5_1CILi1EEES8_S8_EEENS6_IJNS7_ILi192EEENS7_ILi128EEENS7_ILi96EEEEEELi96ENS_6half_tEfNS_4arch4Sm90ELb0ELb1ELb0ELb0ELb1ELb0ELb0ELb0ELb1ELb1ELb0ELb0EEENS1_21CollectiveEpilogueFwdINS6_IJSA_SC_SB_EEES9_SE_SG_Li384ELb0ELb1ELb0ELb0EEENS1_30DynamicPersistentTileSchedulerILi384ELi128ELb0ELb1ELb1EEEEEEEEEvNT_6ParamsE,"",@"SHT_CUDA_INFO"
	.sectionflags	@""
	.align	4


	//----- nvinfo : EIATTR_CUDA_API_VERSION
	.align		4
        /*0000*/ 	.byte	0x04, 0x37
        /*0002*/ 	.short	(.L_642 - .L_641)
.L_641:
        /*0004*/ 	.word	0x00000082


	//----- nvinfo : EIATTR_KPARAM_INFO
	.align		4
.L_642:
        /*0008*/ 	.byte	0x04, 0x17
        /*000a*/ 	.short	(.L_644 - .L_643)
.L_643:
        /*000c*/ 	.word	0x00000000
        /*0010*/ 	.short	0x0000
        /*0012*/ 	.short	0x0000
        /*0014*/ 	.byte	0x00, 0xf0, 0x01, 0x2a


	//----- nvinfo : EIATTR_SPARSE_MMA_MASK
	.align		4
.L_644:
        /*0018*/ 	.byte	0x03, 0x50
        /*001a*/ 	.short	0x0000


	//----- nvinfo : EIATTR_MAXREG_COUNT
	.align		4
        /*001c*/ 	.byte	0x03, 0x1b
        /*001e*/ 	.short	0x0080


	//----- nvinfo : EIATTR_MERCURY_ISA_VERSION
	.align		4
        /*0020*/ 	.byte	0x03, 0x5f
        /*0022*/ 	.short	0x0101


	//----- nvinfo : EIATTR_VRC_CTA_INIT_COUNT
	.align		4
        /*0024*/ 	.byte	0x02, 0x4a
	.zero		1
	.zero		1


	//----- nvinfo : EIATTR_EXIT_INSTR_OFFSETS
	.align		4
        /*0028*/ 	.byte	0x04, 0x1c
        /*002a*/ 	.short	(.L_646 - .L_645)


	//   ....[0]....
.L_645:
        /*002c*/ 	.word	0x00000010


	//----- nvinfo : EIATTR_MAX_THREADS
	.align		4
.L_646:
        /*0030*/ 	.byte	0x04, 0x05
        /*0032*/ 	.short	(.L_648 - .L_647)
.L_647:
        /*0034*/ 	.word	0x00000200
        /*0038*/ 	.word	0x00000001
        /*003c*/ 	.word	0x00000001


	//----- nvinfo : EIATTR_CBANK_PARAM_SIZE
	.align		4
.L_648:
        /*0040*/ 	.byte	0x03, 0x19
        /*0042*/ 	.short	0x0a80


	//----- nvinfo : EIATTR_PARAM_CBANK
	.align		4
        /*0044*/ 	.byte	0x04, 0x0a
        /*0046*/ 	.short	(.L_650 - .L_649)
	.align		4
.L_649:
        /*0048*/ 	.word	index@(.nv.constant0._ZN7cutlass13device_kernelIN5flash11enable_sm90INS1_16FlashAttnFwdSm90INS1_25CollectiveMainloopFwdSm90ILi2EN4cute5tupleIJNS5_1CILi1EEES8_S8_EEENS6_IJNS7_ILi192EEENS7_ILi128EEENS7_ILi96EEEEEELi96ENS_6half_tEfNS_4arch4Sm90ELb0ELb1ELb0ELb0ELb1ELb0ELb0ELb0ELb1ELb1ELb0ELb0EEENS1_21CollectiveEpilogueFwdINS6_IJSA_SC_SB_EEES9_SE_SG_Li384ELb0ELb1ELb0ELb0EEENS1_30DynamicPersistentTileSchedulerILi384ELi128ELb0ELb1ELb1EEEEEEEEEvNT_6ParamsE)
        /*004c*/ 	.short	0x0380
        /*004e*/ 	.short	0x0a80


	//----- nvinfo : EIATTR_SW_WAR
	.align		4
.L_650:
        /*0050*/ 	.byte	0x04, 0x36
        /*0052*/ 	.short	(.L_652 - .L_651)
.L_651:
        /*0054*/ 	.word	0x00000008
.L_652:


//--------------------- .nv.info._ZN7cutlass13device_kernelIN5flash11enable_sm90INS1_16FlashAttnFwdSm90INS1_25CollectiveMainloopFwdSm90ILi2EN4cute5tupleIJNS5_1CILi1EEES8_S8_EEENS6_IJNS7_ILi192EEENS7_ILi128EEENS7_ILi96EEEEEELi96ENS_6half_tEfNS_4arch4Sm90ELb0ELb1ELb0ELb1ELb1ELb0ELb0ELb0ELb1ELb1ELb0ELb0EEENS1_21CollectiveEpilogueFwdINS6_IJSA_SC_SB_EEES9_SE_SG_Li384ELb1ELb1ELb0ELb0EEENS1_36VarlenDynamicPersistentTileSchedulerILi192ELi128ELi384ELi128ELb0ELb1ELb1ELb1ELb0ELb1EEEEEEEEEvNT_6ParamsE --------------------------
	.section	.nv.info._ZN7cutlass13device_kernelIN5flash11enable_sm90INS1_16FlashAttnFwdSm90INS1_25CollectiveMainloopFwdSm90ILi2EN4cute5tupleIJNS5_1CILi1EEES8_S8_EEENS6_IJNS7_ILi192EEENS7_ILi128EEENS7_ILi96EEEEEELi96ENS_6half_tEfNS_4arch4Sm90ELb0ELb1ELb0ELb1ELb1ELb0ELb0ELb0ELb1ELb1ELb0ELb0EEENS1_21CollectiveEpilogueFwdINS6_IJSA_SC_SB_EEES9_SE_SG_Li384ELb1ELb1ELb0ELb0EEENS1_36VarlenDynamicPersistentTileSchedulerILi192ELi128ELi384ELi128ELb0ELb1ELb1ELb1ELb0ELb1EEEEEEEEEvNT_6ParamsE,"",@"SHT_CUDA_INFO"
	.sectionflags	@""
	.align	4


	//----- nvinfo : EIATTR_CUDA_API_VERSION
	.align		4
        /*0000*/ 	.byte	0x04, 0x37
        /*0002*/ 	.short	(.L_654 - .L_653)
.L_653:
        /*0004*/ 	.word	0x00000082


	//----- nvinfo : EIATTR_KPARAM_INFO
	.align		4
.L_654:
        /*0008*/ 	.byte	0x04, 0x17
        /*000a*/ 	.short	(.L_656 - .L_655)
.L_655:
        /*000c*/ 	.word	0x00000000
        /*0010*/ 	.short	0x0000
        /*0012*/ 	.short	0x0000
        /*0014*/ 	.byte	0x00, 0xf0, 0x01, 0x2a


	//----- nvinfo : EIATTR_SPARSE_MMA_MASK
	.align		4
.L_656:
        /*0018*/ 	.byte	0x03, 0x50
        /*001a*/ 	.short	0x0000


	//----- nvinfo : EIATTR_MAXREG_COUNT
	.align		4
        /*001c*/ 	.byte	0x03, 0x1b
        /*001e*/ 	.short	0x0080


	//----- nvinfo : EIATTR_MERCURY_ISA_VERSION
	.align		4
        /*0020*/ 	.byte	0x03, 0x5f
        /*0022*/ 	.short	0x0101


	//----- nvinfo : EIATTR_VRC_CTA_INIT_COUNT
	.align		4
        /*0024*/ 	.byte	0x02, 0x4a
	.zero		1
	.zero		1


	//----- nvinfo : EIATTR_EXIT_INSTR_OFFSETS
	.align		4
        /*0028*/ 	.byte	0x04, 0x1c
        /*002a*/ 	.short	(.L_658 - .L_657)


	//   ....[0]....
.L_657:
        /*002c*/ 	.word	0x00000010


	//----- nvinfo : EIATTR_MAX_THREADS
	.align		4
.L_658:
        /*0030*/ 	.byte	0x04, 0x05
        /*0032*/ 	.short	(.L_660 - .L_659)
.L_659:
        /*0034*/ 	.word	0x00000200
        /*0038*/ 	.word	0x00000001
        /*003c*/ 	.word	0x00000001


	//----- nvinfo : EIATTR_CBANK_PARAM_SIZE
	.align		4
.L_660:
        /*0040*/ 	.byte	0x03, 0x19
        /*0042*/ 	.short	0x0a80


	//----- nvinfo : EIATTR_PARAM_CBANK
	.align		4
        /*0044*/ 	.byte	0x04, 0x0a
        /*0046*/ 	.short	(.L_662 - .L_661)
	.align		4
.L_661:
        /*0048*/ 	.word	index@(.nv.constant0._ZN7cutlass13device_kernelIN5flash11enable_sm90INS1_16FlashAttnFwdSm90INS1_25CollectiveMainloopFwdSm90ILi2EN4cute5tupleIJNS5_1CILi1EEES8_S8_EEENS6_IJNS7_ILi192EEENS7_ILi128EEENS7_ILi96EEEEEELi96ENS_6half_tEfNS_4arch4Sm90ELb0ELb1ELb0ELb1ELb1ELb0ELb0ELb0ELb1ELb1ELb0ELb0EEENS1_21CollectiveEpilogueFwdINS6_IJSA_SC_SB_EEES9_SE_SG_Li384ELb1ELb1ELb0ELb0EEENS1_36VarlenDynamicPersistentTileSchedulerILi192ELi128ELi384ELi128ELb0ELb1ELb1ELb1ELb0ELb1EEEEEEEEEvNT_6ParamsE)
        /*004c*/ 	.short	0x0380
        /*004e*/ 	.short	0x0a80


	//----- nvinfo : EIATTR_SW_WAR
	.align		4
.L_662:
        /*0050*/ 	.byte	0x04, 0x36
        /*0052*/ 	.short	(.L_664 - .L_663)
.L_663:
        /*0054*/ 	.word	0x00000008
.L_664:


//--------------------- .nv.info._ZN7cutlass13device_kernelIN5flash11enable_sm90INS1_16FlashAttnFwdSm90INS1_25CollectiveMainloopFwdSm90ILi2EN4cute5tupleIJNS5_1CILi1EEES8_S8_EEENS6_IJNS7_ILi192EEENS7_ILi128EEENS7_ILi96EEEEEELi96ENS_6half_tEfNS_4arch4Sm90ELb0ELb1ELb0ELb1ELb1ELb1ELb0ELb0ELb1ELb1ELb0ELb0EEENS1_21CollectiveEpilogueFwdINS6_IJSA_SC_SB_EEES9_SE_SG_Li384ELb1ELb1ELb0ELb0EEENS1_36VarlenDynamicPersistentTileSchedulerILi192ELi128ELi384ELi128ELb0ELb1ELb1ELb1ELb0ELb1EEEEEEEEEvNT_6ParamsE --------------------------
	.section	.nv.info._ZN7cutlass13device_kernelIN5flash11enable_sm90INS1_16FlashAttnFwdSm90INS1_25CollectiveMainloopFwdSm90ILi2EN4cute5tupleIJNS5_1CILi1EEES8_S8_EEENS6_IJNS7_ILi192EEENS7_ILi128EEENS7_ILi96EEEEEELi96ENS_6half_tEfNS_4arch4Sm90ELb0ELb1ELb0ELb1ELb1ELb1ELb0ELb0ELb1ELb1ELb0ELb0EEENS1_21CollectiveEpilogueFwdINS6_IJSA_SC_SB_EEES9_SE_SG_Li384ELb1ELb1ELb0ELb0EEENS1_36VarlenDynamicPersistentTileSchedulerILi192ELi128ELi384ELi128ELb0ELb1ELb1ELb1ELb0ELb1EEEEEEEEEvNT_6ParamsE,"",@"SHT_CUDA_INFO"
	.sectionflags	@""
	.align	4


	//----- nvinfo : EIATTR_CUDA_API_VERSION
	.align		4
        /*0000*/ 	.byte	0x04, 0x37
        /*0002*/ 	.short	(.L_666 - .L_665)
.L_665:
        /*0004*/ 	.word	0x00000082


	//----- nvinfo : EIATTR_KPARAM_INFO
	.align		4
.L_666:
        /*0008*/ 	.byte	0x04, 0x17
        /*000a*/ 	.short	(.L_668 - .L_667)
.L_667:
        /*000c*/ 	.word	0x00000000
        /*0010*/ 	.short	0x0000
        /*0012*/ 	.short	0x0000
        /*0014*/ 	.byte	0x00, 0xf0, 0x01, 0x2a


	//----- nvinfo : EIATTR_SPARSE_MMA_MASK
	.align		4
.L_668:
        /*0018*/ 	.byte	0x03, 0x50
        /*001a*/ 	.short	0x0000


	//----- nvinfo : EIATTR_MAXREG_COUNT
	.align		4
        /*001c*/ 	.byte	0x03, 0x1b
        /*001e*/ 	.short	0x0080


	//----- nvinfo : EIATTR_MERCURY_ISA_VERSION
	.align		4
        /*0020*/ 	.byte	0x03, 0x5f
        /*0022*/ 	.short	0x0101


	//----- nvinfo : EIATTR_VRC_CTA_INIT_COUNT
	.align		4
        /*0024*/ 	.byte	0x02, 0x4a
	.zero		1
	.zero		1


	//----- nvinfo : EIATTR_EXIT_INSTR_OFFSETS
	.align		4
        /*0028*/ 	.byte	0x04, 0x1c
        /*002a*/ 	.short	(.L_670 - .L_669)


	//   ....[0]....
.L_669:
        /*002c*/ 	.word	0x00000010


	//----- nvinfo : EIATTR_MAX_THREADS
	.align		4
.L_670:
        /*0030*/ 	.byte	0x04, 0x05
        /*0032*/ 	.short	(.L_672 - .L_671)
.L_671:
        /*0034*/ 	.word	0x00000200
        /*0038*/ 	.word	0x00000001
        /*003c*/ 	.word	0x00000001


	//----- nvinfo : EIATTR_CBANK_PARAM_SIZE
	.align		4
.L_672:
        /*0040*/ 	.byte	0x03, 0x19
        /*0042*/ 	.short	0x0a80


	//----- nvinfo : EIATTR_PARAM_CBANK
	.align		4
        /*0044*/ 	.byte	0x04, 0x0a
        /*0046*/ 	.short	(.L_674 - .L_673)
	.align		4
.L_673:
        /*0048*/ 	.word	index@(.nv.constant0._ZN7cutlass13device_kernelIN5flash11enable_sm90INS1_16FlashAttnFwdSm90INS1_25CollectiveMainloopFwdSm90ILi2EN4cute5tupleIJNS5_1CILi1EEES8_S8_EEENS6_IJNS7_ILi192EEENS7_ILi128EEENS7_ILi96EEEEEELi96ENS_6half_tEfNS_4arch4Sm90ELb0ELb1ELb0ELb1ELb1ELb1ELb0ELb0ELb1ELb1ELb0ELb0EEENS1_21CollectiveEpilogueFwdINS6_IJSA_SC_SB_EEES9_SE_SG_Li384ELb1ELb1ELb0ELb0EEENS1_36VarlenDynamicPersistentTileSchedulerILi192ELi128ELi384ELi128ELb0ELb1ELb1ELb1ELb0ELb1EEEEEEEEEvNT_6ParamsE)
        /*004c*/ 	.short	0x0380
        /*004e*/ 	.short	0x0a80


	//----- nvinfo : EIATTR_SW_WAR
	.align		4
.L_674:
        /*0050*/ 	.byte	0x04, 0x36
        /*0052*/ 	.short	(.L_676 - .L_675)
.L_675:
        /*0054*/ 	.word	0x00000008
.L_676:


//--------------------- .nv.info._ZN7cutlass13device_kernelIN5flash11enable_sm90INS1_16FlashAttnFwdSm90INS1_25CollectiveMainloopFwdSm90ILi2EN4cute5tupleIJNS5_1CILi1EEES8_S8_EEENS6_IJNS7_ILi192EEENS7_ILi128EEENS7_ILi96EEEEEELi96ENS_6half_tEfNS_4arch4Sm90ELb1ELb0ELb0ELb0ELb1ELb0ELb0ELb0ELb1ELb1ELb0ELb0EEENS1_21CollectiveEpilogueFwdINS6_IJSA_SC_SB_EEES9_SE_SG_Li384ELb0ELb1ELb0ELb0EEENS1_30DynamicPersistentTileSchedulerILi384ELi128ELb0ELb1ELb1EEEEEEEEEvNT_6ParamsE --------------------------
	.section	.nv.info._ZN7cutlass13device_kernelIN5flash11enable_sm90INS1_16FlashAttnFwdSm90INS1_25CollectiveMainloopFwdSm90ILi2EN4cute5tupleIJNS5_1CILi1EEES8_S8_EEENS6_IJNS7_ILi192EEENS7_ILi128EEENS7_ILi96EEEEEELi96ENS_6half_tEfNS_4arch4Sm90ELb1ELb0ELb0ELb0ELb1ELb0ELb0ELb0ELb1ELb1ELb0ELb0EEENS1_21CollectiveEpilogueFwdINS6_IJSA_SC_SB_EEES9_SE_SG_Li384ELb0ELb1ELb0ELb0EEENS1_30DynamicPersistentTileSchedulerILi384ELi128ELb0ELb1ELb1EEEEEEEEEvNT_6ParamsE,"",@"SHT_CUDA_INFO"
	.sectionflags	@""
	.align	4


	//----- nvinfo : EIATTR_CUDA_API_VERSION
	.align		4
        /*0000*/ 	.byte	0x04, 0x37
        /*0002*/ 	.short	(.L_678 - .L_677)
.L_677:
        /*0004*/ 	.word	0x00000082


	//----- nvinfo : EIATTR_KPARAM_INFO
	.align		4
.L_678:
        /*0008*/ 	.byte	0x04, 0x17
        /*000a*/ 	.short	(.L_680 - .L_679)
.L_679:
        /*000c*/ 	.word	0x00000000
        /*0010*/ 	.short	0x0000
        /*0012*/ 	.short	0x0000
        /*0014*/ 	.byte	0x00, 0xf0, 0x01, 0x2a


	//----- nvinfo : EIATTR_SPARSE_MMA_MASK
	.align		4
.L_680:
        /*0018*/ 	.byte	0x03, 0x50
        /*001a*/ 	.short	0x0000


	//----- nvinfo : EIATTR_MAXREG_COUNT
	.align		4
        /*001c*/ 	.byte	0x03, 0x1b
        /*001e*/ 	.short	0x0080


	//----- nvinfo : EIATTR_MERCURY_ISA_VERSION
	.align		4
        /*0020*/ 	.byte	0x03, 0x5f
        /*0022*/ 	.short	0x0101


	//----- nvinfo : EIATTR_VRC_CTA_INIT_COUNT
	.align		4
        /*0024*/ 	.byte	0x02, 0x4a
	.zero		1
	.zero		1


	//----- nvinfo : EIATTR_EXIT_INSTR_OFFSETS
	.align		4
        /*0028*/ 	.byte	0x04, 0x1c
        /*002a*/ 	.short	(.L_682 - .L_681)


	//   ....[0]....
.L_681:
        /*002c*/ 	.word	0x00000010


	//----- nvinfo : EIATTR_MAX_THREADS
	.align		4
.L_682:
        /*0030*/ 	.byte	0x04, 0x05
        /*0032*/ 	.short	(.L_684 - .L_683)
.L_683:
        /*0034*/ 	.word	0x00000200
        /*0038*/ 	.word	0x00000001
        /*003c*/ 	.word	0x00000001


	//----- nvinfo : EIATTR_CBANK_PARAM_SIZE
	.align		4
.L_684:
        /*0040*/ 	.byte	0x03, 0x19
        /*0042*/ 	.short	0x0a80


	//----- nvinfo : EIATTR_PARAM_CBANK
	.align		4
        /*0044*/ 	.byte	0x04, 0x0a
        /*0046*/ 	.short	(.L_686 - .L_685)
	.align		4
.L_685:
        /*0048*/ 	.word	index@(.nv.constant0._ZN7cutlass13device_kernelIN5flash11enable_sm90INS1_16FlashAttnFwdSm90INS1_25CollectiveMainloopFwdSm90ILi2EN4cute5tupleIJNS5_1CILi1EEES8_S8_EEENS6_IJNS7_ILi192EEENS7_ILi128EEENS7_ILi96EEEEEELi96ENS_6half_tEfNS_4arch4Sm90ELb1ELb0ELb0ELb0ELb1ELb0ELb0ELb0ELb1ELb1ELb0ELb0EEENS1_21CollectiveEpilogueFwdINS6_IJSA_SC_SB_EEES9_SE_SG_Li384ELb0ELb1ELb0ELb0EEENS1_30DynamicPersistentTileSchedulerILi384ELi128ELb0ELb1ELb1EEEEEEEEEvNT_6ParamsE)
        /*004c*/ 	.short	0x0380
        /*004e*/ 	.short	0x0a80


	//----- nvinfo : EIATTR_SW_WAR
	.align		4
.L_686:
        /*0050*/ 	.byte	0x04, 0x36
        /*0052*/ 	.short	(.L_688 - .L_687)
.L_687:
        /*0054*/ 	.word	0x00000008
.L_688:


//--------------------- .nv.info._ZN7cutlass13device_kernelIN5flash11enable_sm90INS1_16FlashAttnFwdSm90INS1_25CollectiveMainloopFwdSm90ILi2EN4cute5tupleIJNS5_1CILi1EEES8_S8_EEENS6_IJNS7_ILi192EEENS7_ILi128EEENS7_ILi96EEEEEELi96ENS_6half_tEfNS_4arch4Sm90ELb1ELb0ELb0ELb1ELb1ELb0ELb0ELb0ELb1ELb1ELb0ELb0EEENS1_21CollectiveEpilogueFwdINS6_IJSA_SC_SB_EEES9_SE_SG_Li384ELb1ELb1ELb0ELb0EEENS1_36VarlenDynamicPersistentTileSchedulerILi192ELi128ELi384ELi128ELb0ELb1ELb1ELb1ELb1ELb1EEEEEEEEEvNT_6ParamsE --------------------------
	.section	.nv.info._ZN7cutlass13device_kernelIN5flash11enable_sm90INS1_16FlashAttnFwdSm90INS1_25CollectiveMainloopFwdSm90ILi2EN4cute5tupleIJNS5_1CILi1EEES8_S8_EEENS6_IJNS7_ILi192EEENS7_ILi128EEENS7_ILi96EEEEEELi96ENS_6half_tEfNS_4arch4Sm90ELb1ELb0ELb0ELb1ELb1ELb0ELb0ELb0ELb1ELb1ELb0ELb0EEENS1_21CollectiveEpilogueFwdINS6_IJSA_SC_SB_EEES9_SE_SG_Li384ELb1ELb1ELb0ELb0EEENS1_36VarlenDynamicPersistentTileSchedulerILi192ELi128ELi384ELi128ELb0ELb1ELb1ELb1ELb1ELb1EEEEEEEEEvNT_6ParamsE,"",@"SHT_CUDA_INFO"
	.sectionflags	@""
	.align	4


	//----- nvinfo : EIATTR_CUDA_API_VERSION
	.align		4
        /*0000*/ 	.byte	0x04, 0x37
        /*0002*/ 	.short	(.L_690 - .L_689)
.L_689:
        /*0004*/ 	.word	0x00000082


	//----- nvinfo : EIATTR_KPARAM_INFO
	.align		4
.L_690:
        /*0008*/ 	.byte	0x04, 0x17
        /*000a*/ 	.short	(.L_692 - .L_691)
.L_691:
        /*000c*/ 	.word	0x00000000
        /*0010*/ 	.short	0x0000
        /*0012*/ 	.short	0x0000
        /*0014*/ 	.byte	0x00, 0xf0, 0x01, 0x2a


	//----- nvinfo : EIATTR_SPARSE_MMA_MASK
	.align		4
.L_692:
        /*0018*/ 	.byte	0x03, 0x50
        /*001a*/ 	.short	0x0000


	//----- nvinfo : EIATTR_MAXREG_COUNT
	.align		4
        /*001c*/ 	.byte	0x03, 0x1b
        /*001e*/ 	.short	0x0080


	//----- nvinfo : EIATTR_MERCURY_ISA_VERSION
	.align		4
        /*0020*/ 	.byte	0x03, 0x5f
        /*0022*/ 	.short	0x0101


	//----- nvinfo : EIATTR_VRC_CTA_INIT_COUNT
	.align		4
        /*0024*/ 	.byte	0x02, 0x4a
	.zero		1
	.zero		1


	//----- nvinfo : EIATTR_EXIT_INSTR_OFFSETS
	.align		4
        /*0028*/ 	.byte	0x04, 0x1c
        /*002a*/ 	.short	(.L_694 - .L_693)


	//   ....[0]....
.L_693:
        /*002c*/ 	.word	0x00000010


	//----- nvinfo : EIATTR_MAX_THREADS
	.align		4
.L_694:
        /*0030*/ 	.byte	0x04, 0x05
        /*0032*/ 	.short	(.L_696 - .L_695)
.L_695:
        /*0034*/ 	.word	0x00000200
        /*0038*/ 	.word	0x00000001
        /*003c*/ 	.word	0x00000001


	//----- nvinfo : EIATTR_CBANK_PARAM_SIZE
	.align		4
.L_696:
        /*0040*/ 	.byte	0x03, 0x19
        /*0042*/ 	.short	0x0a80


	//----- nvinfo : EIATTR_PARAM_CBANK
	.align		4
        /*0044*/ 	.byte	0x04, 0x0a
        /*0046*/ 	.short	(.L_698 - .L_697)
	.align		4
.L_697:
        /*0048*/ 	.word	index@(.nv.constant0._ZN7cutlass13device_kernelIN5flash11enable_sm90INS1_16FlashAttnFwdSm90INS1_25CollectiveMainloopFwdSm90ILi2EN4cute5tupleIJNS5_1CILi1EEES8_S8_EEENS6_IJNS7_ILi192EEENS7_ILi128EEENS7_ILi96EEEEEELi96ENS_6half_tEfNS_4arch4Sm90ELb1ELb0ELb0ELb1ELb1ELb0ELb0ELb0ELb1ELb1ELb0ELb0EEENS1_21CollectiveEpilogueFwdINS6_IJSA_SC_SB_EEES9_SE_SG_Li384ELb1ELb1ELb0ELb0EEENS1_36VarlenDynamicPersistentTileSchedulerILi192ELi128ELi384ELi128ELb0ELb1ELb1ELb1ELb1ELb1EEEEEEEEEvNT_6ParamsE)
        /*004c*/ 	.short	0x0380
        /*004e*/ 	.short	0x0a80


	//----- nvinfo : EIATTR_SW_WAR
	.align		4
.L_698:
        /*0050*/ 	.byte	0x04, 0x36
        /*0052*/ 	.short	(.L_700 - .L_699)
.L_699:
        /*0054*/ 	.word	0x00000008
.L_700:


//--------------------- .nv.info._ZN7cutlass13device_kernelIN5flash11enable_sm90INS1_16FlashAttnFwdSm90INS1_25CollectiveMainloopFwdSm90ILi2EN4cute5tupleIJNS5_1CILi1EEES8_S8_EEENS6_IJNS7_ILi192EEENS7_ILi128EEENS7_ILi96EEEEEELi96ENS_6half_tEfNS_4arch4Sm90ELb1ELb0ELb0ELb1ELb1ELb1ELb0ELb0ELb1ELb1ELb0ELb0EEENS1_21CollectiveEpilogueFwdINS6_IJSA_SC_SB_EEES9_SE_SG_Li384ELb1ELb1ELb0ELb0EEENS1_36VarlenDynamicPersistentTileSchedulerILi192ELi128ELi384ELi128ELb0ELb1ELb1ELb1ELb1ELb1EEEEEEEEEvNT_6ParamsE --------------------------
	.section	.nv.info._ZN7cutlass13device_kernelIN5flash11enable_sm90INS1_16FlashAttnFwdSm90INS1_25CollectiveMainloopFwdSm90ILi2EN4cute5tupleIJNS5_1CILi1EEES8_S8_EEENS6_IJNS7_ILi192EEENS7_ILi128EEENS7_ILi96EEEEEELi96ENS_6half_tEfNS_4arch4Sm90ELb1ELb0ELb0ELb1ELb1ELb1ELb0ELb0ELb1ELb1ELb0ELb0EEENS1_21CollectiveEpilogueFwdINS6_IJSA_SC_SB_EEES9_SE_SG_Li384ELb1ELb1ELb0ELb0EEENS1_36VarlenDynamicPersistentTileSchedulerILi192ELi128ELi384ELi128ELb0ELb1ELb1ELb1ELb1ELb1EEEEEEEEEvNT_6ParamsE,"",@"SHT_CUDA_INFO"
	.sectionflags	@""
	.align	4


	//----- nvinfo : EIATTR_CUDA_API_VERSION
	.align		4
        /*0000*/ 	.byte	0x04, 0x37
        /*0002*/ 	.short	(.L_702 - .L_701)
.L_701:
        /*0004*/ 	.word	0x00000082


	//----- nvinfo : EIATTR_KPARAM_INFO
	.align		4
.L_702:
        /*0008*/ 	.byte	0x04, 0x17
        /*000a*/ 	.short	(.L_704 - .L_703)
.L_703:
        /*000c*/ 	.word	0x00000000
        /*0010*/ 	.short	0x0000
        /*0012*/ 	.short	0x0000
        /*0014*/ 	.byte	0x00, 0xf0, 0x01, 0x2a


	//----- nvinfo : EIATTR_SPARSE_MMA_MASK
	.align		4
.L_704:
        /*0018*/ 	.byte	0x03, 0x50
        /*001a*/ 	.short	0x0000


	//----- nvinfo : EIATTR_MAXREG_COUNT
	.align		4
        /*001c*/ 	.byte	0x03, 0x1b
        /*001e*/ 	.short	0x0080


	//----- nvinfo : EIATTR_MERCURY_ISA_VERSION
	.align		4
        /*0020*/ 	.byte	0x03, 0x5f
        /*0022*/ 	.short	0x0101


	//----- nvinfo : EIATTR_VRC_CTA_INIT_COUNT
	.align		4
        /*0024*/ 	.byte	0x02, 0x4a
	.zero		1
	.zero		1


	//----- nvinfo : EIATTR_EXIT_INSTR_OFFSETS
	.align		4
        /*0028*/ 	.byte	0x04, 0x1c
        /*002a*/ 	.short	(.L_706 - .L_705)


	//   ....[0]....
.L_705:
        /*002c*/ 	.word	0x00000010


	//----- nvinfo : EIATTR_MAX_THREADS
	.align		4
.L_706:
        /*0030*/ 	.byte	0x04, 0x05
        /*0032*/ 	.short	(.L_708 - .L_707)
.L_707:
        /*0034*/ 	.word	0x00000200
        /*0038*/ 	.word	0x00000001
        /*003c*/ 	.word	0x00000001


	//----- nvinfo : EIATTR_CBANK_PARAM_SIZE
	.align		4
.L_708:
        /*0040*/ 	.byte	0x03, 0x19
        /*0042*/ 	.short	0x0a80


	//----- nvinfo : EIATTR_PARAM_CBANK
	.align		4
        /*0044*/ 	.byte	0x04, 0x0a
        /*0046*/ 	.short	(.L_710 - .L_709)
	.align		4
.L_709:
        /*0048*/ 	.word	index@(.nv.constant0._ZN7cutlass13device_kernelIN5flash11enable_sm90INS1_16FlashAttnFwdSm90INS1_25CollectiveMainloopFwdSm90ILi2EN4cute5tupleIJNS5_1CILi1EEES8_S8_EEENS6_IJNS7_ILi192EEENS7_ILi128EEENS7_ILi96EEEEEELi96ENS_6half_tEfNS_4arch4Sm90ELb1ELb0ELb0ELb1ELb1ELb1ELb0ELb0ELb1ELb1ELb0ELb0EEENS1_21CollectiveEpilogueFwdINS6_IJSA_SC_SB_EEES9_SE_SG_Li384ELb1ELb1ELb0ELb0EEENS1_36VarlenDynamicPersistentTileSchedulerILi192ELi128ELi384ELi128ELb0ELb1ELb1ELb1ELb1ELb1EEEEEEEEEvNT_6ParamsE)
        /*004c*/ 	.short	0x0380
        /*004e*/ 	.short	0x0a80


	//----- nvinfo : EIATTR_SW_WAR
	.align		4
.L_710:
        /*0050*/ 	.byte	0x04, 0x36
        /*0052*/ 	.short	(.L_712 - .L_711)
.L_711:
        /*0054*/ 	.word	0x00000008
.L_712:


//--------------------- .nv.info._ZN7cutlass13device_kernelIN5flash11enable_sm90INS1_16FlashAttnFwdSm90INS1_25CollectiveMainloopFwdSm90ILi2EN4cute5tupleIJNS5_1CILi1EEES8_S8_EEENS6_IJNS7_ILi192EEENS7_ILi128EEENS7_ILi64EEEEEELi64ENS_6half_tEfNS_4arch4Sm90ELb0ELb0ELb0ELb0ELb1ELb0ELb0ELb1ELb1ELb1ELb0ELb0EEENS1_21CollectiveEpilogueFwdINS6_IJSA_SC_SB_EEES9_SE_SG_Li384ELb0ELb1ELb0ELb0EEENS1_29StaticPersistentTileSchedulerILb0EEEEEEEEEvNT_6ParamsE --------------------------
	.section	.nv.info._ZN7cutlass13device_kernelIN5flash11enable_sm90INS1_16FlashAttnFwdSm90INS1_25CollectiveMainloopFwdSm90ILi2EN4cute5tupleIJNS5_1CILi1EEES8_S8_EEENS6_IJNS7_ILi192EEENS7_ILi128EEENS7_ILi64EEEEEELi64ENS_6half_tEfNS_4arch4Sm90ELb0ELb0ELb0ELb0ELb1ELb0ELb0ELb1ELb1ELb1ELb0ELb0EEENS1_21CollectiveEpilogueFwdINS6_IJSA_SC_SB_EEES9_SE_SG_Li384ELb0ELb1ELb0ELb0EEENS1_29StaticPersistentTileSchedulerILb0EEEEEEEEEvNT_6ParamsE,"",@"SHT_CUDA_INFO"
	.sectionflags	@""
	.align	4


	//----- nvinfo : EIATTR_CUDA_API_VERSION
	.align		4
        /*0000*/ 	.byte	0x04, 0x37
        /*0002*/ 	.short	(.L_714 - .L_713)
.L_713:
        /*0004*/ 	.word	0x00000082


	//----- nvinfo : EIATTR_KPARAM_INFO
	.align		4
.L_714:
        /*0008*/ 	.byte	0x04, 0x17
        /*000a*/ 	.short	(.L_716 - .L_715)
.L_715:
        /*000c*/ 	.word	0x00000000
        /*0010*/ 	.short	0x0000
        /*0012*/ 	.short	0x0000
        /*0014*/ 	.byte	0x00, 0xf0, 0x01, 0x28


	//----- nvinfo : EIATTR_SPARSE_MMA_MASK
	.align		4
.L_716:
        /*0018*/ 	.byte	0x03, 0x50
        /*001a*/ 	.short	0x0000


	//----- nvinfo : EIATTR_MAXREG_COUNT
	.align		4
        /*001c*/ 	.byte	0x03, 0x1b
        /*001e*/ 	.short	0x0080


	//----- nvinfo : EIATTR_MERCURY_ISA_VERSION
	.align		4
        /*0020*/ 	.byte	0x03, 0x5f
        /*0022*/ 	.short	0x0101


	//----- nvinfo : EIATTR_VRC_CTA_INIT_COUNT
	.align		4
        /*0024*/ 	.byte	0x02, 0x4a
	.zero		1
	.zero		1


	//----- nvinfo : EIATTR_EXIT_INSTR_OFFSETS
	.align		4
        /*0028*/ 	.byte	0x04, 0x1c
        /*002a*/ 	.short	(.L_718 - .L_717)


	//   ....[0]....
.L_717:
        /*002c*/ 	.word	0x00000010


	//----- nvinfo : EIATTR_MAX_THREADS
	.align		4
.L_718:
        /*0030*/ 	.byte	0x04, 0x05
        /*0032*/ 	.short	(.L_720 - .L_719)
.L_719:
        /*0034*/ 	.word	0x00000200
        /*0038*/ 	.word	0x00000001
        /*003c*/ 	.word	0x00000001


	//----- nvinfo : EIATTR_CBANK_PARAM_SIZE
	.align		4
.L_720:
        /*0040*/ 	.byte	0x03, 0x19
        /*0042*/ 	.short	0x0a00


	//----- nvinfo : EIATTR_PARAM_CBANK
	.align		4
        /*0044*/ 	.byte	0x04, 0x0a
        /*0046*/ 	.short	(.L_722 - .L_721)
	.align		4
.L_721:
        /*0048*/ 	.word	index@(.nv.constant0._ZN7cutlass13device_kernelIN5flash11enable_sm90INS1_16FlashAttnFwdSm90INS1_25CollectiveMainloopFwdSm90ILi2EN4cute5tupleIJNS5_1CILi1EEES8_S8_EEENS6_IJNS7_ILi192EEENS7_ILi128EEENS7_ILi64EEEEEELi64ENS_6half_tEfNS_4arch4Sm90ELb0ELb0ELb0ELb0ELb1ELb0ELb0ELb1ELb1ELb1ELb0ELb0EEENS1_21CollectiveEpilogueFwdINS6_IJSA_SC_SB_EEES9_SE_SG_Li384ELb0ELb1ELb0ELb0EEENS1_29StaticPersistentTileSchedulerILb0EEEEEEEEEvNT_6ParamsE)
        /*004c*/ 	.short	0x0380
        /*004e*/ 	.short	0x0a00


	//----- nvinfo : EIATTR_SW_WAR
	.align		4
.L_722:
        /*0050*/ 	.byte	0x04, 0x36
        /*0052*/ 	.short	(.L_724 - .L_723)
.L_723:
        /*0054*/ 	.word	0x00000008
.L_724:


//--------------------- .nv.info._ZN7cutlass13device_kernelIN5flash11enable_sm90INS1_16FlashAttnFwdSm90INS1_25CollectiveMainloopFwdSm90ILi2EN4cute5tupleIJNS5_1CILi1EEES8_S8_EEENS6_IJNS7_ILi192EEENS7_ILi128EEENS7_ILi64EEEEEELi64ENS_6half_tEfNS_4arch4Sm90ELb0ELb0ELb0ELb1ELb1ELb0ELb0ELb1ELb1ELb1ELb0ELb0EEENS1_21CollectiveEpilogueFwdINS6_IJSA_SC_SB_EEES9_SE_SG_Li384ELb1ELb1ELb0ELb0EEENS1_36VarlenDynamicPersistentTileSchedulerILi192ELi128ELi384ELi128ELb0ELb1ELb1ELb0ELb1ELb1EEEEEEEEEvNT_6ParamsE --------------------------
	.section	.nv.info._ZN7cutlass13device_kernelIN5flash11enable_sm90INS1_16FlashAttnFwdSm90INS1_25CollectiveMainloopFwdSm90ILi2EN4cute5tupleIJNS5_1CILi1EEES8_S8_EEENS6_IJNS7_ILi192EEENS7_ILi128EEENS7_ILi64EEEEEELi64ENS_6half_tEfNS_4arch4Sm90ELb0ELb0ELb0ELb1ELb1ELb0ELb0ELb1ELb1ELb1ELb0ELb0EEENS1_21CollectiveEpilogueFwdINS6_IJSA_SC_SB_EEES9_SE_SG_Li384ELb1ELb1ELb0ELb0EEENS1_36VarlenDynamicPersistentTileSchedulerILi192ELi128ELi384ELi128ELb0ELb1ELb1ELb0ELb1ELb1EEEEEEEEEvNT_6ParamsE,"",@"SHT_CUDA_INFO"
	.sectionflags	@""
	.align	4


	//----- nvinfo : EIATTR_CUDA_API_VERSION
	.align		4
        /*0000*/ 	.byte	0x04, 0x37
        /*0002*/ 	.short	(.L_726 - .L_725)
.L_725:
        /*0004*/ 	.word	0x00000082


	//----- nvinfo : EIATTR_KPARAM_INFO
	.align		4
.L_726:
        /*0008*/ 	.byte	0x04, 0x17
        /*000a*/ 	.short	(.L_728 - .L_727)
.L_727:
        /*000c*/ 	.word	0x00000000
        /*0010*/ 	.short	0x0000
        /*0012*/ 	.short	0x0000
        /*0014*/ 	.byte	0x00, 0xf0, 0x01, 0x2a


	//----- nvinfo : EIATTR_SPARSE_MMA_MASK
	.align		4
.L_728:
        /*0018*/ 	.byte	0x03, 0x50
        /*001a*/ 	.short	0x0000


	//----- nvinfo : EIATTR_MAXREG_COUNT
	.align		4
        /*001c*/ 	.byte	0x03, 0x1b
        /*001e*/ 	.short	0x0080


	//----- nvinfo : EIATTR_MERCURY_ISA_VERSION
	.align		4
        /*0020*/ 	.byte	0x03, 0x5f
        /*0022*/ 	.short	0x0101


	//----- nvinfo : EIATTR_VRC_CTA_INIT_COUNT
	.align		4
        /*0024*/ 	.byte	0x02, 0x4a
	.zero		1
	.zero		1


	//----- nvinfo : EIATTR_EXIT_INSTR_OFFSETS
	.align		4
        /*0028*/ 	.byte	0x04, 0x1c
        /*002a*/ 	.short	(.L_730 - .L_729)


	//   ....[0]....
.L_729:
        /*002c*/ 	.word	0x00000010


	//----- nvinfo : EIATTR_MAX_THREADS
	.align		4
.L_730:
        /*0030*/ 	.byte	0x04, 0x05
        /*0032*/ 	.short	(.L_732 - .L_731)
.L_731:
        /*0034*/ 	.word	0x00000200
        /*0038*/ 	.word	0x00000001
        /*003c*/ 	.word	0x00000001


	//----- nvinfo : EIATTR_CBANK_PARAM_SIZE
	.align		4
.L_732:
        /*0040*/ 	.byte	0x03, 0x19
        /*0042*/ 	.short	0x0a80


	//----- nvinfo : EIATTR_PARAM_CBANK
	.align		4
        /*0044*/ 	.byte	0x04, 0x0a
        /*0046*/ 	.short	(.L_734 - .L_733)
	.align		4
.L_733:
        /*0048*/ 	.word	index@(.nv.constant0._ZN7cutlass13device_kernelIN5flash11enable_sm90INS1_16FlashAttnFwdSm90INS1_25CollectiveMainloopFwdSm90ILi2EN4cute5tupleIJNS5_1CILi1EEES8_S8_EEENS6_IJNS7_ILi192EEENS7_ILi128EEENS7_ILi64EEEEEELi64ENS_6half_tEfNS_4arch4Sm90ELb0ELb0ELb0ELb1ELb1ELb0ELb0ELb1ELb1ELb1ELb0ELb0EEENS1_21CollectiveEpilogueFwdINS6_IJSA_SC_SB_EEES9_SE_SG_Li384ELb1ELb1ELb0ELb0EEENS1_36VarlenDynamicPersistentTileSchedulerILi192ELi128ELi384ELi128ELb0ELb1ELb1ELb0ELb1ELb1EEEEEEEEEvNT_6ParamsE)
        /*004c*/ 	.short	0x0380
        /*004e*/ 	.short	0x0a80


	//----- nvinfo : EIATTR_SW_WAR
	.align		4
.L_734:
        /*0050*/ 	.byte	0x04, 0x36
        /*0052*/ 	.short	(.L_736 - .L_735)
.L_735:
        /*0054*/ 	.word	0x00000008
.L_736:


//--------------------- .nv.info._ZN7cutlass13device_kernelIN5flash11enable_sm90INS1_16FlashAttnFwdSm90INS1_25CollectiveMainloopFwdSm90ILi2EN4cute5tupleIJNS5_1CILi1EEES8_S8_EEENS6_IJNS7_ILi192EEENS7_ILi128EEENS7_ILi64EEEEEELi64ENS_6half_tEfNS_4arch4Sm90ELb0ELb0ELb0ELb1ELb1ELb1ELb0ELb1ELb1ELb1ELb0ELb0EEENS1_21CollectiveEpilogueFwdINS6_IJSA_SC_SB_EEES9_SE_SG_Li384ELb1ELb1ELb0ELb0EEENS1_36VarlenDynamicPersistentTileSchedulerILi192ELi128ELi384ELi128ELb0ELb1ELb1ELb0ELb1ELb1EEEEEEEEEvNT_6ParamsE --------------------------
	.section	.nv.info._ZN7cutlass13device_kernelIN5flash11enable_sm90INS1_16FlashAttnFwdSm90INS1_25CollectiveMainloopFwdSm90ILi2EN4cute5tupleIJNS5_1CILi1EEES8_S8_EEENS6_IJNS7_ILi192EEENS7_ILi128EEENS7_ILi64EEEEEELi64ENS_6half_tEfNS_4arch4Sm90ELb0ELb0ELb0ELb1ELb1ELb1ELb0ELb1ELb1ELb1ELb0ELb0EEENS1_21CollectiveEpilogueFwdINS6_IJSA_SC_SB_EEES9_SE_SG_Li384ELb1ELb1ELb0ELb0EEENS1_36VarlenDynamicPersistentTileSchedulerILi192ELi128ELi384ELi128ELb0ELb1ELb1ELb0ELb1ELb1EEEEEEEEEvNT_6ParamsE,"",@"SHT_CUDA_INFO"
	.sectionflags	@""
	.align	4


	//----- nvinfo : EIATTR_CUDA_API_VERSION
	.align		4
        /*0000*/ 	.byte	0x04, 0x37
        /*0002*/ 	.short	(.L_738 - .L_737)
.L_737:
        /*0004*/ 	.word	0x00000082


	//----- nvinfo : EIATTR_KPARAM_INFO
	.align		4
.L_738:
        /*0008*/ 	.byte	0x04, 0x17
        /*000a*/ 	.short	(.L_740 - .L_739)
.L_739:
        /*000c*/ 	.word	0x00000000
        /*0010*/ 	.short	0x0000
        /*0012*/ 	.short	0x0000
        /*0014*/ 	.byte	0x00, 0xf0, 0x01, 0x2a


	//----- nvinfo : EIATTR_SPARSE_MMA_MASK
	.align		4
.L_740:
        /*0018*/ 	.byte	0x03, 0x50
        /*001a*/ 	.short	0x0000


	//----- nvinfo : EIATTR_MAXREG_COUNT
	.align		4
        /*001c*/ 	.byte	0x03, 0x1b
        /*001e*/ 	.short	0x0080


	//----- nvinfo : EIATTR_MERCURY_ISA_VERSION
	.align		4
        /*0020*/ 	.byte	0x03, 0x5f
        /*0022*/ 	.short	0x0101


	//----- nvinfo : EIATTR_VRC_CTA_INIT_COUNT
	.align		4
        /*0024*/ 	.byte	0x02, 0x4a
	.zero		1
	.zero		1


	//----- nvinfo : EIATTR_EXIT_INSTR_OFFSETS
	.align		4
        /*0028*/ 	.byte	0x04, 0x1c
        /*002a*/ 	.short	(.L_742 - .L_741)


	//   ....[0]....
.L_741:
        /*002c*/ 	.word	0x00000010


	//----- nvinfo : EIATTR_MAX_THREADS
	.align		4
.L_742:
        /*0030*/ 	.byte	0x04, 0x05
        /*0032*/ 	.short	(.L_744 - .L_743)
.L_743:
        /*0034*/ 	.word	0x00000200
        /*0038*/ 	.word	0x00000001
        /*003c*/ 	.word	0x00000001


	//----- nvinfo : EIATTR_CBANK_PARAM_SIZE
	.align		4
.L_744:
        /*0040*/ 	.byte	0x03, 0x19
        /*0042*/ 	.short	0x0a80


	//----- nvinfo : EIATTR_PARAM_CBANK
	.align		4
        /*0044*/ 	.byte	0x04, 0x0a
        /*0046*/ 	.short	(.L_746 - .L_745)
	.align		4
.L_745:
        /*0048*/ 	.word	index@(.nv.constant0._ZN7cutlass13device_kernelIN5flash11enable_sm90INS1_16FlashAttnFwdSm90INS1_25CollectiveMainloopFwdSm90ILi2EN4cute5tupleIJNS5_1CILi1EEES8_S8_EEENS6_IJNS7_ILi192EEENS7_ILi128EEENS7_ILi64EEEEEELi64ENS_6half_tEfNS_4arch4Sm90ELb0ELb0ELb0ELb1ELb1ELb1ELb0ELb1ELb1ELb1ELb0ELb0EEENS1_21CollectiveEpilogueFwdINS6_IJSA_SC_SB_EEES9_SE_SG_Li384ELb1ELb1ELb0ELb0EEENS1_36VarlenDynamicPersistentTileSchedulerILi192ELi128ELi384ELi128ELb0ELb1ELb1ELb0ELb1ELb1EEEEEEEEEvNT_6ParamsE)
        /*004c*/ 	.short	0x0380
        /*004e*/ 	.short	0x0a80


	//----- nvinfo : EIATTR_SW_WAR
	.align		4
.L_746:
        /*0050*/ 	.byte	0x04, 0x36
        /*0052*/ 	.short	(.L_748 - .L_747)
.L_747:
        /*0054*/ 	.word	0x00000008
.L_748:


//--------------------- .nv.info._ZN7cutlass13device_kernelIN5flash11enable_sm90INS1_16FlashAttnFwdSm90INS1_25CollectiveMainloopFwdSm90ILi2EN4cute5tupleIJNS5_1CILi1EEES8_S8_EEENS6_IJNS7_ILi192EEENS7_ILi128EEENS7_ILi64EEEEEELi64ENS_6half_tEfNS_4arch4Sm90ELb0ELb1ELb0ELb0ELb1ELb0ELb0ELb1ELb1ELb1ELb0ELb0EEENS1_21CollectiveEpilogueFwdINS6_IJSA_SC_SB_EEES9_SE_SG_Li384ELb0ELb1ELb0ELb0EEENS1_30DynamicPersistentTileSchedulerILi384ELi128ELb0ELb1ELb1EEEEEEEEEvNT_6ParamsE --------------------------
	.section	.nv.info._ZN7cutlass13device_kernelIN5flash11enable_sm90INS1_16FlashAttnFwdSm90INS1_25CollectiveMainloopFwdSm90ILi2EN4cute5tupleIJNS5_1CILi1EEES8_S8_EEENS6_IJNS7_ILi192EEENS7_ILi128EEENS7_ILi64EEEEEELi64ENS_6half_tEfNS_4arch4Sm90ELb0ELb1ELb0ELb0ELb1ELb0ELb0ELb1ELb1ELb1ELb0ELb0EEENS1_21CollectiveEpilogueFwdINS6_IJSA_SC_SB_EEES9_SE_SG_Li384ELb0ELb1ELb0ELb0EEENS1_30DynamicPersistentTileSchedulerILi384ELi128ELb0ELb1ELb1EEEEEEEEEvNT_6ParamsE,"",@"SHT_CUDA_INFO"
	.sectionflags	@""
	.align	4


	//----- nvinfo : EIATTR_CUDA_API_VERSION
	.align		4
        /*0000*/ 	.byte	0x04, 0x37
        /*0002*/ 	.short	(.L_750 - .L_749)
.L_749:
        /*0004*/ 	.word	0x00000082


	//----- nvinfo : EIATTR_KPARAM_INFO
	.align		4
.L_750:
        /*0008*/ 	.byte	0x04, 0x17
        /*000a*/ 	.short	(.L_752 - .L_751)
.L_751:
        /*000c*/ 	.word	0x00000000
        /*0010*/ 	.short	0x0000
        /*0012*/ 	.short	0x0000
        /*0014*/ 	.byte	0x00, 0xf0, 0x01, 0x2a


	//----- nvinfo : EIATTR_SPARSE_MMA_MASK
	.align		4
.L_752:
        /*0018*/ 	.byte	0x03, 0x50
        /*001a*/ 	.short	0x0000


	//----- nvinfo : EIATTR_MAXREG_COUNT
	.align		4
        /*001c*/ 	.byte	0x03, 0x1b
        /*001e*/ 	.short	0x0080


	//----- nvinfo : EIATTR_MERCURY_ISA_VERSION
	.align		4
        /*0020*/ 	.byte	0x03, 0x5f
        /*0022*/ 	.short	0x0101


	//----- nvinfo : EIATTR_VRC_CTA_INIT_COUNT
	.align		4
        /*0024*/ 	.byte	0x02, 0x4a
	.zero		1
	.zero		1


	//----- nvinfo : EIATTR_EXIT_INSTR_OFFSETS
	.align		4
        /*0028*/ 	.byte	0x04, 0x1c
        /*002a*/ 	.short	(.L_754 - .L_753)


	//   ....[0]....
.L_753:
        /*002c*/ 	.word	0x00000010


	//----- nvinfo : EIATTR_MAX_THREADS
	.align		4
.L_754:
        /*0030*/ 	.byte	0x04, 0x05
        /*0032*/ 	.short	(.L_756 - .L_755)
.L_755:
        /*0034*/ 	.word	0x00000200
        /*0038*/ 	.word	0x00000001
        /*003c*/ 	.word	0x00000001


	//----- nvinfo : EIATTR_CBANK_PARAM_SIZE
	.align		4
.L_756:
        /*0040*/ 	.byte	0x03, 0x19
        /*0042*/ 	.short	0x0a80


	//----- nvinfo : EIATTR_PARAM_CBANK
	.align		4
        /*0044*/ 	.byte	0x04, 0x0a
        /*0046*/ 	.short	(.L_758 - .L_757)
	.align		4
.L_757:
        /*0048*/ 	.word	index@(.nv.constant0._ZN7cutlass13device_kernelIN5flash11enable_sm90INS1_16FlashAttnFwdSm90INS1_25CollectiveMainloopFwdSm90ILi2EN4cute5tupleIJNS5_1CILi1EEES8_S8_EEENS6_IJNS7_ILi192EEENS7_ILi128EEENS7_ILi64EEEEEELi64ENS_6half_tEfNS_4arch4Sm90ELb0ELb1ELb0ELb0ELb1ELb0ELb0ELb1ELb1ELb1ELb0ELb0EEENS1_21CollectiveEpilogueFwdINS6_IJSA_SC_SB_EEES9_SE_SG_Li384ELb0ELb1ELb0ELb0EEENS1_30DynamicPersistentTileSchedulerILi384ELi128ELb0ELb1ELb1EEEEEEEEEvNT_6ParamsE)
        /*004c*/ 	.short	0x0380
        /*004e*/ 	.short	0x0a80


	//----- nvinfo : EIATTR_SW_WAR
	.align		4
.L_758:
        /*0050*/ 	.byte	0x04, 0x36
        /*0052*/ 	.short	(.L_760 - .L_759)
.L_759:
        /*0054*/ 	.word	0x00000008
.L_760:


//--------------------- .nv.info._ZN7cutlass13device_kernelIN5flash11enable_sm90INS1_16FlashAttnFwdSm90INS1_25CollectiveMainloopFwdSm90ILi2EN4cute5tupleIJNS5_1CILi1EEES8_S8_EEENS6_IJNS7_ILi192EEENS7_ILi128EEENS7_ILi64EEEEEELi64ENS_6half_tEfNS_4arch4Sm90ELb0ELb1ELb0ELb1ELb1ELb0ELb0ELb1ELb1ELb1ELb0ELb0EEENS1_21CollectiveEpilogueFwdINS6_IJSA_SC_SB_EEES9_SE_SG_Li384ELb1ELb1ELb0ELb0EEENS1_36VarlenDynamicPersistentTileSchedulerILi192ELi128ELi384ELi128ELb0ELb1ELb1ELb1ELb0ELb1EEEEEEEEEvNT_6ParamsE --------------------------
	.section	.nv.info._ZN7cutlass13device_kernelIN5flash11enable_sm90INS1_16FlashAttnFwdSm90INS1_25CollectiveMainloopFwdSm90ILi2EN4cute5tupleIJNS5_1CILi1EEES8_S8_EEENS6_IJNS7_ILi192EEENS7_ILi128EEENS7_ILi64EEEEEELi64ENS_6half_tEfNS_4arch4Sm90ELb0ELb1ELb0ELb1ELb1ELb0ELb0ELb1ELb1ELb1ELb0ELb0EEENS1_21CollectiveEpilogueFwdINS6_IJSA_SC_SB_EEES9_SE_SG_Li384ELb1ELb1ELb0ELb0EEENS1_36VarlenDynamicPersistentTileSchedulerILi192ELi128ELi384ELi128ELb0ELb1ELb1ELb1ELb0ELb1EEEEEEEEEvNT_6ParamsE,"",@"SHT_CUDA_INFO"
	.sectionflags	@""
	.align	4


	//----- nvinfo : EIATTR_CUDA_API_VERSION
	.align		4
        /*0000*/ 	.byte	0x04, 0x37
        /*0002*/ 	.short	(.L_762 - .L_761)
.L_761:
        /*0004*/ 	.word	0x00000082


	//----- nvinfo : EIATTR_KPARAM_INFO
	.align		4
.L_762:
        /*0008*/ 	.byte	0x04, 0x17
        /*000a*/ 	.short	(.L_764 - .L_763)
.L_763:
        /*000c*/ 	.word	0x00000000
        /*0010*/ 	.short	0x0000
        /*0012*/ 	.short	0x0000
        /*0014*/ 	.byte	0x00, 0xf0, 0x01, 0x2a


	//----- nvinfo : EIATTR_SPARSE_MMA_MASK
	.align		4
.L_764:
        /*0018*/ 	.byte	0x03, 0x50
        /*001a*/ 	.short	0x0000


	//----- nvinfo : EIATTR_MAXREG_COUNT
	.align		4
        /*001c*/ 	.byte	0x03, 0x1b
        /*001e*/ 	.short	0x0080


	//----- nvinfo : EIATTR_MERCURY_ISA_VERSION
	.align		4
        /*0020*/ 	.byte	0x03, 0x5f
        /*0022*/ 	.short	0x0101


	//----- nvinfo : EIATTR_VRC_CTA_INIT_COUNT
	.align		4
        /*0024*/ 	.byte	0x02, 0x4a
	.zero		1
	.zero		1


	//----- nvinfo : EIATTR_EXIT_INSTR_OFFSETS
	.align		4
        /*0028*/ 	.byte	0x04, 0x1c
        /*002a*/ 	.short	(.L_766 - .L_765)


	//   ....[0]....
.L_765:
        /*002c*/ 	.word	0x00000010


	//----- nvinfo : EIATTR_MAX_THREADS
	.align		4
.L_766:
        /*0030*/ 	.byte	0x04, 0x05
        /*0032*/ 	.short	(.L_768 - .L_767)
.L_767:
        /*0034*/ 	.word	0x00000200
        /*0038*/ 	.word	0x00000001
        /*003c*/ 	.word	0x00000001


	//----- nvinfo : EIATTR_CBANK_PARAM_SIZE
	.align		4
.L_768:
        /*0040*/ 	.byte	0x03, 0x19
        /*0042*/ 	.short	0x0a80


	//----- nvinfo : EIATTR_PARAM_CBANK
	.align		4
        /*0044*/ 	.byte	0x04, 0x0a
        /*0046*/ 	.short	(.L_770 - .L_769)
	.align		4
.L_769:
        /*0048*/ 	.word	index@(.nv.constant0._ZN7cutlass13device_kernelIN5flash11enable_sm90INS1_16FlashAttnFwdSm90INS1_25CollectiveMainloopFwdSm90ILi2EN4cute5tupleIJNS5_1CILi1EEES8_S8_EEENS6_IJNS7_ILi192EEENS7_ILi128EEENS7_ILi64EEEEEELi64ENS_6half_tEfNS_4arch4Sm90ELb0ELb1ELb0ELb1ELb1ELb0ELb0ELb1ELb1ELb1ELb0ELb0EEENS1_21CollectiveEpilogueFwdINS6_IJSA_SC_SB_EEES9_SE_SG_Li384ELb1ELb1ELb0ELb0EEENS1_36VarlenDynamicPersistentTileSchedulerILi192ELi128ELi384ELi128ELb0ELb1ELb1ELb1ELb0ELb1EEEEEEEEEvNT_6ParamsE)
        /*004c*/ 	.short	0x0380
        /*004e*/ 	.short	0x0a80


	//----- nvinfo : EIATTR_SW_WAR
	.align		4
.L_770:
        /*0050*/ 	.byte	0x04, 0x36
        /*0052*/ 	.short	(.L_772 - .L_771)
.L_771:
        /*0054*/ 	.word	0x00000008
.L_772:


//--------------------- .nv.info._ZN7cutlass13device_kernelIN5flash11enable_sm90INS1_16FlashAttnFwdSm90INS1_25CollectiveMainloopFwdSm90ILi2EN4cute5tupleIJNS5_1CILi1EEES8_S8_EEENS6_IJNS7_ILi192EEENS7_ILi128EEENS7_ILi64EEEEEELi64ENS_6half_tEfNS_4arch4Sm90ELb0ELb1ELb0ELb1ELb1ELb1ELb0ELb1ELb1ELb1ELb0ELb0EEENS1_21CollectiveEpilogueFwdINS6_IJSA_SC_SB_EEES9_SE_SG_Li384ELb1ELb1ELb0ELb0EEENS1_36VarlenDynamicPersistentTileSchedulerILi192ELi128ELi384ELi128ELb0ELb1ELb1ELb1ELb0ELb1EEEEEEEEEvNT_6ParamsE --------------------------
	.section	.nv.info._ZN7cutlass13device_kernelIN5flash11enable_sm90INS1_16FlashAttnFwdSm90INS1_25CollectiveMainloopFwdSm90ILi2EN4cute5tupleIJNS5_1CILi1EEES8_S8_EEENS6_IJNS7_ILi192EEENS7_ILi128EEENS7_ILi64EEEEEELi64ENS_6half_tEfNS_4arch4Sm90ELb0ELb1ELb0ELb1ELb1ELb1ELb0ELb1ELb1ELb1ELb0ELb0EEENS1_21CollectiveEpilogueFwdINS6_IJSA_SC_SB_EEES9_SE_SG_Li384ELb1ELb1ELb0ELb0EEENS1_36VarlenDynamicPersistentTileSchedulerILi192ELi128ELi384ELi128ELb0ELb1ELb1ELb1ELb0ELb1EEEEEEEEEvNT_6ParamsE,"",@"SHT_CUDA_INFO"
	.sectionflags	@""
	.align	4


	//----- nvinfo : EIATTR_CUDA_API_VERSION
	.align		4
        /*0000*/ 	.byte	0x04, 0x37
        /*0002*/ 	.short	(.L_774 - .L_773)
.L_773:
        /*0004*/ 	.word	0x00000082


	//----- nvinfo : EIATTR_KPARAM_INFO
	.align		4
.L_774:
        /*0008*/ 	.byte	0x04, 0x17
        /*000a*/ 	.short	(.L_776 - .L_775)
.L_775:
        /*000c*/ 	.word	0x00000000
        /*0010*/ 	.short	0x0000
        /*0012*/ 	.short	0x0000
        /*0014*/ 	.byte	0x00, 0xf0, 0x01, 0x2a


	//----- nvinfo : EIATTR_SPARSE_MMA_MASK
	.align		4
.L_776:
        /*0018*/ 	.byte	0x03, 0x50
        /*001a*/ 	.short	0x0000


	//----- nvinfo : EIATTR_MAXREG_COUNT
	.align		4
        /*001c*/ 	.byte	0x03, 0x1b
        /*001e*/ 	.short	0x0080


	//----- nvinfo : EIATTR_MERCURY_ISA_VERSION
	.align		4
        /*0020*/ 	.byte	0x03, 0x5f
        /*0022*/ 	.short	0x0101


	//----- nvinfo : EIATTR_VRC_CTA_INIT_COUNT
	.align		4
        /*0024*/ 	.byte	0x02, 0x4a
	.zero		1
	.zero		1


	//----- nvinfo : EIATTR_EXIT_INSTR_OFFSETS
	.align		4
        /*0028*/ 	.byte	0x04, 0x1c
        /*002a*/ 	.short	(.L_778 - .L_777)


	//   ....[0]....
.L_777:
        /*002c*/ 	.word	0x00000010


	//----- nvinfo : EIATTR_MAX_THREADS
	.align		4
.L_778:
        /*0030*/ 	.byte	0x04, 0x05
        /*0032*/ 	.short	(.L_780 - .L_779)
.L_779:
        /*0034*/ 	.word	0x00000200
        /*0038*/ 	.word	0x00000001
        /*003c*/ 	.word	0x00000001


	//----- nvinfo : EIATTR_CBANK_PARAM_SIZE
	.align		4
.L_780:
        /*0040*/ 	.byte	0x03, 0x19
        /*0042*/ 	.short	0x0a80


	//----- nvinfo : EIATTR_PARAM_CBANK
	.align		4
        /*0044*/ 	.byte	0x04, 0x0a
        /*0046*/ 	.short	(.L_782 - .L_781)
	.align		4
.L_781:
        /*0048*/ 	.word	index@(.nv.constant0._ZN7cutlass13device_kernelIN5flash11enable_sm90INS1_16FlashAttnFwdSm90INS1_25CollectiveMainloopFwdSm90ILi2EN4cute5tupleIJNS5_1CILi1EEES8_S8_EEENS6_IJNS7_ILi192EEENS7_ILi128EEENS7_ILi64EEEEEELi64ENS_6half_tEfNS_4arch4Sm90ELb0ELb1ELb0ELb1ELb1ELb1ELb0ELb1ELb1ELb1ELb0ELb0EEENS1_21CollectiveEpilogueFwdINS6_IJSA_SC_SB_EEES9_SE_SG_Li384ELb1ELb1ELb0ELb0EEENS1_36VarlenDynamicPersistentTileSchedulerILi192ELi128ELi384ELi128ELb0ELb1ELb1ELb1ELb0ELb1EEEEEEEEEvNT_6ParamsE)
        /*004c*/ 	.short	0x0380
        /*004e*/ 	.short	0x0a80


	//----- nvinfo : EIATTR_SW_WAR
	.align		4
.L_782:
        /*0050*/ 	.byte	0x04, 0x36
        /*0052*/ 	.short	(.L_784 - .L_783)
.L_783:
        /*0054*/ 	.word	0x00000008
.L_784:


//--------------------- .nv.info._ZN7cutlass13device_kernelIN5flash11enable_sm90INS1_16FlashAttnFwdSm90INS1_25CollectiveMainloopFwdSm90ILi2EN4cute5tupleIJNS5_1CILi1EEES8_S8_EEENS6_IJNS7_ILi192EEENS7_ILi128EEENS7_ILi64EEEEEELi64ENS_6half_tEfNS_4arch4Sm90ELb1ELb0ELb0ELb0ELb1ELb0ELb0ELb1ELb1ELb1ELb0ELb0EEENS1_21CollectiveEpilogueFwdINS6_IJSA_SC_SB_EEES9_SE_SG_Li384ELb0ELb1ELb0ELb0EEENS1_30DynamicPersistentTileSchedulerILi384ELi128ELb0ELb1ELb1EEEEEEEEEvNT_6ParamsE --------------------------
	.section	.nv.info._ZN7cutlass13device_kernelIN5flash11enable_sm90INS1_16FlashAttnFwdSm90INS1_25CollectiveMainloopFwdSm90ILi2EN4cute5tupleIJNS5_1CILi1EEES8_S8_EEENS6_IJNS7_ILi192EEENS7_ILi128EEENS7_ILi64EEEEEELi64ENS_6half_tEfNS_4arch4Sm90ELb1ELb0ELb0ELb0ELb1ELb0ELb0ELb1ELb1ELb1ELb0ELb0EEENS1_21CollectiveEpilogueFwdINS6_IJSA_SC_SB_EEES9_SE_SG_Li384ELb0ELb1ELb0ELb0EEENS1_30DynamicPersistentTileSchedulerILi384ELi128ELb0ELb1ELb1EEEEEEEEEvNT_6ParamsE,"",@"SHT_CUDA_INFO"
	.sectionflags	@""
	.align	4


	//----- nvinfo : EIATTR_CUDA_API_VERSION
	.align		4
        /*0000*/ 	.byte	0x04, 0x37
        /*0002*/ 	.short	(.L_786 - .L_785)
.L_785:
        /*0004*/ 	.word	0x00000082


	//----- nvinfo : EIATTR_KPARAM_INFO
	.align		4
.L_786:
        /*0008*/ 	.byte	0x04, 0x17
        /*000a*/ 	.short	(.L_788 - .L_787)
.L_787:
        /*000c*/ 	.word	0x00000000
        /*0010*/ 	.short	0x0000
        /*0012*/ 	.short	0x0000
        /*0014*/ 	.byte	0x00, 0xf0, 0x01, 0x2a


	//----- nvinfo : EIATTR_SPARSE_MMA_MASK
	.align		4
.L_788:
        /*0018*/ 	.byte	0x03, 0x50
        /*001a*/ 	.short	0x0000


	//----- nvinfo : EIATTR_MAXREG_COUNT
	.align		4
        /*001c*/ 	.byte	0x03, 0x1b
        /*001e*/ 	.short	0x0080


	//----- nvinfo : EIATTR_MERCURY_ISA_VERSION
	.align		4
        /*0020*/ 	.byte	0x03, 0x5f
        /*0022*/ 	.short	0x0101


	//----- nvinfo : EIATTR_VRC_CTA_INIT_COUNT
	.align		4
        /*0024*/ 	.byte	0x02, 0x4a
	.zero		1
	.zero		1


	//----- nvinfo : EIATTR_EXIT_INSTR_OFFSETS
	.align		4
        /*0028*/ 	.byte	0x04, 0x1c
        /*002a*/ 	.short	(.L_790 - .L_789)


	//   ....[0]....
.L_789:
        /*002c*/ 	.word	0x00000010


	//----- nvinfo : EIATTR_MAX_THREADS
	.align		4
.L_790:
        /*0030*/ 	.byte	0x04, 0x05
        /*0032*/ 	.short	(.L_792 - .L_791)
.L_791:
        /*0034*/ 	.word	0x00000200
        /*0038*/ 	.word	0x00000001
        /*003c*/ 	.word	0x00000001


	//----- nvinfo : EIATTR_CBANK_PARAM_SIZE
	.align		4
.L_792:
        /*0040*/ 	.byte	0x03, 0x19
        /*0042*/ 	.short	0x0a80


	//----- nvinfo : EIATTR_PARAM_CBANK
	.align		4
        /*0044*/ 	.byte	0x04, 0x0a
        /*0046*/ 	.short	(.L_794 - .L_793)
	.align		4
.L_793:
        /*0048*/ 	.word	index@(.nv.constant0._ZN7cutlass13device_kernelIN5flash11enable_sm90INS1_16FlashAttnFwdSm90INS1_25CollectiveMainloopFwdSm90ILi2EN4cute5tupleIJNS5_1CILi1EEES8_S8_EEENS6_IJNS7_ILi192EEENS7_ILi128EEENS7_ILi64EEEEEELi64ENS_6half_tEfNS_4arch4Sm90ELb1ELb0ELb0ELb0ELb1ELb0ELb0ELb1ELb1ELb1ELb0ELb0EEENS1_21CollectiveEpilogueFwdINS6_IJSA_SC_SB_EEES9_SE_SG_Li384ELb0ELb1ELb0ELb0EEENS1_30DynamicPersistentTileSchedulerILi384ELi128ELb0ELb1ELb1EEEEEEEEEvNT_6ParamsE)
        /*004c*/ 	.short	0x0380
        /*004e*/ 	.short	0x0a80


	//----- nvinfo : EIATTR_SW_WAR
	.align		4
.L_794:
        /*0050*/ 	.byte	0x04, 0x36
        /*0052*/ 	.short	(.L_796 - .L_795)
.L_795:
        /*0054*/ 	.word	0x00000008
.L_796:


//--------------------- .nv.info._ZN7cutlass13device_kernelIN5flash11enable_sm90INS1_16FlashAttnFwdSm90INS1_25CollectiveMainloopFwdSm90ILi2EN4cute5tupleIJNS5_1CILi1EEES8_S8_EEENS6_IJNS7_ILi192EEENS7_ILi128EEENS7_ILi64EEEEEELi64ENS_6half_tEfNS_4arch4Sm90ELb1ELb0ELb0ELb1ELb1ELb0ELb0ELb1ELb1ELb1ELb0ELb0EEENS1_21CollectiveEpilogueFwdINS6_IJSA_SC_SB_EEES9_SE_SG_Li384ELb1ELb1ELb0ELb0EEENS1_36VarlenDynamicPersistentTileSchedulerILi192ELi128ELi384ELi128ELb0ELb1ELb1ELb1ELb1ELb1EEEEEEEEEvNT_6ParamsE --------------------------
	.section	.nv.info._ZN7cutlass13device_kernelIN5flash11enable_sm90INS1_16FlashAttnFwdSm90INS1_25CollectiveMainloopFwdSm90ILi2EN4cute5tupleIJNS5_1CILi1EEES8_S8_EEENS6_IJNS7_ILi192EEENS7_ILi128EEENS7_ILi64EEEEEELi64ENS_6half_tEfNS_4arch4Sm90ELb1ELb0ELb0ELb1ELb1ELb0ELb0ELb1ELb1ELb1ELb0ELb0EEENS1_21CollectiveEpilogueFwdINS6_IJSA_SC_SB_EEES9_SE_SG_Li384ELb1ELb1ELb0ELb0EEENS1_36VarlenDynamicPersistentTileSchedulerILi192ELi128ELi384ELi128ELb0ELb1ELb1ELb1ELb1ELb1EEEEEEEEEvNT_6ParamsE,"",@"SHT_CUDA_INFO"
	.sectionflags	@""
	.align	4


	//----- nvinfo : EIATTR_CUDA_API_VERSION
	.align		4
        /*0000*/ 	.byte	0x04, 0x37
        /*0002*/ 	.short	(.L_798 - .L_797)
.L_797:
        /*0004*/ 	.word	0x00000082


	//----- nvinfo : EIATTR_KPARAM_INFO
	.align		4
.L_798:
        /*0008*/ 	.byte	0x04, 0x17
        /*000a*/ 	.short	(.L_800 - .L_799)
.L_799:
        /*000c*/ 	.word	0x00000000
        /*0010*/ 	.short	0x0000
        /*0012*/ 	.short	0x0000
        /*0014*/ 	.byte	0x00, 0xf0, 0x01, 0x2a


	//----- nvinfo : EIATTR_SPARSE_MMA_MASK
	.align		4
.L_800:
        /*0018*/ 	.byte	0x03, 0x50
        /*001a*/ 	.short	0x0000


	//----- nvinfo : EIATTR_MAXREG_COUNT
	.align		4
        /*001c*/ 	.byte	0x03, 0x1b
        /*001e*/ 	.short	0x0080


	//----- nvinfo : EIATTR_MERCURY_ISA_VERSION
	.align		4
        /*0020*/ 	.byte	0x03, 0x5f
        /*0022*/ 	.short	0x0101


	//----- nvinfo : EIATTR_VRC_CTA_INIT_COUNT
	.align		4
        /*0024*/ 	.byte	0x02, 0x4a
	.zero		1
	.zero		1


	//----- nvinfo : EIATTR_EXIT_INSTR_OFFSETS
	.align		4
        /*0028*/ 	.byte	0x04, 0x1c
        /*002a*/ 	.short	(.L_802 - .L_801)


	//   ....[0]....
.L_801:
        /*002c*/ 	.word	0x00000010


	//----- nvinfo : EIATTR_MAX_THREADS
	.align		4
.L_802:
        /*0030*/ 	.byte	0x04, 0x05
        /*0032*/ 	.short	(.L_804 - .L_803)
.L_803:
        /*0034*/ 	.word	0x00000200
        /*0038*/ 	.word	0x00000001
        /*003c*/ 	.word	0x00000001


	//----- nvinfo : EIATTR_CBANK_PARAM_SIZE
	.align		4
.L_804:
        /*0040*/ 	.byte	0x03, 0x19
        /*0042*/ 	.short	0x0a80


	//----- nvinfo : EIATTR_PARAM_CBANK
	.align		4
        /*0044*/ 	.byte	0x04, 0x0a
        /*0046*/ 	.short	(.L_806 - .L_805)
	.align		4
.L_805:
        /*0048*/ 	.word	index@(.nv.constant0._ZN7cutlass13device_kernelIN5flash11enable_sm90INS1_16FlashAttnFwdSm90INS1_25CollectiveMainloopFwdSm90ILi2EN4cute5tupleIJNS5_1CILi1EEES8_S8_EEENS6_IJNS7_ILi192EEENS7_ILi128EEENS7_ILi64EEEEEELi64ENS_6half_tEfNS_4arch4Sm90ELb1ELb0ELb0ELb1ELb1ELb0ELb0ELb1ELb1ELb1ELb0ELb0EEENS1_21CollectiveEpilogueFwdINS6_IJSA_SC_SB_EEES9_SE_SG_Li384ELb1ELb1ELb0ELb0EEENS1_36VarlenDynamicPersistentTileSchedulerILi192ELi128ELi384ELi128ELb0ELb1ELb1ELb1ELb1ELb1EEEEEEEEEvNT_6ParamsE)
        /*004c*/ 	.short	0x0380
        /*004e*/ 	.short	0x0a80


	//----- nvinfo : EIATTR_SW_WAR
	.align		4
.L_806:
        /*0050*/ 	.byte	0x04, 0x36
        /*0052*/ 	.short	(.L_808 - .L_807)
.L_807:
        /*0054*/ 	.word	0x00000008
.L_808:


//--------------------- .nv.info._ZN7cutlass13device_kernelIN5flash11enable_sm90INS1_16FlashAttnFwdSm90INS1_25CollectiveMainloopFwdSm90ILi2EN4cute5tupleIJNS5_1CILi1EEES8_S8_EEENS6_IJNS7_ILi192EEENS7_ILi128EEENS7_ILi64EEEEEELi64ENS_6half_tEfNS_4arch4Sm90ELb1ELb0ELb0ELb1ELb1ELb1ELb0ELb1ELb1ELb1ELb0ELb0EEENS1_21CollectiveEpilogueFwdINS6_IJSA_SC_SB_EEES9_SE_SG_Li384ELb1ELb1ELb0ELb0EEENS1_36VarlenDynamicPersistentTileSchedulerILi192ELi128ELi384ELi128ELb0ELb1ELb1ELb1ELb1ELb1EEEEEEEEEvNT_6ParamsE --------------------------
	.section	.nv.info._ZN7cutlass13device_kernelIN5flash11enable_sm90INS1_16FlashAttnFwdSm90INS1_25CollectiveMainloopFwdSm90ILi2EN4cute5tupleIJNS5_1CILi1EEES8_S8_EEENS6_IJNS7_ILi192EEENS7_ILi128EEENS7_ILi64EEEEEELi64ENS_6half_tEfNS_4arch4Sm90ELb1ELb0ELb0ELb1ELb1ELb1ELb0ELb1ELb1ELb1ELb0ELb0EEENS1_21CollectiveEpilogueFwdINS6_IJSA_SC_SB_EEES9_SE_SG_Li384ELb1ELb1ELb0ELb0EEENS1_36VarlenDynamicPersistentTileSchedulerILi192ELi128ELi384ELi128ELb0ELb1ELb1ELb1ELb1ELb1EEEEEEEEEvNT_6ParamsE,"",@"SHT_CUDA_INFO"
	.sectionflags	@""
	.align	4


	//----- nvinfo : EIATTR_CUDA_API_VERSION
	.align		4
        /*0000*/ 	.byte	0x04, 0x37
        /*0002*/ 	.short	(.L_810 - .L_809)
.L_809:
        /*0004*/ 	.word	0x00000082


	//----- nvinfo : EIATTR_KPARAM_INFO
	.align		4
.L_810:
        /*0008*/ 	.byte	0x04, 0x17
        /*000a*/ 	.short	(.L_812 - .L_811)
.L_811:
        /*000c*/ 	.word	0x00000000
        /*0010*/ 	.short	0x0000
        /*0012*/ 	.short	0x0000
        /*0014*/ 	.byte	0x00, 0xf0, 0x01, 0x2a


	//----- nvinfo : EIATTR_SPARSE_MMA_MASK
	.align		4
.L_812:
        /*0018*/ 	.byte	0x03, 0x50
        /*001a*/ 	.short	0x0000


	//----- nvinfo : EIATTR_MAXREG_COUNT
	.align		4
        /*001c*/ 	.byte	0x03, 0x1b
        /*001e*/ 	.short	0x0080


	//----- nvinfo : EIATTR_MERCURY_ISA_VERSION
	.align		4
        /*0020*/ 	.byte	0x03, 0x5f
        /*0022*/ 	.short	0x0101


	//----- nvinfo : EIATTR_VRC_CTA_INIT_COUNT
	.align		4
        /*0024*/ 	.byte	0x02, 0x4a
	.zero		1
	.zero		1


	//----- nvinfo : EIATTR_EXIT_INSTR_OFFSETS
	.align		4
        /*0028*/ 	.byte	0x04, 0x1c
        /*002a*/ 	.short	(.L_814 - .L_813)


	//   ....[0]....
.L_813:
        /*002c*/ 	.word	0x00000010


	//----- nvinfo : EIATTR_MAX_THREADS
	.align		4
.L_814:
        /*0030*/ 	.byte	0x04, 0x05
        /*0032*/ 	.short	(.L_816 - .L_815)
.L_815:
        /*0034*/ 	.word	0x00000200
        /*0038*/ 	.word	0x00000001
        /*003c*/ 	.word	0x00000001


	//----- nvinfo : EIATTR_CBANK_PARAM_SIZE
	.align		4
.L_816:
        /*0040*/ 	.byte	0x03, 0x19
        /*0042*/ 	.short	0x0a80


	//----- nvinfo : EIATTR_PARAM_CBANK
	.align		4
        /*0044*/ 	.byte	0x04, 0x0a
        /*0046*/ 	.short	(.L_818 - .L_817)
	.align		4
.L_817:
        /*0048*/ 	.word	index@(.nv.constant0._ZN7cutlass13device_kernelIN5flash11enable_sm90INS1_16FlashAttnFwdSm90INS1_25CollectiveMainloopFwdSm90ILi2EN4cute5tupleIJNS5_1CILi1EEES8_S8_EEENS6_IJNS7_ILi192EEENS7_ILi128EEENS7_ILi64EEEEEELi64ENS_6half_tEfNS_4arch4Sm90ELb1ELb0ELb0ELb1ELb1ELb1ELb0ELb1ELb1ELb1ELb0ELb0EEENS1_21CollectiveEpilogueFwdINS6_IJSA_SC_SB_EEES9_SE_SG_Li384ELb1ELb1ELb0ELb0EEENS1_36VarlenDynamicPersistentTileSchedulerILi192ELi128ELi384ELi128ELb0ELb1ELb1ELb1ELb1ELb1EEEEEEEEEvNT_6ParamsE)
        /*004c*/ 	.short	0x0380
        /*004e*/ 	.short	0x0a80


	//----- nvinfo : EIATTR_SW_WAR
	.align		4
.L_818:
        /*0050*/ 	.byte	0x04, 0x36
        /*0052*/ 	.short	(.L_820 - .L_819)
.L_819:
        /*0054*/ 	.word	0x00000008
.L_820:


//--------------------- .nv.callgraph             --------------------------
	.section	.nv.callgraph,"",@"SHT_CUDA_CALLGRAPH"
	.align	4
	.sectionentsize	8
	.align		4
        /*0000*/ 	.word	0x00000000
	.align		4
        /*0004*/ 	.word	0xffffffff
	.align		4
        /*0008*/ 	.word	0x00000000
	.align		4
        /*000c*/ 	.word	0xfffffffe
	.align		4
        /*0010*/ 	.word	0x00000000
	.align		4
        /*0014*/ 	.word	0xfffffffd
	.align		4
        /*0018*/ 	.word	0x00000000
	.align		4
        /*001c*/ 	.word	0xfffffffc


//--------------------- .nv.constant4             --------------------------
	.section	.nv.constant4,"a",@progbits
	.align	8
	.align		8
.nv.constant4:
        /*0000*/ 	.dword	_ZN72_INTERNAL_a18add8f_36_flash_fwd_hdimall_fp16_paged_sm90_cu_ee213261_38674cuda3std3__45__cpo5beginE
	.align		8
        /*0008*/ 	.dword	_ZN72_INTERNAL_a18add8f_36_flash_fwd_hdimall_fp16_paged_sm90_cu_ee213261_38674cuda3std3__45__cpo3endE
	.align		8
        /*0010*/ 	.dword	_ZN72_INTERNAL_a18add8f_36_flash_fwd_hdimall_fp16_paged_sm90_cu_ee213261_38674cuda3std3__45__cpo6cbeginE
	.align		8
        /*0018*/ 	.dword	_ZN72_INTERNAL_a18add8f_36_flash_fwd_hdimall_fp16_paged_sm90_cu_ee213261_38674cuda3std3__45__cpo4cendE
	.align		8
        /*0020*/ 	.dword	_ZN72_INTERNAL_a18add8f_36_flash_fwd_hdimall_fp16_paged_sm90_cu_ee213261_38674cuda3std3__474_GLOBAL__N__a18add8f_36_flash_fwd_hdimall_fp16_paged_sm90_cu_ee213261_38676ignoreE
	.align		8
        /*0028*/ 	.dword	_ZN72_INTERNAL_a18add8f_36_flash_fwd_hdimall_fp16_paged_sm90_cu_ee213261_38674cuda3std3__419piecewise_constructE
	.align		8
        /*0030*/ 	.dword	_ZN72_INTERNAL_a18add8f_36_flash_fwd_hdimall_fp16_paged_sm90_cu_ee213261_38674cuda3std3__48in_placeE
	.align		8
        /*0038*/ 	.dword	_ZN72_INTERNAL_a18add8f_36_flash_fwd_hdimall_fp16_paged_sm90_cu_ee213261_38674cuda3std6ranges3__45__cpo4swapE
	.align		8
        /*0040*/ 	.dword	_ZN72_INTERNAL_a18add8f_36_flash_fwd_hdimall_fp16_paged_sm90_cu_ee213261_38674cuda3std6ranges3__45__cpo9iter_moveE
	.align		8
        /*0048*/ 	.dword	_ZN72_INTERNAL_a18add8f_36_flash_fwd_hdimall_fp16_paged_sm90_cu_ee213261_38674cute7productE
	.align		8
        /*0050*/ 	.dword	_ZN72_INTERNAL_a18add8f_36_flash_fwd_hdimall_fp16_paged_sm90_cu_ee213261_38674cute1_E


//--------------------- .text._ZN7cutlass13device_kernelIN5flash11enable_sm90INS1_16FlashAttnFwdSm90INS1_25CollectiveMainloopFwdSm90ILi2EN4cute5tupleIJNS5_1CILi1EEES8_S8_EEENS6_IJNS7_ILi128EEENS7_ILi80EEENS7_ILi256EEEEEELi256ENS_6half_tEfNS_4arch4Sm90ELb0ELb0ELb0ELb0ELb1ELb0ELb0ELb1ELb1ELb1ELb0ELb0EEENS1_21CollectiveEpilogueFwdINS6_IJSA_SC_SB_EEES9_SE_SG_Li256ELb0ELb1ELb0ELb0EEENS1_29StaticPersistentTileSchedulerILb0EEEEEEEEEvNT_6ParamsE --------------------------
	.section	.text._ZN7cutlass13device_kernelIN5flash11enable_sm90INS1_16FlashAttnFwdSm90INS1_25CollectiveMainloopFwdSm90ILi2EN4cute5tupleIJNS5_1CILi1EEES8_S8_EEENS6_IJNS7_ILi128EEENS7_ILi80EEENS7_ILi256EEEEEELi256ENS_6half_tEfNS_4arch4Sm90ELb0ELb0ELb0ELb0ELb1ELb0ELb0ELb1ELb1ELb1ELb0ELb0EEENS1_21CollectiveEpilogueFwdINS6_IJSA_SC_SB_EEES9_SE_SG_Li256ELb0ELb1ELb0ELb0EEENS1_29StaticPersistentTileSchedulerILb0EEEEEEEEEvNT_6ParamsE,"ax",@progbits
	.align	128
.text._ZN7cutlass13device_kernelIN5flash11enable_sm90INS1_16FlashAttnFwdSm90INS1_25CollectiveMainloopFwdSm90ILi2EN4cute5tupleIJNS5_1CILi1EEES8_S8_EEENS6_IJNS7_ILi128EEENS7_ILi80EEENS7_ILi256EEEEEELi256ENS_6half_tEfNS_4arch4Sm90ELb0ELb0ELb0ELb0ELb1ELb0ELb0ELb1ELb1ELb1ELb0ELb0EEENS1_21CollectiveEpilogueFwdINS6_IJSA_SC_SB_EEES9_SE_SG_Li256ELb0ELb1ELb0ELb0EEENS1_29StaticPersistentTileSchedulerILb0EEEEEEEEEvNT_6ParamsE:
        .type           _ZN7cutlass13device_kernelIN5flash11enable_sm90INS1_16FlashAttnFwdSm90INS1_25CollectiveMainloopFwdSm90ILi2EN4cute5tupleIJNS5_1CILi1EEES8_S8_EEENS6_IJNS7_ILi128EEENS7_ILi80EEENS7_ILi256EEEEEELi256ENS_6half_tEfNS_4arch4Sm90ELb0ELb0ELb0ELb0ELb1ELb0ELb0ELb1ELb1ELb1ELb0ELb0EEENS1_21CollectiveEpilogueFwdINS6_IJSA_SC_SB_EEES9_SE_SG_Li256ELb0ELb1ELb0ELb0EEENS1_29StaticPersistentTileSchedulerILb0EEEEEEEEEvNT_6ParamsE,@function
        .size           _ZN7cutlass13device_kernelIN5flash11enable_sm90INS1_16FlashAttnFwdSm90INS1_25CollectiveMainloopFwdSm90ILi2EN4cute5tupleIJNS5_1CILi1EEES8_S8_EEENS6_IJNS7_ILi128EEENS7_ILi80EEENS7_ILi256EEEEEELi256ENS_6half_tEfNS_4arch4Sm90ELb0ELb0ELb0ELb0ELb1ELb0ELb0ELb1ELb1ELb1ELb0ELb0EEENS1_21CollectiveEpilogueFwdINS6_IJSA_SC_SB_EEES9_SE_SG_Li256ELb0ELb1ELb0ELb0EEENS1_29StaticPersistentTileSchedulerILb0EEEEEEEEEvNT_6ParamsE,(.L_x_45 - _ZN7cutlass13device_kernelIN5flash11enable_sm90INS1_16FlashAttnFwdSm90INS1_25CollectiveMainloopFwdSm90ILi2EN4cute5tupleIJNS5_1CILi1EEES8_S8_EEENS6_IJNS7_ILi128EEENS7_ILi80EEENS7_ILi256EEEEEELi256ENS_6half_tEfNS_4arch4Sm90ELb0ELb0ELb0ELb0ELb1ELb0ELb0ELb1ELb1ELb1ELb0ELb0EEENS1_21CollectiveEpilogueFwdINS6_IJSA_SC_SB_EEES9_SE_SG_Li256ELb0ELb1ELb0ELb0EEENS1_29StaticPersistentTileSchedulerILb0EEEEEEEEEvNT_6ParamsE)
        .other          _ZN7cutlass13device_kernelIN5flash11enable_sm90INS1_16FlashAttnFwdSm90INS1_25CollectiveMainloopFwdSm90ILi2EN4cute5tupleIJNS5_1CILi1EEES8_S8_EEENS6_IJNS7_ILi128EEENS7_ILi80EEENS7_ILi256EEEEEELi256ENS_6half_tEfNS_4arch4Sm90ELb0ELb0ELb0ELb0ELb1ELb0ELb0ELb1ELb1ELb1ELb0ELb0EEENS1_21CollectiveEpilogueFwdINS6_IJSA_SC_SB_EEES9_SE_SG_Li256ELb0ELb1ELb0ELb0EEENS1_29StaticPersistentTileSchedulerILb0EEEEEEEEEvNT_6ParamsE,@"STO_CUDA_ENTRY STV_DEFAULT"
_ZN7cutlass13device_kernelIN5flash11enable_sm90INS1_16FlashAttnFwdSm90INS1_25CollectiveMainloopFwdSm90ILi2EN4cute5tupleIJNS5_1CILi1EEES8_S8_EEENS6_IJNS7_ILi128EEENS7_ILi80EEENS7_ILi256EEEEEELi256ENS_6half_tEfNS_4arch4Sm90ELb0ELb0ELb0ELb0ELb1ELb0ELb0ELb1ELb1ELb1ELb0ELb0EEENS1_21CollectiveEpilogueFwdINS6_IJSA_SC_SB_EEES9_SE_SG_Li256ELb0ELb1ELb0ELb0EEENS1_29StaticPersistentTileSchedulerILb0EEEEEEEEEvNT_6ParamsE:
[----:B------:R-:W-:Y:S01]  /*0000*/  LDC R1, c[0x0][0x37c] ;  /* 0x0000df00ff017b82 */ /* 0x000fe20000000800 */
[----:B------:R-:W-:Y:S05]  /*0010*/  EXIT ;  /* 0x000000000000794d */ /* 0x000fea0003800000 */
.L_x_0:
[----:B------:R-:W-:-:S00]  /*0020*/  BRA `(.L_x_0) ;  /* 0xfffffffc00fc7947 */ /* 0x000fc0000383ffff */
[----:B------:R-:W-:-:S00]  /*0030*/  NOP ;  /* 0x0000000000007918 */ /* 0x000fc00000000000 */
        /* <DEDUP_REMOVED lines=12> */
.L_x_45:


//--------------------- .text._ZN7cutlass13device_kernelIN5flash11enable_sm90INS1_16FlashAttnFwdSm90INS1_25CollectiveMainloopFwdSm90ILi2EN4cute5tupleIJNS5_1CILi1EEES8_S8_EEENS6_IJNS7_ILi128EEENS7_ILi80EEENS7_ILi256EEEEEELi256ENS_6half_tEfNS_4arch4Sm90ELb0ELb0ELb0ELb1ELb1ELb0ELb0ELb1ELb1ELb1ELb0ELb0EEENS1_21CollectiveEpilogueFwdINS6_IJSA_SC_SB_EEES9_SE_SG_Li256ELb1ELb1ELb0ELb0EEENS1_36VarlenDynamicPersistentTileSchedulerILi128ELi80ELi256ELi128ELb0ELb1ELb1ELb0ELb1ELb1EEEEEEEEEvNT_6ParamsE --------------------------
	.section	.text._ZN7cutlass13device_kernelIN5flash11enable_sm90INS1_16FlashAttnFwdSm90INS1_25CollectiveMainloopFwdSm90ILi2EN4cute5tupleIJNS5_1CILi1EEES8_S8_EEENS6_IJNS7_ILi128EEENS7_ILi80EEENS7_ILi256EEEEEELi256ENS_6half_tEfNS_4arch4Sm90ELb0ELb0ELb0ELb1ELb1ELb0ELb0ELb1ELb1ELb1ELb0ELb0EEENS1_21CollectiveEpilogueFwdINS6_IJSA_SC_SB_EEES9_SE_SG_Li256ELb1ELb1ELb0ELb0EEENS1_36VarlenDynamicPersistentTileSchedulerILi128ELi80ELi256ELi128ELb0ELb1ELb1ELb0ELb1ELb1EEEEEEEEEvNT_6ParamsE,"ax",@progbits
	.align	128
.text._ZN7cutlass13device_kernelIN5flash11enable_sm90INS1_16FlashAttnFwdSm90INS1_25CollectiveMainloopFwdSm90ILi2EN4cute5tupleIJNS5_1CILi1EEES8_S8_EEENS6_IJNS7_ILi128EEENS7_ILi80EEENS7_ILi256EEEEEELi256ENS_6half_tEfNS_4arch4Sm90ELb0ELb0ELb0ELb1ELb1ELb0ELb0ELb1ELb1ELb1ELb0ELb0EEENS1_21CollectiveEpilogueFwdINS6_IJSA_SC_SB_EEES9_SE_SG_Li256ELb1ELb1ELb0ELb0EEENS1_36VarlenDynamicPersistentTileSchedulerILi128ELi80ELi256ELi128ELb0ELb1ELb1ELb0ELb1ELb1EEEEEEEEEvNT_6ParamsE:
        .type           _ZN7cutlass13device_kernelIN5flash11enable_sm90INS1_16FlashAttnFwdSm90INS1_25CollectiveMainloopFwdSm90ILi2EN4cute5tupleIJNS5_1CILi1EEES8_S8_EEENS6_IJNS7_ILi128EEENS7_ILi80EEENS7_ILi256EEEEEELi256ENS_6half_tEfNS_4arch4Sm90ELb0ELb0ELb0ELb1ELb1ELb0ELb0ELb1ELb1ELb1ELb0ELb0EEENS1_21CollectiveEpilogueFwdINS6_IJSA_SC_SB_EEES9_SE_SG_Li256ELb1ELb1ELb0ELb0EEENS1_36VarlenDynamicPersistentTileSchedulerILi128ELi80ELi256ELi128ELb0ELb1ELb1ELb0ELb1ELb1EEEEEEEEEvNT_6ParamsE,@function
        .size           _ZN7cutlass13device_kernelIN5flash11enable_sm90INS1_16FlashAttnFwdSm90INS1_25CollectiveMainloopFwdSm90ILi2EN4cute5tupleIJNS5_1CILi1EEES8_S8_EEENS6_IJNS7_ILi128EEENS7_ILi80EEENS7_ILi256EEEEEELi256ENS_6half_tEfNS_4arch4Sm90ELb0ELb0ELb0ELb1ELb1ELb0ELb0ELb1ELb1ELb1ELb0ELb0EEENS1_21CollectiveEpilogueFwdINS6_IJSA_SC_SB_EEES9_SE_SG_Li256ELb1ELb1ELb0ELb0EEENS1_36VarlenDynamicPersistentTileSchedulerILi128ELi80ELi256ELi128ELb0ELb1ELb1ELb0ELb1ELb1EEEEEEEEEvNT_6ParamsE,(.L_x_46 - _ZN7cutlass13device_kernelIN5flash11enable_sm90INS1_16FlashAttnFwdSm90INS1_25CollectiveMainloopFwdSm90ILi2EN4cute5tupleIJNS5_1CILi1EEES8_S8_EEENS6_IJNS7_ILi128EEENS7_ILi80EEENS7_ILi256EEEEEELi256ENS_6half_tEfNS_4arch4Sm90ELb0ELb0ELb0ELb1ELb1ELb0ELb0ELb1ELb1ELb1ELb0ELb0EEENS1_21CollectiveEpilogueFwdINS6_IJSA_SC_SB_EEES9_SE_SG_Li256ELb1ELb1ELb0ELb0EEENS1_36VarlenDynamicPersistentTileSchedulerILi128ELi80ELi256ELi128ELb0ELb1ELb1ELb0ELb1ELb1EEEEEEEEEvNT_6ParamsE)
        .other          _ZN7cutlass13device_kernelIN5flash11enable_sm90INS1_16FlashAttnFwdSm90INS1_25CollectiveMainloopFwdSm90ILi2EN4cute5tupleIJNS5_1CILi1EEES8_S8_EEENS6_IJNS7_ILi128EEENS7_ILi80EEENS7_ILi256EEEEEELi256ENS_6half_tEfNS_4arch4Sm90ELb0ELb0ELb0ELb1ELb1ELb0ELb0ELb1ELb1ELb1ELb0ELb0EEENS1_21CollectiveEpilogueFwdINS6_IJSA_SC_SB_EEES9_SE_SG_Li256ELb1ELb1ELb0ELb0EEENS1_36VarlenDynamicPersistentTileSchedulerILi128ELi80ELi256ELi128ELb0ELb1ELb1ELb0ELb1ELb1EEEEEEEEEvNT_6ParamsE,@"STO_CUDA_ENTRY STV_DEFAULT"
_ZN7cutlass13device_kernelIN5flash11enable_sm90INS1_16FlashAttnFwdSm90INS1_25CollectiveMainloopFwdSm90ILi2EN4cute5tupleIJNS5_1CILi1EEES8_S8_EEENS6_IJNS7_ILi128EEENS7_ILi80EEENS7_ILi256EEEEEELi256ENS_6half_tEfNS_4arch4Sm90ELb0ELb0ELb0ELb1ELb1ELb0ELb0ELb1ELb1ELb1ELb0ELb0EEENS1_21CollectiveEpilogueFwdINS6_IJSA_SC_SB_EEES9_SE_SG_Li256ELb1ELb1ELb0ELb0EEENS1_36VarlenDynamicPersistentTileSchedulerILi128ELi80ELi256ELi128ELb0ELb1ELb1ELb0ELb1ELb1EEEEEEEEEvNT_6ParamsE:
[----:B------:R-:W-:Y:S01]  /*0000*/  LDC R1, c[0x0][0x37c] ;  /* 0x0000df00ff017b82 */ /* 0x000fe20000000800 */
[----:B------:R-:W-:Y:S05]  /*0010*/  EXIT ;  /* 0x000000000000794d */ /* 0x000fea0003800000 */
.L_x_1:
        /* <DEDUP_REMOVED lines=14> */
.L_x_46:


//--------------------- .text._ZN7cutlass13device_kernelIN5flash11enable_sm90INS1_16FlashAttnFwdSm90INS1_25CollectiveMainloopFwdSm90ILi2EN4cute5tupleIJNS5_1CILi1EEES8_S8_EEENS6_IJNS7_ILi128EEENS7_ILi80EEENS7_ILi256EEEEEELi256ENS_6half_tEfNS_4arch4Sm90ELb0ELb0ELb0ELb1ELb1ELb1ELb0ELb1ELb1ELb1ELb0ELb0EEENS1_21CollectiveEpilogueFwdINS6_IJSA_SC_SB_EEES9_SE_SG_Li256ELb1ELb1ELb0ELb0EEENS1_36VarlenDynamicPersistentTileSchedulerILi128ELi80ELi256ELi128ELb0ELb1ELb1ELb0ELb1ELb1EEEEEEEEEvNT_6ParamsE --------------------------
	.section	.text._ZN7cutlass13device_kernelIN5flash11enable_sm90INS1_16FlashAttnFwdSm90INS1_25CollectiveMainloopFwdSm90ILi2EN4cute5tupleIJNS5_1CILi1EEES8_S8_EEENS6_IJNS7_ILi128EEENS7_ILi80EEENS7_ILi256EEEEEELi256ENS_6half_tEfNS_4arch4Sm90ELb0ELb0ELb0ELb1ELb1ELb1ELb0ELb1ELb1ELb1ELb0ELb0EEENS1_21CollectiveEpilogueFwdINS6_IJSA_SC_SB_EEES9_SE_SG_Li256ELb1ELb1ELb0ELb0EEENS1_36VarlenDynamicPersistentTileSchedulerILi128ELi80ELi256ELi128ELb0ELb1ELb1ELb0ELb1ELb1EEEEEEEEEvNT_6ParamsE,"ax",@progbits
	.align	128
.text._ZN7cutlass13device_kernelIN5flash11enable_sm90INS1_16FlashAttnFwdSm90INS1_25CollectiveMainloopFwdSm90ILi2EN4cute5tupleIJNS5_1CILi1EEES8_S8_EEENS6_IJNS7_ILi128EEENS7_ILi80EEENS7_ILi256EEEEEELi256ENS_6half_tEfNS_4arch4Sm90ELb0ELb0ELb0ELb1ELb1ELb1ELb0ELb1ELb1ELb1ELb0ELb0EEENS1_21CollectiveEpilogueFwdINS6_IJSA_SC_SB_EEES9_SE_SG_Li256ELb1ELb1ELb0ELb0EEENS1_36VarlenDynamicPersistentTileSchedulerILi128ELi80ELi256ELi128ELb0ELb1ELb1ELb0ELb1ELb1EEEEEEEEEvNT_6ParamsE:
        .type           _ZN7cutlass13device_kernelIN5flash11enable_sm90INS1_16FlashAttnFwdSm90INS1_25CollectiveMainloopFwdSm90ILi2EN4cute5tupleIJNS5_1CILi1EEES8_S8_EEENS6_IJNS7_ILi128EEENS7_ILi80EEENS7_ILi256EEEEEELi256ENS_6half_tEfNS_4arch4Sm90ELb0ELb0ELb0ELb1ELb1ELb1ELb0ELb1ELb1ELb1ELb0ELb0EEENS1_21CollectiveEpilogueFwdINS6_IJSA_SC_SB_EEES9_SE_SG_Li256ELb1ELb1ELb0ELb0EEENS1_36VarlenDynamicPersistentTileSchedulerILi128ELi80ELi256ELi128ELb0ELb1ELb1ELb0ELb1ELb1EEEEEEEEEvNT_6ParamsE,@function
        .size           _ZN7cutlass13device_kernelIN5flash11enable_sm90INS1_16FlashAttnFwdSm90INS1_25CollectiveMainloopFwdSm90ILi2EN4cute5tupleIJNS5_1CILi1EEES8_S8_EEENS6_IJNS7_ILi128EEENS7_ILi80EEENS7_ILi256EEEEEELi256ENS_6half_tEfNS_4arch4Sm90ELb0ELb0ELb0ELb1ELb1ELb1ELb0ELb1ELb1ELb1ELb0ELb0EEENS1_21CollectiveEpilogueFwdINS6_IJSA_SC_SB_EEES9_SE_SG_Li256ELb1ELb1ELb0ELb0EEENS1_36VarlenDynamicPersistentTileSchedulerILi128ELi80ELi256ELi128ELb0ELb1ELb1ELb0ELb1ELb1EEEEEEEEEvNT_6ParamsE,(.L_x_47 - _ZN7cutlass13device_kernelIN5flash11enable_sm90INS1_16FlashAttnFwdSm90INS1_25CollectiveMainloopFwdSm90ILi2EN4cute5tupleIJNS5_1CILi1EEES8_S8_EEENS6_IJNS7_ILi128EEENS7_ILi80EEENS7_ILi256EEEEEELi256ENS_6half_tEfNS_4arch4Sm90ELb0ELb0ELb0ELb1ELb1ELb1ELb0ELb1ELb1ELb1ELb0ELb0EEENS1_21CollectiveEpilogueFwdINS6_IJSA_SC_SB_EEES9_SE_SG_Li256ELb1ELb1ELb0ELb0EEENS1_36VarlenDynamicPersistentTileSchedulerILi128ELi80ELi256ELi128ELb0ELb1ELb1ELb0ELb1ELb1EEEEEEEEEvNT_6ParamsE)
        .other          _ZN7cutlass13device_kernelIN5flash11enable_sm90INS1_16FlashAttnFwdSm90INS1_25CollectiveMainloopFwdSm90ILi2EN4cute5tupleIJNS5_1CILi1EEES8_S8_EEENS6_IJNS7_ILi128EEENS7_ILi80EEENS7_ILi256EEEEEELi256ENS_6half_tEfNS_4arch4Sm90ELb0ELb0ELb0ELb1ELb1ELb1ELb0ELb1ELb1ELb1ELb0ELb0EEENS1_21CollectiveEpilogueFwdINS6_IJSA_SC_SB_EEES9_SE_SG_Li256ELb1ELb1ELb0ELb0EEENS1_36VarlenDynamicPersistentTileSchedulerILi128ELi80ELi256ELi128ELb0ELb1ELb1ELb0ELb1ELb1EEEEEEEEEvNT_6ParamsE,@"STO_CUDA_ENTRY STV_DEFAULT"
_ZN7cutlass13device_kernelIN5flash11enable_sm90INS1_16FlashAttnFwdSm90INS1_25CollectiveMainloopFwdSm90ILi2EN4cute5tupleIJNS5_1CILi1EEES8_S8_EEENS6_IJNS7_ILi128EEENS7_ILi80EEENS7_ILi256EEEEEELi256ENS_6half_tEfNS_4arch4Sm90ELb0ELb0ELb0ELb1ELb1ELb1ELb0ELb1ELb1ELb1ELb0ELb0EEENS1_21CollectiveEpilogueFwdINS6_IJSA_SC_SB_EEES9_SE_SG_Li256ELb1ELb1ELb0ELb0EEENS1_36VarlenDynamicPersistentTileSchedulerILi128ELi80ELi256ELi128ELb0ELb1ELb1ELb0ELb1ELb1EEEEEEEEEvNT_6ParamsE:
[----:B------:R-:W-:Y:S01]  /*0000*/  LDC R1, c[0x0][0x37c] ;  /* 0x0000df00ff017b82 */ /* 0x000fe20000000800 */
[----:B------:R-:W-:Y:S05]  /*0010*/  EXIT ;  /* 0x000000000000794d */ /* 0x000fea0003800000 */
.L_x_2:
        /* <DEDUP_REMOVED lines=14> */
.L_x_47:


//--------------------- .text._ZN7cutlass13device_kernelIN5flash11enable_sm90INS1_16FlashAttnFwdSm90INS1_25CollectiveMainloopFwdSm90ILi2EN4cute5tupleIJNS5_1CILi1EEES8_S8_EEENS6_IJNS7_ILi128EEENS7_ILi64EEENS7_ILi256EEEEEELi256ENS_6half_tEfNS_4arch4Sm90ELb0ELb1ELb0ELb0ELb1ELb0ELb0ELb1ELb1ELb1ELb0ELb0EEENS1_21CollectiveEpilogueFwdINS6_IJSA_SC_SB_EEES9_SE_SG_Li256ELb0ELb1ELb0ELb0EEENS1_30DynamicPersistentTileSchedulerILi256ELi128ELb0ELb1ELb1EEEEEEEEEvNT_6ParamsE --------------------------
	.section	.text._ZN7cutlass13device_kernelIN5flash11enable_sm90INS1_16FlashAttnFwdSm90INS1_25CollectiveMainloopFwdSm90ILi2EN4cute5tupleIJNS5_1CILi1EEES8_S8_EEENS6_IJNS7_ILi128EEENS7_ILi64EEENS7_ILi256EEEEEELi256ENS_6half_tEfNS_4arch4Sm90ELb0ELb1ELb0ELb0ELb1ELb0ELb0ELb1ELb1ELb1ELb0ELb0EEENS1_21CollectiveEpilogueFwdINS6_IJSA_SC_SB_EEES9_SE_SG_Li256ELb0ELb1ELb0ELb0EEENS1_30DynamicPersistentTileSchedulerILi256ELi128ELb0ELb1ELb1EEEEEEEEEvNT_6ParamsE,"ax",@progbits
	.align	128
.text._ZN7cutlass13device_kernelIN5flash11enable_sm90INS1_16FlashAttnFwdSm90INS1_25CollectiveMainloopFwdSm90ILi2EN4cute5tupleIJNS5_1CILi1EEES8_S8_EEENS6_IJNS7_ILi128EEENS7_ILi64EEENS7_ILi256EEEEEELi256ENS_6half_tEfNS_4arch4Sm90ELb0ELb1ELb0ELb0ELb1ELb0ELb0ELb1ELb1ELb1ELb0ELb0EEENS1_21CollectiveEpilogueFwdINS6_IJSA_SC_SB_EEES9_SE_SG_Li256ELb0ELb1ELb0ELb0EEENS1_30DynamicPersistentTileSchedulerILi256ELi128ELb0ELb1ELb1EEEEEEEEEvNT_6ParamsE:
        .type           _ZN7cutlass13device_kernelIN5flash11enable_sm90INS1_16FlashAttnFwdSm90INS1_25CollectiveMainloopFwdSm90ILi2EN4cute5tupleIJNS5_1CILi1EEES8_S8_EEENS6_IJNS7_ILi128EEENS7_ILi64EEENS7_ILi256EEEEEELi256ENS_6half_tEfNS_4arch4Sm90ELb0ELb1ELb0ELb0ELb1ELb0ELb0ELb1ELb1ELb1ELb0ELb0EEENS1_21CollectiveEpilogueFwdINS6_IJSA_SC_SB_EEES9_SE_SG_Li256ELb0ELb1ELb0ELb0EEENS1_30DynamicPersistentTileSchedulerILi256ELi128ELb0ELb1ELb1EEEEEEEEEvNT_6ParamsE,@function
        .size           _ZN7cutlass13device_kernelIN5flash11enable_sm90INS1_16FlashAttnFwdSm90INS1_25CollectiveMainloopFwdSm90ILi2EN4cute5tupleIJNS5_1CILi1EEES8_S8_EEENS6_IJNS7_ILi128EEENS7_ILi64EEENS7_ILi256EEEEEELi256ENS_6half_tEfNS_4arch4Sm90ELb0ELb1ELb0ELb0ELb1ELb0ELb0ELb1ELb1ELb1ELb0ELb0EEENS1_21CollectiveEpilogueFwdINS6_IJSA_SC_SB_EEES9_SE_SG_Li256ELb0ELb1ELb0ELb0EEENS1_30DynamicPersistentTileSchedulerILi256ELi128ELb0ELb1ELb1EEEEEEEEEvNT_6ParamsE,(.L_x_48 - _ZN7cutlass13device_kernelIN5flash11enable_sm90INS1_16FlashAttnFwdSm90INS1_25CollectiveMainloopFwdSm90ILi2EN4cute5tupleIJNS5_1CILi1EEES8_S8_EEENS6_IJNS7_ILi128EEENS7_ILi64EEENS7_ILi256EEEEEELi256ENS_6half_tEfNS_4arch4Sm90ELb0ELb1ELb0ELb0ELb1ELb0ELb0ELb1ELb1ELb1ELb0ELb0EEENS1_21CollectiveEpilogueFwdINS6_IJSA_SC_SB_EEES9_SE_SG_Li256ELb0ELb1ELb0ELb0EEENS1_30DynamicPersistentTileSchedulerILi256ELi128ELb0ELb1ELb1EEEEEEEEEvNT_6ParamsE)
        .other          _ZN7cutlass13device_kernelIN5flash11enable_sm90INS1_16FlashAttnFwdSm90INS1_25CollectiveMainloopFwdSm90ILi2EN4cute5tupleIJNS5_1CILi1EEES8_S8_EEENS6_IJNS7_ILi128EEENS7_ILi64EEENS7_ILi256EEEEEELi256ENS_6half_tEfNS_4arch4Sm90ELb0ELb1ELb0ELb0ELb1ELb0ELb0ELb1ELb1ELb1ELb0ELb0EEENS1_21CollectiveEpilogueFwdINS6_IJSA_SC_SB_EEES9_SE_SG_Li256ELb0ELb1ELb0ELb0EEENS1_30DynamicPersistentTileSchedulerILi256ELi128ELb0ELb1ELb1EEEEEEEEEvNT_6ParamsE,@"STO_CUDA_ENTRY STV_DEFAULT"
_ZN7cutlass13device_kernelIN5flash11enable_sm90INS1_16FlashAttnFwdSm90INS1_25CollectiveMainloopFwdSm90ILi2EN4cute5tupleIJNS5_1CILi1EEES8_S8_EEENS6_IJNS7_ILi128EEENS7_ILi64EEENS7_ILi256EEEEEELi256ENS_6half_tEfNS_4arch4Sm90ELb0ELb1ELb0ELb0ELb1ELb0ELb0ELb1ELb1ELb1ELb0ELb0EEENS1_21CollectiveEpilogueFwdINS6_IJSA_SC_SB_EEES9_SE_SG_Li256ELb0ELb1ELb0ELb0EEENS1_30DynamicPersistentTileSchedulerILi256ELi128ELb0ELb1ELb1EEEEEEEEEvNT_6ParamsE:
[----:B------:R-:W-:Y:S01]  /*0000*/  LDC R1, c[0x0][0x37c] ;  /* 0x0000df00ff017b82 */ /* 0x000fe20000000800 */
[----:B------:R-:W-:Y:S05]  /*0010*/  EXIT ;  /* 0x000000000000794d */ /* 0x000fea0003800000 */
.L_x_3:
        /* <DEDUP_REMOVED lines=14> */
.L_x_48:


//--------------------- .text._ZN7cutlass13device_kernelIN5flash11enable_sm90INS1_16FlashAttnFwdSm90INS1_25CollectiveMainloopFwdSm90ILi2EN4cute5tupleIJNS5_1CILi1EEES8_S8_EEENS6_IJNS7_ILi128EEENS7_ILi64EEENS7_ILi256EEEEEELi256ENS_6half_tEfNS_4arch4Sm90ELb0ELb1ELb0ELb1ELb1ELb0ELb0ELb1ELb1ELb1ELb0ELb0EEENS1_21CollectiveEpilogueFwdINS6_IJSA_SC_SB_EEES9_SE_SG_Li256ELb1ELb1ELb0ELb0EEENS1_36VarlenDynamicPersistentTileSchedulerILi128ELi64ELi256ELi128ELb0ELb1ELb1ELb1ELb0ELb1EEEEEEEEEvNT_6ParamsE --------------------------
	.section	.text._ZN7cutlass13device_kernelIN5flash11enable_sm90INS1_16FlashAttnFwdSm90INS1_25CollectiveMainloopFwdSm90ILi2EN4cute5tupleIJNS5_1CILi1EEES8_S8_EEENS6_IJNS7_ILi128EEENS7_ILi64EEENS7_ILi256EEEEEELi256ENS_6half_tEfNS_4arch4Sm90ELb0ELb1ELb0ELb1ELb1ELb0ELb0ELb1ELb1ELb1ELb0ELb0EEENS1_21CollectiveEpilogueFwdINS6_IJSA_SC_SB_EEES9_SE_SG_Li256ELb1ELb1ELb0ELb0EEENS1_36VarlenDynamicPersistentTileSchedulerILi128ELi64ELi256ELi128ELb0ELb1ELb1ELb1ELb0ELb1EEEEEEEEEvNT_6ParamsE,"ax",@progbits
	.align	128
.text._ZN7cutlass13device_kernelIN5flash11enable_sm90INS1_16FlashAttnFwdSm90INS1_25CollectiveMainloopFwdSm90ILi2EN4cute5tupleIJNS5_1CILi1EEES8_S8_EEENS6_IJNS7_ILi128EEENS7_ILi64EEENS7_ILi256EEEEEELi256ENS_6half_tEfNS_4arch4Sm90ELb0ELb1ELb0ELb1ELb1ELb0ELb0ELb1ELb1ELb1ELb0ELb0EEENS1_21CollectiveEpilogueFwdINS6_IJSA_SC_SB_EEES9_SE_SG_Li256ELb1ELb1ELb0ELb0EEENS1_36VarlenDynamicPersistentTileSchedulerILi128ELi64ELi256ELi128ELb0ELb1ELb1ELb1ELb0ELb1EEEEEEEEEvNT_6ParamsE:
        .type           _ZN7cutlass13device_kernelIN5flash11enable_sm90INS1_16FlashAttnFwdSm90INS1_25CollectiveMainloopFwdSm90ILi2EN4cute5tupleIJNS5_1CILi1EEES8_S8_EEENS6_IJNS7_ILi128EEENS7_ILi64EEENS7_ILi256EEEEEELi256ENS_6half_tEfNS_4arch4Sm90ELb0ELb1ELb0ELb1ELb1ELb0ELb0ELb1ELb1ELb1ELb0ELb0EEENS1_21CollectiveEpilogueFwdINS6_IJSA_SC_SB_EEES9_SE_SG_Li256ELb1ELb1ELb0ELb0EEENS1_36VarlenDynamicPersistentTileSchedulerILi128ELi64ELi256ELi128ELb0ELb1ELb1ELb1ELb0ELb1EEEEEEEEEvNT_6ParamsE,@function
        .size           _ZN7cutlass13device_kernelIN5flash11enable_sm90INS1_16FlashAttnFwdSm90INS1_25CollectiveMainloopFwdSm90ILi2EN4cute5tupleIJNS5_1CILi1EEES8_S8_EEENS6_IJNS7_ILi128EEENS7_ILi64EEENS7_ILi256EEEEEELi256ENS_6half_tEfNS_4arch4Sm90ELb0ELb1ELb0ELb1ELb1ELb0ELb0ELb1ELb1ELb1ELb0ELb0EEENS1_21CollectiveEpilogueFwdINS6_IJSA_SC_SB_EEES9_SE_SG_Li256ELb1ELb1ELb0ELb0EEENS1_36VarlenDynamicPersistentTileSchedulerILi128ELi64ELi256ELi128ELb0ELb1ELb1ELb1ELb0ELb1EEEEEEEEEvNT_6ParamsE,(.L_x_49 - _ZN7cutlass13device_kernelIN5flash11enable_sm90INS1_16FlashAttnFwdSm90INS1_25CollectiveMainloopFwdSm90ILi2EN4cute5tupleIJNS5_1CILi1EEES8_S8_EEENS6_IJNS7_ILi128EEENS7_ILi64EEENS7_ILi256EEEEEELi256ENS_6half_tEfNS_4arch4Sm90ELb0ELb1ELb0ELb1ELb1ELb0ELb0ELb1ELb1ELb1ELb0ELb0EEENS1_21CollectiveEpilogueFwdINS6_IJSA_SC_SB_EEES9_SE_SG_Li256ELb1ELb1ELb0ELb0EEENS1_36VarlenDynamicPersistentTileSchedulerILi128ELi64ELi256ELi128ELb0ELb1ELb1ELb1ELb0ELb1EEEEEEEEEvNT_6ParamsE)
        .other          _ZN7cutlass13device_kernelIN5flash11enable_sm90INS1_16FlashAttnFwdSm90INS1_25CollectiveMainloopFwdSm90ILi2EN4cute5tupleIJNS5_1CILi1EEES8_S8_EEENS6_IJNS7_ILi128EEENS7_ILi64EEENS7_ILi256EEEEEELi256ENS_6half_tEfNS_4arch4Sm90ELb0ELb1ELb0ELb1ELb1ELb0ELb0ELb1ELb1ELb1ELb0ELb0EEENS1_21CollectiveEpilogueFwdINS6_IJSA_SC_SB_EEES9_SE_SG_Li256ELb1ELb1ELb0ELb0EEENS1_36VarlenDynamicPersistentTileSchedulerILi128ELi64ELi256ELi128ELb0ELb1ELb1ELb1ELb0ELb1EEEEEEEEEvNT_6ParamsE,@"STO_CUDA_ENTRY STV_DEFAULT"
_ZN7cutlass13device_kernelIN5flash11enable_sm90INS1_16FlashAttnFwdSm90INS1_25CollectiveMainloopFwdSm90ILi2EN4cute5tupleIJNS5_1CILi1EEES8_S8_EEENS6_IJNS7_ILi128EEENS7_ILi64EEENS7_ILi256EEEEEELi256ENS_6half_tEfNS_4arch4Sm90ELb0ELb1ELb0ELb1ELb1ELb0ELb0ELb1ELb1ELb1ELb0ELb0EEENS1_21CollectiveEpilogueFwdINS6_IJSA_SC_SB_EEES9_SE_SG_Li256ELb1ELb1ELb0ELb0EEENS1_36VarlenDynamicPersistentTileSchedulerILi128ELi64ELi256ELi128ELb0ELb1ELb1ELb1ELb0ELb1EEEEEEEEEvNT_6ParamsE:
[----:B------:R-:W-:Y:S01]  /*0000*/  LDC R1, c[0x0][0x37c] ;  /* 0x0000df00ff017b82 */ /* 0x000fe20000000800 */
[----:B------:R-:W-:Y:S05]  /*0010*/  EXIT ;  /* 0x000000000000794d */ /* 0x000fea0003800000 */
.L_x_4:
        /* <DEDUP_REMOVED lines=14> */
.L_x_49:


//--------------------- .text._ZN7cutlass13device_kernelIN5flash11enable_sm90INS1_16FlashAttnFwdSm90INS1_25CollectiveMainloopFwdSm90ILi2EN4cute5tupleIJNS5_1CILi1EEES8_S8_EEENS6_IJNS7_ILi128EEENS7_ILi64EEENS7_ILi256EEEEEELi256ENS_6half_tEfNS_4arch4Sm90ELb0ELb1ELb0ELb1ELb1ELb1ELb0ELb1ELb1ELb1ELb0ELb0EEENS1_21CollectiveEpilogueFwdINS6_IJSA_SC_SB_EEES9_SE_SG_Li256ELb1ELb1ELb0ELb0EEENS1_36VarlenDynamicPersistentTileSchedulerILi128ELi64ELi256ELi128ELb0ELb1ELb1ELb1ELb0ELb1EEEEEEEEEvNT_6ParamsE --------------------------
	.section	.text._ZN7cutlass13device_kernelIN5flash11enable_sm90INS1_16FlashAttnFwdSm90INS1_25CollectiveMainloopFwdSm90ILi2EN4cute5tupleIJNS5_1CILi1EEES8_S8_EEENS6_IJNS7_ILi128EEENS7_ILi64EEENS7_ILi256EEEEEELi256ENS_6half_tEfNS_4arch4Sm90ELb0ELb1ELb0ELb1ELb1ELb1ELb0ELb1ELb1ELb1ELb0ELb0EEENS1_21CollectiveEpilogueFwdINS6_IJSA_SC_SB_EEES9_SE_SG_Li256ELb1ELb1ELb0ELb0EEENS1_36VarlenDynamicPersistentTileSchedulerILi128ELi64ELi256ELi128ELb0ELb1ELb1ELb1ELb0ELb1EEEEEEEEEvNT_6ParamsE,"ax",@progbits
	.align	128
.text._ZN7cutlass13device_kernelIN5flash11enable_sm90INS1_16FlashAttnFwdSm90INS1_25CollectiveMainloopFwdSm90ILi2EN4cute5tupleIJNS5_1CILi1EEES8_S8_EEENS6_IJNS7_ILi128EEENS7_ILi64EEENS7_ILi256EEEEEELi256ENS_6half_tEfNS_4arch4Sm90ELb0ELb1ELb0ELb1ELb1ELb1ELb0ELb1ELb1ELb1ELb0ELb0EEENS1_21CollectiveEpilogueFwdINS6_IJSA_SC_SB_EEES9_SE_SG_Li256ELb1ELb1ELb0ELb0EEENS1_36VarlenDynamicPersistentTileSchedulerILi128ELi64ELi256ELi128ELb0ELb1ELb1ELb1ELb0ELb1EEEEEEEEEvNT_6ParamsE:
        .type           _ZN7cutlass13device_kernelIN5flash11enable_sm90INS1_16FlashAttnFwdSm90INS1_25CollectiveMainloopFwdSm90ILi2EN4cute5tupleIJNS5_1CILi1EEES8_S8_EEENS6_IJNS7_ILi128EEENS7_ILi64EEENS7_ILi256EEEEEELi256ENS_6half_tEfNS_4arch4Sm90ELb0ELb1ELb0ELb1ELb1ELb1ELb0ELb1ELb1ELb1ELb0ELb0EEENS1_21CollectiveEpilogueFwdINS6_IJSA_SC_SB_EEES9_SE_SG_Li256ELb1ELb1ELb0ELb0EEENS1_36VarlenDynamicPersistentTileSchedulerILi128ELi64ELi256ELi128ELb0ELb1ELb1ELb1ELb0ELb1EEEEEEEEEvNT_6ParamsE,@function
        .size           _ZN7cutlass13device_kernelIN5flash11enable_sm90INS1_16FlashAttnFwdSm90INS1_25CollectiveMainloopFwdSm90ILi2EN4cute5tupleIJNS5_1CILi1EEES8_S8_EEENS6_IJNS7_ILi128EEENS7_ILi64EEENS7_ILi256EEEEEELi256ENS_6half_tEfNS_4arch4Sm90ELb0ELb1ELb0ELb1ELb1ELb1ELb0ELb1ELb1ELb1ELb0ELb0EEENS1_21CollectiveEpilogueFwdINS6_IJSA_SC_SB_EEES9_SE_SG_Li256ELb1ELb1ELb0ELb0EEENS1_36VarlenDynamicPersistentTileSchedulerILi128ELi64ELi256ELi128ELb0ELb1ELb1ELb1ELb0ELb1EEEEEEEEEvNT_6ParamsE,(.L_x_50 - _ZN7cutlass13device_kernelIN5flash11enable_sm90INS1_16FlashAttnFwdSm90INS1_25CollectiveMainloopFwdSm90ILi2EN4cute5tupleIJNS5_1CILi1EEES8_S8_EEENS6_IJNS7_ILi128EEENS7_ILi64EEENS7_ILi256EEEEEELi256ENS_6half_tEfNS_4arch4Sm90ELb0ELb1ELb0ELb1ELb1ELb1ELb0ELb1ELb1ELb1ELb0ELb0EEENS1_21CollectiveEpilogueFwdINS6_IJSA_SC_SB_EEES9_SE_SG_Li256ELb1ELb1ELb0ELb0EEENS1_36VarlenDynamicPersistentTileSchedulerILi128ELi64ELi256ELi128ELb0ELb1ELb1ELb1ELb0ELb1EEEEEEEEEvNT_6ParamsE)
        .other          _ZN7cutlass13device_kernelIN5flash11enable_sm90INS1_16FlashAttnFwdSm90INS1_25CollectiveMainloopFwdSm90ILi2EN4cute5tupleIJNS5_1CILi1EEES8_S8_EEENS6_IJNS7_ILi128EEENS7_ILi64EEENS7_ILi256EEEEEELi256ENS_6half_tEfNS_4arch4Sm90ELb0ELb1ELb0ELb1ELb1ELb1ELb0ELb1ELb1ELb1ELb0ELb0EEENS1_21CollectiveEpilogueFwdINS6_IJSA_SC_SB_EEES9_SE_SG_Li256ELb1ELb1ELb0ELb0EEENS1_36VarlenDynamicPersistentTileSchedulerILi128ELi64ELi256ELi128ELb0ELb1ELb1ELb1ELb0ELb1EEEEEEEEEvNT_6ParamsE,@"STO_CUDA_ENTRY STV_DEFAULT"
_ZN7cutlass13device_kernelIN5flash11enable_sm90INS1_16FlashAttnFwdSm90INS1_25CollectiveMainloopFwdSm90ILi2EN4cute5tupleIJNS5_1CILi1EEES8_S8_EEENS6_IJNS7_ILi128EEENS7_ILi64EEENS7_ILi256EEEEEELi256ENS_6half_tEfNS_4arch4Sm90ELb0ELb1ELb0ELb1ELb1ELb1ELb0ELb1ELb1ELb1ELb0ELb0EEENS1_21CollectiveEpilogueFwdINS6_IJSA_SC_SB_EEES9_SE_SG_Li256ELb1ELb1ELb0ELb0EEENS1_36VarlenDynamicPersistentTileSchedulerILi128ELi64ELi256ELi128ELb0ELb1ELb1ELb1ELb0ELb1EEEEEEEEEvNT_6ParamsE:
[----:B------:R-:W-:Y:S01]  /*0000*/  LDC R1, c[0x0][0x37c] ;  /* 0x0000df00ff017b82 */ /* 0x000fe20000000800 */
[----:B------:R-:W-:Y:S05]  /*0010*/  EXIT ;  /* 0x000000000000794d */ /* 0x000fea0003800000 */
.L_x_5:
        /* <DEDUP_REMOVED lines=14> */
.L_x_50:


//--------------------- .text._ZN7cutlass13device_kernelIN5flash11enable_sm90INS1_16FlashAttnFwdSm90INS1_25CollectiveMainloopFwdSm90ILi2EN4cute5tupleIJNS5_1CILi1EEES8_S8_EEENS6_IJNS7_ILi128EEENS7_ILi80EEENS7_ILi256EEEEEELi256ENS_6half_tEfNS_4arch4Sm90ELb1ELb0ELb0ELb0ELb1ELb0ELb0ELb1ELb1ELb1ELb0ELb0EEENS1_21CollectiveEpilogueFwdINS6_IJSA_SC_SB_EEES9_SE_SG_Li256ELb0ELb1ELb0ELb0EEENS1_30DynamicPersistentTileSchedulerILi256ELi128ELb0ELb1ELb1EEEEEEEEEvNT_6ParamsE --------------------------
	.section	.text._ZN7cutlass13device_kernelIN5flash11enable_sm90INS1_16FlashAttnFwdSm90INS1_25CollectiveMainloopFwdSm90ILi2EN4cute5tupleIJNS5_1CILi1EEES8_S8_EEENS6_IJNS7_ILi128EEENS7_ILi80EEENS7_ILi256EEEEEELi256ENS_6half_tEfNS_4arch4Sm90ELb1ELb0ELb0ELb0ELb1ELb0ELb0ELb1ELb1ELb1ELb0ELb0EEENS1_21CollectiveEpilogueFwdINS6_IJSA_SC_SB_EEES9_SE_SG_Li256ELb0ELb1ELb0ELb0EEENS1_30DynamicPersistentTileSchedulerILi256ELi128ELb0ELb1ELb1EEEEEEEEEvNT_6ParamsE,"ax",@progbits
	.align	128
.text._ZN7cutlass13device_kernelIN5flash11enable_sm90INS1_16FlashAttnFwdSm90INS1_25CollectiveMainloopFwdSm90ILi2EN4cute5tupleIJNS5_1CILi1EEES8_S8_EEENS6_IJNS7_ILi128EEENS7_ILi80EEENS7_ILi256EEEEEELi256ENS_6half_tEfNS_4arch4Sm90ELb1ELb0ELb0ELb0ELb1ELb0ELb0ELb1ELb1ELb1ELb0ELb0EEENS1_21CollectiveEpilogueFwdINS6_IJSA_SC_SB_EEES9_SE_SG_Li256ELb0ELb1ELb0ELb0EEENS1_30DynamicPersistentTileSchedulerILi256ELi128ELb0ELb1ELb1EEEEEEEEEvNT_6ParamsE:
        .type           _ZN7cutlass13device_kernelIN5flash11enable_sm90INS1_16FlashAttnFwdSm90INS1_25CollectiveMainloopFwdSm90ILi2EN4cute5tupleIJNS5_1CILi1EEES8_S8_EEENS6_IJNS7_ILi128EEENS7_ILi80EEENS7_ILi256EEEEEELi256ENS_6half_tEfNS_4arch4Sm90ELb1ELb0ELb0ELb0ELb1ELb0ELb0ELb1ELb1ELb1ELb0ELb0EEENS1_21CollectiveEpilogueFwdINS6_IJSA_SC_SB_EEES9_SE_SG_Li256ELb0ELb1ELb0ELb0EEENS1_30DynamicPersistentTileSchedulerILi256ELi128ELb0ELb1ELb1EEEEEEEEEvNT_6ParamsE,@function
        .size           _ZN7cutlass13device_kernelIN5flash11enable_sm90INS1_16FlashAttnFwdSm90INS1_25CollectiveMainloopFwdSm90ILi2EN4cute5tupleIJNS5_1CILi1EEES8_S8_EEENS6_IJNS7_ILi128EEENS7_ILi80EEENS7_ILi256EEEEEELi256ENS_6half_tEfNS_4arch4Sm90ELb1ELb0ELb0ELb0ELb1ELb0ELb0ELb1ELb1ELb1ELb0ELb0EEENS1_21CollectiveEpilogueFwdINS6_IJSA_SC_SB_EEES9_SE_SG_Li256ELb0ELb1ELb0ELb0EEENS1_30DynamicPersistentTileSchedulerILi256ELi128ELb0ELb1ELb1EEEEEEEEEvNT_6ParamsE,(.L_x_51 - _ZN7cutlass13device_kernelIN5flash11enable_sm90INS1_16FlashAttnFwdSm90INS1_25CollectiveMainloopFwdSm90ILi2EN4cute5tupleIJNS5_1CILi1EEES8_S8_EEENS6_IJNS7_ILi128EEENS7_ILi80EEENS7_ILi256EEEEEELi256ENS_6half_tEfNS_4arch4Sm90ELb1ELb0ELb0ELb0ELb1ELb0ELb0ELb1ELb1ELb1ELb0ELb0EEENS1_21CollectiveEpilogueFwdINS6_IJSA_SC_SB_EEES9_SE_SG_Li256ELb0ELb1ELb0ELb0EEENS1_30DynamicPersistentTileSchedulerILi256ELi128ELb0ELb1ELb1EEEEEEEEEvNT_6ParamsE)
        .other          _ZN7cutlass13device_kernelIN5flash11enable_sm90INS1_16FlashAttnFwdSm90INS1_25CollectiveMainloopFwdSm90ILi2EN4cute5tupleIJNS5_1CILi1EEES8_S8_EEENS6_IJNS7_ILi128EEENS7_ILi80EEENS7_ILi256EEEEEELi256ENS_6half_tEfNS_4arch4Sm90ELb1ELb0ELb0ELb0ELb1ELb0ELb0ELb1ELb1ELb1ELb0ELb0EEENS1_21CollectiveEpilogueFwdINS6_IJSA_SC_SB_EEES9_SE_SG_Li256ELb0ELb1ELb0ELb0EEENS1_30DynamicPersistentTileSchedulerILi256ELi128ELb0ELb1ELb1EEEEEEEEEvNT_6ParamsE,@"STO_CUDA_ENTRY STV_DEFAULT"
_ZN7cutlass13device_kernelIN5flash11enable_sm90INS1_16FlashAttnFwdSm90INS1_25CollectiveMainloopFwdSm90ILi2EN4cute5tupleIJNS5_1CILi1EEES8_S8_EEENS6_IJNS7_ILi128EEENS7_ILi80EEENS7_ILi256EEEEEELi256ENS_6half_tEfNS_4arch4Sm90ELb1ELb0ELb0ELb0ELb1ELb0ELb0ELb1ELb1ELb1ELb0ELb0EEENS1_21CollectiveEpilogueFwdINS6_IJSA_SC_SB_EEES9_SE_SG_Li256ELb0ELb1ELb0ELb0EEENS1_30DynamicPersistentTileSchedulerILi256ELi128ELb0ELb1ELb1EEEEEEEEEvNT_6ParamsE:
[----:B------:R-:W-:Y:S01]  /*0000*/  LDC R1, c[0x0][0x37c] ;  /* 0x0000df00ff017b82 */ /* 0x000fe20000000800 */
[----:B------:R-:W-:Y:S05]  /*0010*/  EXIT ;  /* 0x000000000000794d */ /* 0x000fea0003800000 */
.L_x_6:
        /* <DEDUP_REMOVED lines=14> */
.L_x_51:


//--------------------- .text._ZN7cutlass13device_kernelIN5flash11enable_sm90INS1_16FlashAttnFwdSm90INS1_25CollectiveMainloopFwdSm90ILi2EN4cute5tupleIJNS5_1CILi1EEES8_S8_EEENS6_IJNS7_ILi128EEENS7_ILi80EEENS7_ILi256EEEEEELi256ENS_6half_tEfNS_4arch4Sm90ELb1ELb0ELb0ELb1ELb1ELb0ELb0ELb1ELb1ELb1ELb0ELb0EEENS1_21CollectiveEpilogueFwdINS6_IJSA_SC_SB_EEES9_SE_SG_Li256ELb1ELb1ELb0ELb0EEENS1_36VarlenDynamicPersistentTileSchedulerILi128ELi80ELi256ELi128ELb0ELb1ELb1ELb1ELb1ELb1EEEEEEEEEvNT_6ParamsE --------------------------
	.section	.text._ZN7cutlass13device_kernelIN5flash11enable_sm90INS1_16FlashAttnFwdSm90INS1_25CollectiveMainloopFwdSm90ILi2EN4cute5tupleIJNS5_1CILi1EEES8_S8_EEENS6_IJNS7_ILi128EEENS7_ILi80EEENS7_ILi256EEEEEELi256ENS_6half_tEfNS_4arch4Sm90ELb1ELb0ELb0ELb1ELb1ELb0ELb0ELb1ELb1ELb1ELb0ELb0EEENS1_21CollectiveEpilogueFwdINS6_IJSA_SC_SB_EEES9_SE_SG_Li256ELb1ELb1ELb0ELb0EEENS1_36VarlenDynamicPersistentTileSchedulerILi128ELi80ELi256ELi128ELb0ELb1ELb1ELb1ELb1ELb1EEEEEEEEEvNT_6ParamsE,"ax",@progbits
	.align	128
.text._ZN7cutlass13device_kernelIN5flash11enable_sm90INS1_16FlashAttnFwdSm90INS1_25CollectiveMainloopFwdSm90ILi2EN4cute5tupleIJNS5_1CILi1EEES8_S8_EEENS6_IJNS7_ILi128EEENS7_ILi80EEENS7_ILi256EEEEEELi256ENS_6half_tEfNS_4arch4Sm90ELb1ELb0ELb0ELb1ELb1ELb0ELb0ELb1ELb1ELb1ELb0ELb0EEENS1_21CollectiveEpilogueFwdINS6_IJSA_SC_SB_EEES9_SE_SG_Li256ELb1ELb1ELb0ELb0EEENS1_36VarlenDynamicPersistentTileSchedulerILi128ELi80ELi256ELi128ELb0ELb1ELb1ELb1ELb1ELb1EEEEEEEEEvNT_6ParamsE:
        .type           _ZN7cutlass13device_kernelIN5flash11enable_sm90INS1_16FlashAttnFwdSm90INS1_25CollectiveMainloopFwdSm90ILi2EN4cute5tupleIJNS5_1CILi1EEES8_S8_EEENS6_IJNS7_ILi128EEENS7_ILi80EEENS7_ILi256EEEEEELi256ENS_6half_tEfNS_4arch4Sm90ELb1ELb0ELb0ELb1ELb1ELb0ELb0ELb1ELb1ELb1ELb0ELb0EEENS1_21CollectiveEpilogueFwdINS6_IJSA_SC_SB_EEES9_SE_SG_Li256ELb1ELb1ELb0ELb0EEENS1_36VarlenDynamicPersistentTileSchedulerILi128ELi80ELi256ELi128ELb0ELb1ELb1ELb1ELb1ELb1EEEEEEEEEvNT_6ParamsE,@function
        .size           _ZN7cutlass13device_kernelIN5flash11enable_sm90INS1_16FlashAttnFwdSm90INS1_25CollectiveMainloopFwdSm90ILi2EN4cute5tupleIJNS5_1CILi1EEES8_S8_EEENS6_IJNS7_ILi128EEENS7_ILi80EEENS7_ILi256EEEEEELi256ENS_6half_tEfNS_4arch4Sm90ELb1ELb0ELb0ELb1ELb1ELb0ELb0ELb1ELb1ELb1ELb0ELb0EEENS1_21CollectiveEpilogueFwdINS6_IJSA_SC_SB_EEES9_SE_SG_Li256ELb1ELb1ELb0ELb0EEENS1_36VarlenDynamicPersistentTileSchedulerILi128ELi80ELi256ELi128ELb0ELb1ELb1ELb1ELb1ELb1EEEEEEEEEvNT_6ParamsE,(.L_x_52 - _ZN7cutlass13device_kernelIN5flash11enable_sm90INS1_16FlashAttnFwdSm90INS1_25CollectiveMainloopFwdSm90ILi2EN4cute5tupleIJNS5_1CILi1EEES8_S8_EEENS6_IJNS7_ILi128EEENS7_ILi80EEENS7_ILi256EEEEEELi256ENS_6half_tEfNS_4arch4Sm90ELb1ELb0ELb0ELb1ELb1ELb0ELb0ELb1ELb1ELb1ELb0ELb0EEENS1_21CollectiveEpilogueFwdINS6_IJSA_SC_SB_EEES9_SE_SG_Li256ELb1ELb1ELb0ELb0EEENS1_36VarlenDynamicPersistentTileSchedulerILi128ELi80ELi256ELi128ELb0ELb1ELb1ELb1ELb1ELb1EEEEEEEEEvNT_6ParamsE)
        .other          _ZN7cutlass13device_kernelIN5flash11enable_sm90INS1_16FlashAttnFwdSm90INS1_25CollectiveMainloopFwdSm90ILi2EN4cute5tupleIJNS5_1CILi1EEES8_S8_EEENS6_IJNS7_ILi128EEENS7_ILi80EEENS7_ILi256EEEEEELi256ENS_6half_tEfNS_4arch4Sm90ELb1ELb0ELb0ELb1ELb1ELb0ELb0ELb1ELb1ELb1ELb0ELb0EEENS1_21CollectiveEpilogueFwdINS6_IJSA_SC_SB_EEES9_SE_SG_Li256ELb1ELb1ELb0ELb0EEENS1_36VarlenDynamicPersistentTileSchedulerILi128ELi80ELi256ELi128ELb0ELb1ELb1ELb1ELb1ELb1EEEEEEEEEvNT_6ParamsE,@"STO_CUDA_ENTRY STV_DEFAULT"
_ZN7cutlass13device_kernelIN5flash11enable_sm90INS1_16FlashAttnFwdSm90INS1_25CollectiveMainloopFwdSm90ILi2EN4cute5tupleIJNS5_1CILi1EEES8_S8_EEENS6_IJNS7_ILi128EEENS7_ILi80EEENS7_ILi256EEEEEELi256ENS_6half_tEfNS_4arch4Sm90ELb1ELb0ELb0ELb1ELb1ELb0ELb0ELb1ELb1ELb1ELb0ELb0EEENS1_21CollectiveEpilogueFwdINS6_IJSA_SC_SB_EEES9_SE_SG_Li256ELb1ELb1ELb0ELb0EEENS1_36VarlenDynamicPersistentTileSchedulerILi128ELi80ELi256ELi128ELb0ELb1ELb1ELb1ELb1ELb1EEEEEEEEEvNT_6ParamsE:
[----:B------:R-:W-:Y:S01]  /*0000*/  LDC R1, c[0x0][0x37c] ;  /* 0x0000df00ff017b82 */ /* 0x000fe20000000800 */
[----:B------:R-:W-:Y:S05]  /*0010*/  EXIT ;  /* 0x000000000000794d */ /* 0x000fea0003800000 */
.L_x_7:
        /* <DEDUP_REMOVED lines=14> */
.L_x_52:


//--------------------- .text._ZN7cutlass13device_kernelIN5flash11enable_sm90INS1_16FlashAttnFwdSm90INS1_25CollectiveMainloopFwdSm90ILi2EN4cute5tupleIJNS5_1CILi1EEES8_S8_EEENS6_IJNS7_ILi128EEENS7_ILi80EEENS7_ILi256EEEEEELi256ENS_6half_tEfNS_4arch4Sm90ELb1ELb0ELb0ELb1ELb1ELb1ELb0ELb1ELb1ELb1ELb0ELb0EEENS1_21CollectiveEpilogueFwdINS6_IJSA_SC_SB_EEES9_SE_SG_Li256ELb1ELb1ELb0ELb0EEENS1_36VarlenDynamicPersistentTileSchedulerILi128ELi80ELi256ELi128ELb0ELb1ELb1ELb1ELb1ELb1EEEEEEEEEvNT_6ParamsE --------------------------
	.section	.text._ZN7cutlass13device_kernelIN5flash11enable_sm90INS1_16FlashAttnFwdSm90INS1_25CollectiveMainloopFwdSm90ILi2EN4cute5tupleIJNS5_1CILi1EEES8_S8_EEENS6_IJNS7_ILi128EEENS7_ILi80EEENS7_ILi256EEEEEELi256ENS_6half_tEfNS_4arch4Sm90ELb1ELb0ELb0ELb1ELb1ELb1ELb0ELb1ELb1ELb1ELb0ELb0EEENS1_21CollectiveEpilogueFwdINS6_IJSA_SC_SB_EEES9_SE_SG_Li256ELb1ELb1ELb0ELb0EEENS1_36VarlenDynamicPersistentTileSchedulerILi128ELi80ELi256ELi128ELb0ELb1ELb1ELb1ELb1ELb1EEEEEEEEEvNT_6ParamsE,"ax",@progbits
	.align	128
.text._ZN7cutlass13device_kernelIN5flash11enable_sm90INS1_16FlashAttnFwdSm90INS1_25CollectiveMainloopFwdSm90ILi2EN4cute5tupleIJNS5_1CILi1EEES8_S8_EEENS6_IJNS7_ILi128EEENS7_ILi80EEENS7_ILi256EEEEEELi256ENS_6half_tEfNS_4arch4Sm90ELb1ELb0ELb0ELb1ELb1ELb1ELb0ELb1ELb1ELb1ELb0ELb0EEENS1_21CollectiveEpilogueFwdINS6_IJSA_SC_SB_EEES9_SE_SG_Li256ELb1ELb1ELb0ELb0EEENS1_36VarlenDynamicPersistentTileSchedulerILi128ELi80ELi256ELi128ELb0ELb1ELb1ELb1ELb1ELb1EEEEEEEEEvNT_6ParamsE:
        .type           _ZN7cutlass13device_kernelIN5flash11enable_sm90INS1_16FlashAttnFwdSm90INS1_25CollectiveMainloopFwdSm90ILi2EN4cute5tupleIJNS5_1CILi1EEES8_S8_EEENS6_IJNS7_ILi128EEENS7_ILi80EEENS7_ILi256EEEEEELi256ENS_6half_tEfNS_4arch4Sm90ELb1ELb0ELb0ELb1ELb1ELb1ELb0ELb1ELb1ELb1ELb0ELb0EEENS1_21CollectiveEpilogueFwdINS6_IJSA_SC_SB_EEES9_SE_SG_Li256ELb1ELb1ELb0ELb0EEENS1_36VarlenDynamicPersistentTileSchedulerILi128ELi80ELi256ELi128ELb0ELb1ELb1ELb1ELb1ELb1EEEEEEEEEvNT_6ParamsE,@function
        .size           _ZN7cutlass13device_kernelIN5flash11enable_sm90INS1_16FlashAttnFwdSm90INS1_25CollectiveMainloopFwdSm90ILi2EN4cute5tupleIJNS5_1CILi1EEES8_S8_EEENS6_IJNS7_ILi128EEENS7_ILi80EEENS7_ILi256EEEEEELi256ENS_6half_tEfNS_4arch4Sm90ELb1ELb0ELb0ELb1ELb1ELb1ELb0ELb1ELb1ELb1ELb0ELb0EEENS1_21CollectiveEpilogueFwdINS6_IJSA_SC_SB_EEES9_SE_SG_Li256ELb1ELb1ELb0ELb0EEENS1_36VarlenDynamicPersistentTileSchedulerILi128ELi80ELi256ELi128ELb0ELb1ELb1ELb1ELb1ELb1EEEEEEEEEvNT_6ParamsE,(.L_x_53 - _ZN7cutlass13device_kernelIN5flash11enable_sm90INS1_16FlashAttnFwdSm90INS1_25CollectiveMainloopFwdSm90ILi2EN4cute5tupleIJNS5_1CILi1EEES8_S8_EEENS6_IJNS7_ILi128EEENS7_ILi80EEENS7_ILi256EEEEEELi256ENS_6half_tEfNS_4arch4Sm90ELb1ELb0ELb0ELb1ELb1ELb1ELb0ELb1ELb1ELb1ELb0ELb0EEENS1_21CollectiveEpilogueFwdINS6_IJSA_SC_SB_EEES9_SE_SG_Li256ELb1ELb1ELb0ELb0EEENS1_36VarlenDynamicPersistentTileSchedulerILi128ELi80ELi256ELi128ELb0ELb1ELb1ELb1ELb1ELb1EEEEEEEEEvNT_6ParamsE)
        .other          _ZN7cutlass13device_kernelIN5flash11enable_sm90INS1_16FlashAttnFwdSm90INS1_25CollectiveMainloopFwdSm90ILi2EN4cute5tupleIJNS5_1CILi1EEES8_S8_EEENS6_IJNS7_ILi128EEENS7_ILi80EEENS7_ILi256EEEEEELi256ENS_6half_tEfNS_4arch4Sm90ELb1ELb0ELb0ELb1ELb1ELb1ELb0ELb1ELb1ELb1ELb0ELb0EEENS1_21CollectiveEpilogueFwdINS6_IJSA_SC_SB_EEES9_SE_SG_Li256ELb1ELb1ELb0ELb0EEENS1_36VarlenDynamicPersistentTileSchedulerILi128ELi80ELi256ELi128ELb0ELb1ELb1ELb1ELb1ELb1EEEEEEEEEvNT_6ParamsE,@"STO_CUDA_ENTRY STV_DEFAULT"
_ZN7cutlass13device_kernelIN5flash11enable_sm90INS1_16FlashAttnFwdSm90INS1_25CollectiveMainloopFwdSm90ILi2EN4cute5tupleIJNS5_1CILi1EEES8_S8_EEENS6_IJNS7_ILi128EEENS7_ILi80EEENS7_ILi256EEEEEELi256ENS_6half_tEfNS_4arch4Sm90ELb1ELb0ELb0ELb1ELb1ELb1ELb0ELb1ELb1ELb1ELb0ELb0EEENS1_21CollectiveEpilogueFwdINS6_IJSA_SC_SB_EEES9_SE_SG_Li256ELb1ELb1ELb0ELb0EEENS1_36VarlenDynamicPersistentTileSchedulerILi128ELi80ELi256ELi128ELb0ELb1ELb1ELb1ELb1ELb1EEEEEEEEEvNT_6ParamsE:
[----:B------:R-:W-:Y:S01]  /*0000*/  LDC R1, c[0x0][0x37c] ;  /* 0x0000df00ff017b82 */ /* 0x000fe20000000800 */
[----:B------:R-:W-:Y:S05]  /*0010*/  EXIT ;  /* 0x000000000000794d */ /* 0x000fea0003800000 */
.L_x_8:
        /* <DEDUP_REMOVED lines=14> */
.L_x_53:


//--------------------- .text._ZN7cutlass13device_kernelIN5flash11enable_sm90INS1_16FlashAttnFwdSm90INS1_25CollectiveMainloopFwdSm90ILi2EN4cute5tupleIJNS5_1CILi1EEES8_S8_EEENS6_IJNS7_ILi128EEENS7_ILi96EEENS7_ILi192EEEEEELi192ENS_6half_tEfNS_4arch4Sm90ELb0ELb0ELb0ELb0ELb1ELb0ELb0ELb1ELb1ELb1ELb0ELb0EEENS1_21CollectiveEpilogueFwdINS6_IJSA_SC_SB_EEES9_SE_SG_Li256ELb0ELb1ELb0ELb0EEENS1_29StaticPersistentTileSchedulerILb0EEEEEEEEEvNT_6ParamsE --------------------------
	.section	.text._ZN7cutlass13device_kernelIN5flash11enable_sm90INS1_16FlashAttnFwdSm90INS1_25CollectiveMainloopFwdSm90ILi2EN4cute5tupleIJNS5_1CILi1EEES8_S8_EEENS6_IJNS7_ILi128EEENS7_ILi96EEENS7_ILi192EEEEEELi192ENS_6half_tEfNS_4arch4Sm90ELb0ELb0ELb0ELb0ELb1ELb0ELb0ELb1ELb1ELb1ELb0ELb0EEENS1_21CollectiveEpilogueFwdINS6_IJSA_SC_SB_EEES9_SE_SG_Li256ELb0ELb1ELb0ELb0EEENS1_29StaticPersistentTileSchedulerILb0EEEEEEEEEvNT_6ParamsE,"ax",@progbits
	.align	128
.text._ZN7cutlass13device_kernelIN5flash11enable_sm90INS1_16FlashAttnFwdSm90INS1_25CollectiveMainloopFwdSm90ILi2EN4cute5tupleIJNS5_1CILi1EEES8_S8_EEENS6_IJNS7_ILi128EEENS7_ILi96EEENS7_ILi192EEEEEELi192ENS_6half_tEfNS_4arch4Sm90ELb0ELb0ELb0ELb0ELb1ELb0ELb0ELb1ELb1ELb1ELb0ELb0EEENS1_21CollectiveEpilogueFwdINS6_IJSA_SC_SB_EEES9_SE_SG_Li256ELb0ELb1ELb0ELb0EEENS1_29StaticPersistentTileSchedulerILb0EEEEEEEEEvNT_6ParamsE:
        .type           _ZN7cutlass13device_kernelIN5flash11enable_sm90INS1_16FlashAttnFwdSm90INS1_25CollectiveMainloopFwdSm90ILi2EN4cute5tupleIJNS5_1CILi1EEES8_S8_EEENS6_IJNS7_ILi128EEENS7_ILi96EEENS7_ILi192EEEEEELi192ENS_6half_tEfNS_4arch4Sm90ELb0ELb0ELb0ELb0ELb1ELb0ELb0ELb1ELb1ELb1ELb0ELb0EEENS1_21CollectiveEpilogueFwdINS6_IJSA_SC_SB_EEES9_SE_SG_Li256ELb0ELb1ELb0ELb0EEENS1_29StaticPersistentTileSchedulerILb0EEEEEEEEEvNT_6ParamsE,@function
        .size           _ZN7cutlass13device_kernelIN5flash11enable_sm90INS1_16FlashAttnFwdSm90INS1_25CollectiveMainloopFwdSm90ILi2EN4cute5tupleIJNS5_1CILi1EEES8_S8_EEENS6_IJNS7_ILi128EEENS7_ILi96EEENS7_ILi192EEEEEELi192ENS_6half_tEfNS_4arch4Sm90ELb0ELb0ELb0ELb0ELb1ELb0ELb0ELb1ELb1ELb1ELb0ELb0EEENS1_21CollectiveEpilogueFwdINS6_IJSA_SC_SB_EEES9_SE_SG_Li256ELb0ELb1ELb0ELb0EEENS1_29StaticPersistentTileSchedulerILb0EEEEEEEEEvNT_6ParamsE,(.L_x_54 - _ZN7cutlass13device_kernelIN5flash11enable_sm90INS1_16FlashAttnFwdSm90INS1_25CollectiveMainloopFwdSm90ILi2EN4cute5tupleIJNS5_1CILi1EEES8_S8_EEENS6_IJNS7_ILi128EEENS7_ILi96EEENS7_ILi192EEEEEELi192ENS_6half_tEfNS_4arch4Sm90ELb0ELb0ELb0ELb0ELb1ELb0ELb0ELb1ELb1ELb1ELb0ELb0EEENS1_21CollectiveEpilogueFwdINS6_IJSA_SC_SB_EEES9_SE_SG_Li256ELb0ELb1ELb0ELb0EEENS1_29StaticPersistentTileSchedulerILb0EEEEEEEEEvNT_6ParamsE)
        .other          _ZN7cutlass13device_kernelIN5flash11enable_sm90INS1_16FlashAttnFwdSm90INS1_25CollectiveMainloopFwdSm90ILi2EN4cute5tupleIJNS5_1CILi1EEES8_S8_EEENS6_IJNS7_ILi128EEENS7_ILi96EEENS7_ILi192EEEEEELi192ENS_6half_tEfNS_4arch4Sm90ELb0ELb0ELb0ELb0ELb1ELb0ELb0ELb1ELb1ELb1ELb0ELb0EEENS1_21CollectiveEpilogueFwdINS6_IJSA_SC_SB_EEES9_SE_SG_Li256ELb0ELb1ELb0ELb0EEENS1_29StaticPersistentTileSchedulerILb0EEEEEEEEEvNT_6ParamsE,@"STO_CUDA_ENTRY STV_DEFAULT"
_ZN7cutlass13device_kernelIN5flash11enable_sm90INS1_16FlashAttnFwdSm90INS1_25CollectiveMainloopFwdSm90ILi2EN4cute5tupleIJNS5_1CILi1EEES8_S8_EEENS6_IJNS7_ILi128EEENS7_ILi96EEENS7_ILi192EEEEEELi192ENS_6half_tEfNS_4arch4Sm90ELb0ELb0ELb0ELb0ELb1ELb0ELb0ELb1ELb1ELb1ELb0ELb0EEENS1_21CollectiveEpilogueFwdINS6_IJSA_SC_SB_EEES9_SE_SG_Li256ELb0ELb1ELb0ELb0EEENS1_29StaticPersistentTileSchedulerILb0EEEEEEEEEvNT_6ParamsE:
[----:B------:R-:W-:Y:S01]  /*0000*/  LDC R1, c[0x0][0x37c] ;  /* 0x0000df00ff017b82 */ /* 0x000fe20000000800 */
[----:B------:R-:W-:Y:S05]  /*0010*/  EXIT ;  /* 0x000000000000794d */ /* 0x000fea0003800000 */
.L_x_9:
        /* <DEDUP_REMOVED lines=14> */
.L_x_54:


//--------------------- .text._ZN7cutlass13device_kernelIN5flash11enable_sm90INS1_16FlashAttnFwdSm90INS1_25CollectiveMainloopFwdSm90ILi2EN4cute5tupleIJNS5_1CILi1EEES8_S8_EEENS6_IJNS7_ILi128EEENS7_ILi96EEENS7_ILi192EEEEEELi192ENS_6half_tEfNS_4arch4Sm90ELb0ELb0ELb0ELb1ELb1ELb0ELb0ELb1ELb1ELb1ELb0ELb0EEENS1_21CollectiveEpilogueFwdINS6_IJSA_SC_SB_EEES9_SE_SG_Li256ELb1ELb1ELb0ELb0EEENS1_36VarlenDynamicPersistentTileSchedulerILi128ELi96ELi256ELi128ELb0ELb1ELb1ELb0ELb1ELb1EEEEEEEEEvNT_6ParamsE --------------------------
	.section	.text._ZN7cutlass13device_kernelIN5flash11enable_sm90INS1_16FlashAttnFwdSm90INS1_25CollectiveMainloopFwdSm90ILi2EN4cute5tupleIJNS5_1CILi1EEES8_S8_EEENS6_IJNS7_ILi128EEENS7_ILi96EEENS7_ILi192EEEEEELi192ENS_6half_tEfNS_4arch4Sm90ELb0ELb0ELb0ELb1ELb1ELb0ELb0ELb1ELb1ELb1ELb0ELb0EEENS1_21CollectiveEpilogueFwdINS6_IJSA_SC_SB_EEES9_SE_SG_Li256ELb1ELb1ELb0ELb0EEENS1_36VarlenDynamicPersistentTileSchedulerILi128ELi96ELi256ELi128ELb0ELb1ELb1ELb0ELb1ELb1EEEEEEEEEvNT_6ParamsE,"ax",@progbits
	.align	128
.text._ZN7cutlass13device_kernelIN5flash11enable_sm90INS1_16FlashAttnFwdSm90INS1_25CollectiveMainloopFwdSm90ILi2EN4cute5tupleIJNS5_1CILi1EEES8_S8_EEENS6_IJNS7_ILi128EEENS7_ILi96EEENS7_ILi192EEEEEELi192ENS_6half_tEfNS_4arch4Sm90ELb0ELb0ELb0ELb1ELb1ELb0ELb0ELb1ELb1ELb1ELb0ELb0EEENS1_21CollectiveEpilogueFwdINS6_IJSA_SC_SB_EEES9_SE_SG_Li256ELb1ELb1ELb0ELb0EEENS1_36VarlenDynamicPersistentTileSchedulerILi128ELi96ELi256ELi128ELb0ELb1ELb1ELb0ELb1ELb1EEEEEEEEEvNT_6ParamsE:
        .type           _ZN7cutlass13device_kernelIN5flash11enable_sm90INS1_16FlashAttnFwdSm90INS1_25CollectiveMainloopFwdSm90ILi2EN4cute5tupleIJNS5_1CILi1EEES8_S8_EEENS6_IJNS7_ILi128EEENS7_ILi96EEENS7_ILi192EEEEEELi192ENS_6half_tEfNS_4arch4Sm90ELb0ELb0ELb0ELb1ELb1ELb0ELb0ELb1ELb1ELb1ELb0ELb0EEENS1_21CollectiveEpilogueFwdINS6_IJSA_SC_SB_EEES9_SE_SG_Li256ELb1ELb1ELb0ELb0EEENS1_36VarlenDynamicPersistentTileSchedulerILi128ELi96ELi256ELi128ELb0ELb1ELb1ELb0ELb1ELb1EEEEEEEEEvNT_6ParamsE,@function
        .size           _ZN7cutlass13device_kernelIN5flash11enable_sm90INS1_16FlashAttnFwdSm90INS1_25CollectiveMainloopFwdSm90ILi2EN4cute5tupleIJNS5_1CILi1EEES8_S8_EEENS6_IJNS7_ILi128EEENS7_ILi96EEENS7_ILi192EEEEEELi192ENS_6half_tEfNS_4arch4Sm90ELb0ELb0ELb0ELb1ELb1ELb0ELb0ELb1ELb1ELb1ELb0ELb0EEENS1_21CollectiveEpilogueFwdINS6_IJSA_SC_SB_EEES9_SE_SG_Li256ELb1ELb1ELb0ELb0EEENS1_36VarlenDynamicPersistentTileSchedulerILi128ELi96ELi256ELi128ELb0ELb1ELb1ELb0ELb1ELb1EEEEEEEEEvNT_6ParamsE,(.L_x_55 - _ZN7cutlass13device_kernelIN5flash11enable_sm90INS1_16FlashAttnFwdSm90INS1_25CollectiveMainloopFwdSm90ILi2EN4cute5tupleIJNS5_1CILi1EEES8_S8_EEENS6_IJNS7_ILi128EEENS7_ILi96EEENS7_ILi192EEEEEELi192ENS_6half_tEfNS_4arch4Sm90ELb0ELb0ELb0ELb1ELb1ELb0ELb0ELb1ELb1ELb1ELb0ELb0EEENS1_21CollectiveEpilogueFwdINS6_IJSA_SC_SB_EEES9_SE_SG_Li256ELb1ELb1ELb0ELb0EEENS1_36VarlenDynamicPersistentTileSchedulerILi128ELi96ELi256ELi128ELb0ELb1ELb1ELb0ELb1ELb1EEEEEEEEEvNT_6ParamsE)
        .other          _ZN7cutlass13device_kernelIN5flash11enable_sm90INS1_16FlashAttnFwdSm90INS1_25CollectiveMainloopFwdSm90ILi2EN4cute5tupleIJNS5_1CILi1EEES8_S8_EEENS6_IJNS7_ILi128EEENS7_ILi96EEENS7_ILi192EEEEEELi192ENS_6half_tEfNS_4arch4Sm90ELb0ELb0ELb0ELb1ELb1ELb0ELb0ELb1ELb1ELb1ELb0ELb0EEENS1_21CollectiveEpilogueFwdINS6_IJSA_SC_SB_EEES9_SE_SG_Li256ELb1ELb1ELb0ELb0EEENS1_36VarlenDynamicPersistentTileSchedulerILi128ELi96ELi256ELi128ELb0ELb1ELb1ELb0ELb1ELb1EEEEEEEEEvNT_6ParamsE,@"STO_CUDA_ENTRY STV_DEFAULT"
_ZN7cutlass13device_kernelIN5flash11enable_sm90INS1_16FlashAttnFwdSm90INS1_25CollectiveMainloopFwdSm90ILi2EN4cute5tupleIJNS5_1CILi1EEES8_S8_EEENS6_IJNS7_ILi128EEENS7_ILi96EEENS7_ILi192EEEEEELi192ENS_6half_tEfNS_4arch4Sm90ELb0ELb0ELb0ELb1ELb1ELb0ELb0ELb1ELb1ELb1ELb0ELb0EEENS1_21CollectiveEpilogueFwdINS6_IJSA_SC_SB_EEES9_SE_SG_Li256ELb1ELb1ELb0ELb0EEENS1_36VarlenDynamicPersistentTileSchedulerILi128ELi96ELi256ELi128ELb0ELb1ELb1ELb0ELb1ELb1EEEEEEEEEvNT_6ParamsE:
[----:B------:R-:W-:Y:S01]  /*0000*/  LDC R1, c[0x0][0x37c] ;  /* 0x0000df00ff017b82 */ /* 0x000fe20000000800 */
[----:B------:R-:W-:Y:S05]  /*0010*/  EXIT ;  /* 0x000000000000794d */ /* 0x000fea0003800000 */
.L_x_10:
        /* <DEDUP_REMOVED lines=14> */
.L_x_55:


//--------------------- .text._ZN7cutlass13device_kernelIN5flash11enable_sm90INS1_16FlashAttnFwdSm90INS1_25CollectiveMainloopFwdSm90ILi2EN4cute5tupleIJNS5_1CILi1EEES8_S8_EEENS6_IJNS7_ILi128EEENS7_ILi96EEENS7_ILi192EEEEEELi192ENS_6half_tEfNS_4arch4Sm90ELb0ELb0ELb0ELb1ELb1ELb1ELb0ELb1ELb1ELb1ELb0ELb0EEENS1_21CollectiveEpilogueFwdINS6_IJSA_SC_SB_EEES9_SE_SG_Li256ELb1ELb1ELb0ELb0EEENS1_36VarlenDynamicPersistentTileSchedulerILi128ELi96ELi256ELi128ELb0ELb1ELb1ELb0ELb1ELb1EEEEEEEEEvNT_6ParamsE --------------------------
	.section	.text._ZN7cutlass13device_kernelIN5flash11enable_sm90INS1_16FlashAttnFwdSm90INS1_25CollectiveMainloopFwdSm90ILi2EN4cute5tupleIJNS5_1CILi1EEES8_S8_EEENS6_IJNS7_ILi128EEENS7_ILi96EEENS7_ILi192EEEEEELi192ENS_6half_tEfNS_4arch4Sm90ELb0ELb0ELb0ELb1ELb1ELb1ELb0ELb1ELb1ELb1ELb0ELb0EEENS1_21CollectiveEpilogueFwdINS6_IJSA_SC_SB_EEES9_SE_SG_Li256ELb1ELb1ELb0ELb0EEENS1_36VarlenDynamicPersistentTileSchedulerILi128ELi96ELi256ELi128ELb0ELb1ELb1ELb0ELb1ELb1EEEEEEEEEvNT_6ParamsE,"ax",@progbits
	.align	128
.text._ZN7cutlass13device_kernelIN5flash11enable_sm90INS1_16FlashAttnFwdSm90INS1_25CollectiveMainloopFwdSm90ILi2EN4cute5tupleIJNS5_1CILi1EEES8_S8_EEENS6_IJNS7_ILi128EEENS7_ILi96EEENS7_ILi192EEEEEELi192ENS_6half_tEfNS_4arch4Sm90ELb0ELb0ELb0ELb1ELb1ELb1ELb0ELb1ELb1ELb1ELb0ELb0EEENS1_21CollectiveEpilogueFwdINS6_IJSA_SC_SB_EEES9_SE_SG_Li256ELb1ELb1ELb0ELb0EEENS1_36VarlenDynamicPersistentTileSchedulerILi128ELi96ELi256ELi128ELb0ELb1ELb1ELb0ELb1ELb1EEEEEEEEEvNT_6ParamsE:
        .type           _ZN7cutlass13device_kernelIN5flash11enable_sm90INS1_16FlashAttnFwdSm90INS1_25CollectiveMainloopFwdSm90ILi2EN4cute5tupleIJNS5_1CILi1EEES8_S8_EEENS6_IJNS7_ILi128EEENS7_ILi96EEENS7_ILi192EEEEEELi192ENS_6half_tEfNS_4arch4Sm90ELb0ELb0ELb0ELb1ELb1ELb1ELb0ELb1ELb1ELb1ELb0ELb0EEENS1_21CollectiveEpilogueFwdINS6_IJSA_SC_SB_EEES9_SE_SG_Li256ELb1ELb1ELb0ELb0EEENS1_36VarlenDynamicPersistentTileSchedulerILi128ELi96ELi256ELi128ELb0ELb1ELb1ELb0ELb1ELb1EEEEEEEEEvNT_6ParamsE,@function
        .size           _ZN7cutlass13device_kernelIN5flash11enable_sm90INS1_16FlashAttnFwdSm90INS1_25CollectiveMainloopFwdSm90ILi2EN4cute5tupleIJNS5_1CILi1EEES8_S8_EEENS6_IJNS7_ILi128EEENS7_ILi96EEENS7_ILi192EEEEEELi192ENS_6half_tEfNS_4arch4Sm90ELb0ELb0ELb0ELb1ELb1ELb1ELb0ELb1ELb1ELb1ELb0ELb0EEENS1_21CollectiveEpilogueFwdINS6_IJSA_SC_SB_EEES9_SE_SG_Li256ELb1ELb1ELb0ELb0EEENS1_36VarlenDynamicPersistentTileSchedulerILi128ELi96ELi256ELi128ELb0ELb1ELb1ELb0ELb1ELb1EEEEEEEEEvNT_6ParamsE,(.L_x_56 - _ZN7cutlass13device_kernelIN5flash11enable_sm90INS1_16FlashAttnFwdSm90INS1_25CollectiveMainloopFwdSm90ILi2EN4cute5tupleIJNS5_1CILi1EEES8_S8_EEENS6_IJNS7_ILi128EEENS7_ILi96EEENS7_ILi192EEEEEELi192ENS_6half_tEfNS_4arch4Sm90ELb0ELb0ELb0ELb1ELb1ELb1ELb0ELb1ELb1ELb1ELb0ELb0EEENS1_21CollectiveEpilogueFwdINS6_IJSA_SC_SB_EEES9_SE_SG_Li256ELb1ELb1ELb0ELb0EEENS1_36VarlenDynamicPersistentTileSchedulerILi128ELi96ELi256ELi128ELb0ELb1ELb1ELb0ELb1ELb1EEEEEEEEEvNT_6ParamsE)
        .other          _ZN7cutlass13device_kernelIN5flash11enable_sm90INS1_16FlashAttnFwdSm90INS1_25CollectiveMainloopFwdSm90ILi2EN4cute5tupleIJNS5_1CILi1EEES8_S8_EEENS6_IJNS7_ILi128EEENS7_ILi96EEENS7_ILi192EEEEEELi192ENS_6half_tEfNS_4arch4Sm90ELb0ELb0ELb0ELb1ELb1ELb1ELb0ELb1ELb1ELb1ELb0ELb0EEENS1_21CollectiveEpilogueFwdINS6_IJSA_SC_SB_EEES9_SE_SG_Li256ELb1ELb1ELb0ELb0EEENS1_36VarlenDynamicPersistentTileSchedulerILi128ELi96ELi256ELi128ELb0ELb1ELb1ELb0ELb1ELb1EEEEEEEEEvNT_6ParamsE,@"STO_CUDA_ENTRY STV_DEFAULT"
_ZN7cutlass13device_kernelIN5flash11enable_sm90INS1_16FlashAttnFwdSm90INS1_25CollectiveMainloopFwdSm90ILi2EN4cute5tupleIJNS5_1CILi1EEES8_S8_EEENS6_IJNS7_ILi128EEENS7_ILi96EEENS7_ILi192EEEEEELi192ENS_6half_tEfNS_4arch4Sm90ELb0ELb0ELb0ELb1ELb1ELb1ELb0ELb1ELb1ELb1ELb0ELb0EEENS1_21CollectiveEpilogueFwdINS6_IJSA_SC_SB_EEES9_SE_SG_Li256ELb1ELb1ELb0ELb0EEENS1_36VarlenDynamicPersistentTileSchedulerILi128ELi96ELi256ELi128ELb0ELb1ELb1ELb0ELb1ELb1EEEEEEEEEvNT_6ParamsE:
[----:B------:R-:W-:Y:S01]  /*0000*/  LDC R1, c[0x0][0x37c] ;  /* 0x0000df00ff017b82 */ /* 0x000fe20000000800 */
[----:B------:R-:W-:Y:S05]  /*0010*/  EXIT ;  /* 0x000000000000794d */ /* 0x000fea0003800000 */
.L_x_11:
        /* <DEDUP_REMOVED lines=14> */
.L_x_56:


//--------------------- .text._ZN7cutlass13device_kernelIN5flash11enable_sm90INS1_16FlashAttnFwdSm90INS1_25CollectiveMainloopFwdSm90ILi2EN4cute5tupleIJNS5_1CILi1EEES8_S8_EEENS6_IJNS7_ILi128EEENS7_ILi96EEENS7_ILi192EEEEEELi192ENS_6half_tEfNS_4arch4Sm90ELb0ELb1ELb0ELb0ELb1ELb0ELb0ELb1ELb1ELb1ELb0ELb0EEENS1_21CollectiveEpilogueFwdINS6_IJSA_SC_SB_EEES9_SE_SG_Li256ELb0ELb1ELb0ELb0EEENS1_30DynamicPersistentTileSchedulerILi256ELi128ELb0ELb1ELb1EEEEEEEEEvNT_6ParamsE --------------------------
	.section	.text._ZN7cutlass13device_kernelIN5flash11enable_sm90INS1_16FlashAttnFwdSm90INS1_25CollectiveMainloopFwdSm90ILi2EN4cute5tupleIJNS5_1CILi1EEES8_S8_EEENS6_IJNS7_ILi128EEENS7_ILi96EEENS7_ILi192EEEEEELi192ENS_6half_tEfNS_4arch4Sm90ELb0ELb1ELb0ELb0ELb1ELb0ELb0ELb1ELb1ELb1ELb0ELb0EEENS1_21CollectiveEpilogueFwdINS6_IJSA_SC_SB_EEES9_SE_SG_Li256ELb0ELb1ELb0ELb0EEENS1_30DynamicPersistentTileSchedulerILi256ELi128ELb0ELb1ELb1EEEEEEEEEvNT_6ParamsE,"ax",@progbits
	.align	128
.text._ZN7cutlass13device_kernelIN5flash11enable_sm90INS1_16FlashAttnFwdSm90INS1_25CollectiveMainloopFwdSm90ILi2EN4cute5tupleIJNS5_1CILi1EEES8_S8_EEENS6_IJNS7_ILi128EEENS7_ILi96EEENS7_ILi192EEEEEELi192ENS_6half_tEfNS_4arch4Sm90ELb0ELb1ELb0ELb0ELb1ELb0ELb0ELb1ELb1ELb1ELb0ELb0EEENS1_21CollectiveEpilogueFwdINS6_IJSA_SC_SB_EEES9_SE_SG_Li256ELb0ELb1ELb0ELb0EEENS1_30DynamicPersistentTileSchedulerILi256ELi128ELb0ELb1ELb1EEEEEEEEEvNT_6ParamsE:
        .type           _ZN7cutlass13device_kernelIN5flash11enable_sm90INS1_16FlashAttnFwdSm90INS1_25CollectiveMainloopFwdSm90ILi2EN4cute5tupleIJNS5_1CILi1EEES8_S8_EEENS6_IJNS7_ILi128EEENS7_ILi96EEENS7_ILi192EEEEEELi192ENS_6half_tEfNS_4arch4Sm90ELb0ELb1ELb0ELb0ELb1ELb0ELb0ELb1ELb1ELb1ELb0ELb0EEENS1_21CollectiveEpilogueFwdINS6_IJSA_SC_SB_EEES9_SE_SG_Li256ELb0ELb1ELb0ELb0EEENS1_30DynamicPersistentTileSchedulerILi256ELi128ELb0ELb1ELb1EEEEEEEEEvNT_6ParamsE,@function
        .size           _ZN7cutlass13device_kernelIN5flash11enable_sm90INS1_16FlashAttnFwdSm90INS1_25CollectiveMainloopFwdSm90ILi2EN4cute5tupleIJNS5_1CILi1EEES8_S8_EEENS6_IJNS7_ILi128EEENS7_ILi96EEENS7_ILi192EEEEEELi192ENS_6half_tEfNS_4arch4Sm90ELb0ELb1ELb0ELb0ELb1ELb0ELb0ELb1ELb1ELb1ELb0ELb0EEENS1_21CollectiveEpilogueFwdINS6_IJSA_SC_SB_EEES9_SE_SG_Li256ELb0ELb1ELb0ELb0EEENS1_30DynamicPersistentTileSchedulerILi256ELi128ELb0ELb1ELb1EEEEEEEEEvNT_6ParamsE,(.L_x_57 - _ZN7cutlass13device_kernelIN5flash11enable_sm90INS1_16FlashAttnFwdSm90INS1_25CollectiveMainloopFwdSm90ILi2EN4cute5tupleIJNS5_1CILi1EEES8_S8_EEENS6_IJNS7_ILi128EEENS7_ILi96EEENS7_ILi192EEEEEELi192ENS_6half_tEfNS_4arch4Sm90ELb0ELb1ELb0ELb0ELb1ELb0ELb0ELb1ELb1ELb1ELb0ELb0EEENS1_21CollectiveEpilogueFwdINS6_IJSA_SC_SB_EEES9_SE_SG_Li256ELb0ELb1ELb0ELb0EEENS1_30DynamicPersistentTileSchedulerILi256ELi128ELb0ELb1ELb1EEEEEEEEEvNT_6ParamsE)
        .other          _ZN7cutlass13device_kernelIN5flash11enable_sm90INS1_16FlashAttnFwdSm90INS1_25CollectiveMainloopFwdSm90ILi2EN4cute5tupleIJNS5_1CILi1EEES8_S8_EEENS6_IJNS7_ILi128EEENS7_ILi96EEENS7_ILi192EEEEEELi192ENS_6half_tEfNS_4arch4Sm90ELb0ELb1ELb0ELb0ELb1ELb0ELb0ELb1ELb1ELb1ELb0ELb0EEENS1_21CollectiveEpilogueFwdINS6_IJSA_SC_SB_EEES9_SE_SG_Li256ELb0ELb1ELb0ELb0EEENS1_30DynamicPersistentTileSchedulerILi256ELi128ELb0ELb1ELb1EEEEEEEEEvNT_6ParamsE,@"STO_CUDA_ENTRY STV_DEFAULT"
_ZN7cutlass13device_kernelIN5flash11enable_sm90INS1_16FlashAttnFwdSm90INS1_25CollectiveMainloopFwdSm90ILi2EN4cute5tupleIJNS5_1CILi1EEES8_S8_EEENS6_IJNS7_ILi128EEENS7_ILi96EEENS7_ILi192EEEEEELi192ENS_6half_tEfNS_4arch4Sm90ELb0ELb1ELb0ELb0ELb1ELb0ELb0ELb1ELb1ELb1ELb0ELb0EEENS1_21CollectiveEpilogueFwdINS6_IJSA_SC_SB_EEES9_SE_SG_Li256ELb0ELb1ELb0ELb0EEENS1_30DynamicPersistentTileSchedulerILi256ELi128ELb0ELb1ELb1EEEEEEEEEvNT_6ParamsE:
[----:B------:R-:W-:Y:S01]  /*0000*/  LDC R1, c[0x0][0x37c] ;  /* 0x0000df00ff017b82 */ /* 0x000fe20000000800 */
[----:B------:R-:W-:Y:S05]  /*0010*/  EXIT ;  /* 0x000000000000794d */ /* 0x000fea0003800000 */
.L_x_12:
        /* <DEDUP_REMOVED lines=14> */
.L_x_57:


//--------------------- .text._ZN7cutlass13device_kernelIN5flash11enable_sm90INS1_16FlashAttnFwdSm90INS1_25CollectiveMainloopFwdSm90ILi2EN4cute5tupleIJNS5_1CILi1EEES8_S8_EEENS6_IJNS7_ILi128EEENS7_ILi96EEENS7_ILi192EEEEEELi192ENS_6half_tEfNS_4arch4Sm90ELb0ELb1ELb0ELb1ELb1ELb0ELb0ELb1ELb1ELb1ELb0ELb0EEENS1_21CollectiveEpilogueFwdINS6_IJSA_SC_SB_EEES9_SE_SG_Li256ELb1ELb1ELb0ELb0EEENS1_36VarlenDynamicPersistentTileSchedulerILi128ELi96ELi256ELi128ELb0ELb1ELb1ELb1ELb0ELb1EEEEEEEEEvNT_6ParamsE --------------------------
	.section	.text._ZN7cutlass13device_kernelIN5flash11enable_sm90INS1_16FlashAttnFwdSm90INS1_25CollectiveMainloopFwdSm90ILi2EN4cute5tupleIJNS5_1CILi1EEES8_S8_EEENS6_IJNS7_ILi128EEENS7_ILi96EEENS7_ILi192EEEEEELi192ENS_6half_tEfNS_4arch4Sm90ELb0ELb1ELb0ELb1ELb1ELb0ELb0ELb1ELb1ELb1ELb0ELb0EEENS1_21CollectiveEpilogueFwdINS6_IJSA_SC_SB_EEES9_SE_SG_Li256ELb1ELb1ELb0ELb0EEENS1_36VarlenDynamicPersistentTileSchedulerILi128ELi96ELi256ELi128ELb0ELb1ELb1ELb1ELb0ELb1EEEEEEEEEvNT_6ParamsE,"ax",@progbits
	.align	128
.text._ZN7cutlass13device_kernelIN5flash11enable_sm90INS1_16FlashAttnFwdSm90INS1_25CollectiveMainloopFwdSm90ILi2EN4cute5tupleIJNS5_1CILi1EEES8_S8_EEENS6_IJNS7_ILi128EEENS7_ILi96EEENS7_ILi192EEEEEELi192ENS_6half_tEfNS_4arch4Sm90ELb0ELb1ELb0ELb1ELb1ELb0ELb0ELb1ELb1ELb1ELb0ELb0EEENS1_21CollectiveEpilogueFwdINS6_IJSA_SC_SB_EEES9_SE_SG_Li256ELb1ELb1ELb0ELb0EEENS1_36VarlenDynamicPersistentTileSchedulerILi128ELi96ELi256ELi128ELb0ELb1ELb1ELb1ELb0ELb1EEEEEEEEEvNT_6ParamsE:
        .type           _ZN7cutlass13device_kernelIN5flash11enable_sm90INS1_16FlashAttnFwdSm90INS1_25CollectiveMainloopFwdSm90ILi2EN4cute5tupleIJNS5_1CILi1EEES8_S8_EEENS6_IJNS7_ILi128EEENS7_ILi96EEENS7_ILi192EEEEEELi192ENS_6half_tEfNS_4arch4Sm90ELb0ELb1ELb0ELb1ELb1ELb0ELb0ELb1ELb1ELb1ELb0ELb0EEENS1_21CollectiveEpilogueFwdINS6_IJSA_SC_SB_EEES9_SE_SG_Li256ELb1ELb1ELb0ELb0EEENS1_36VarlenDynamicPersistentTileSchedulerILi128ELi96ELi256ELi128ELb0ELb1ELb1ELb1ELb0ELb1EEEEEEEEEvNT_6ParamsE,@function
        .size           _ZN7cutlass13device_kernelIN5flash11enable_sm90INS1_16FlashAttnFwdSm90INS1_25CollectiveMainloopFwdSm90ILi2EN4cute5tupleIJNS5_1CILi1EEES8_S8_EEENS6_IJNS7_ILi128EEENS7_ILi96EEENS7_ILi192EEEEEELi192ENS_6half_tEfNS_4arch4Sm90ELb0ELb1ELb0ELb1ELb1ELb0ELb0ELb1ELb1ELb1ELb0ELb0EEENS1_21CollectiveEpilogueFwdINS6_IJSA_SC_SB_EEES9_SE_SG_Li256ELb1ELb1ELb0ELb0EEENS1_36VarlenDynamicPersistentTileSchedulerILi128ELi96ELi256ELi128ELb0ELb1ELb1ELb1ELb0ELb1EEEEEEEEEvNT_6ParamsE,(.L_x_58 - _ZN7cutlass13device_kernelIN5flash11enable_sm90INS1_16FlashAttnFwdSm90INS1_25CollectiveMainloopFwdSm90ILi2EN4cute5tupleIJNS5_1CILi1EEES8_S8_EEENS6_IJNS7_ILi128EEENS7_ILi96EEENS7_ILi192EEEEEELi192ENS_6half_tEfNS_4arch4Sm90ELb0ELb1ELb0ELb1ELb1ELb0ELb0ELb1ELb1ELb1ELb0ELb0EEENS1_21CollectiveEpilogueFwdINS6_IJSA_SC_SB_EEES9_SE_SG_Li256ELb1ELb1ELb0ELb0EEENS1_36VarlenDynamicPersistentTileSchedulerILi128ELi96ELi256ELi128ELb0ELb1ELb1ELb1ELb0ELb1EEEEEEEEEvNT_6ParamsE)
        .other          _ZN7cutlass13device_kernelIN5flash11enable_sm90INS1_16FlashAttnFwdSm90INS1_25CollectiveMainloopFwdSm90ILi2EN4cute5tupleIJNS5_1CILi1EEES8_S8_EEENS6_IJNS7_ILi128EEENS7_ILi96EEENS7_ILi192EEEEEELi192ENS_6half_tEfNS_4arch4Sm90ELb0ELb1ELb0ELb1ELb1ELb0ELb0ELb1ELb1ELb1ELb0ELb0EEENS1_21CollectiveEpilogueFwdINS6_IJSA_SC_SB_EEES9_SE_SG_Li256ELb1ELb1ELb0ELb0EEENS1_36VarlenDynamicPersistentTileSchedulerILi128ELi96ELi256ELi128ELb0ELb1ELb1ELb1ELb0ELb1EEEEEEEEEvNT_6ParamsE,@"STO_CUDA_ENTRY STV_DEFAULT"
_ZN7cutlass13device_kernelIN5flash11enable_sm90INS1_16FlashAttnFwdSm90INS1_25CollectiveMainloopFwdSm90ILi2EN4cute5tupleIJNS5_1CILi1EEES8_S8_EEENS6_IJNS7_ILi128EEENS7_ILi96EEENS7_ILi192EEEEEELi192ENS_6half_tEfNS_4arch4Sm90ELb0ELb1ELb0ELb1ELb1ELb0ELb0ELb1ELb1ELb1ELb0ELb0EEENS1_21CollectiveEpilogueFwdINS6_IJSA_SC_SB_EEES9_SE_SG_Li256ELb1ELb1ELb0ELb0EEENS1_36VarlenDynamicPersistentTileSchedulerILi128ELi96ELi256ELi128ELb0ELb1ELb1ELb1ELb0ELb1EEEEEEEEEvNT_6ParamsE:
[----:B------:R-:W-:Y:S01]  /*0000*/  LDC R1, c[0x0][0x37c] ;  /* 0x0000df00ff017b82 */ /* 0x000fe20000000800 */
[----:B------:R-:W-:Y:S05]  /*0010*/  EXIT ;  /* 0x000000000000794d */ /* 0x000fea0003800000 */
.L_x_13:
        /* <DEDUP_REMOVED lines=14> */
.L_x_58:


//--------------------- .text._ZN7cutlass13device_kernelIN5flash11enable_sm90INS1_16FlashAttnFwdSm90INS1_25CollectiveMainloopFwdSm90ILi2EN4cute5tupleIJNS5_1CILi1EEES8_S8_EEENS6_IJNS7_ILi128EEENS7_ILi96EEENS7_ILi192EEEEEELi192ENS_6half_tEfNS_4arch4Sm90ELb0ELb1ELb0ELb1ELb1ELb1ELb0ELb1ELb1ELb1ELb0ELb0EEENS1_21CollectiveEpilogueFwdINS6_IJSA_SC_SB_EEES9_SE_SG_Li256ELb1ELb1ELb0ELb0EEENS1_36VarlenDynamicPersistentTileSchedulerILi128ELi96ELi256ELi128ELb0ELb1ELb1ELb1ELb0ELb1EEEEEEEEEvNT_6ParamsE --------------------------
	.section	.text._ZN7cutlass13device_kernelIN5flash11enable_sm90INS1_16FlashAttnFwdSm90INS1_25CollectiveMainloopFwdSm90ILi2EN4cute5tupleIJNS5_1CILi1EEES8_S8_EEENS6_IJNS7_ILi128EEENS7_ILi96EEENS7_ILi192EEEEEELi192ENS_6half_tEfNS_4arch4Sm90ELb0ELb1ELb0ELb1ELb1ELb1ELb0ELb1ELb1ELb1ELb0ELb0EEENS1_21CollectiveEpilogueFwdINS6_IJSA_SC_SB_EEES9_SE_SG_Li256ELb1ELb1ELb0ELb0EEENS1_36VarlenDynamicPersistentTileSchedulerILi128ELi96ELi256ELi128ELb0ELb1ELb1ELb1ELb0ELb1EEEEEEEEEvNT_6ParamsE,"ax",@progbits
	.align	128
.text._ZN7cutlass13device_kernelIN5flash11enable_sm90INS1_16FlashAttnFwdSm90INS1_25CollectiveMainloopFwdSm90ILi2EN4cute5tupleIJNS5_1CILi1EEES8_S8_EEENS6_IJNS7_ILi128EEENS7_ILi96EEENS7_ILi192EEEEEELi192ENS_6half_tEfNS_4arch4Sm90ELb0ELb1ELb0ELb1ELb1ELb1ELb0ELb1ELb1ELb1ELb0ELb0EEENS1_21CollectiveEpilogueFwdINS6_IJSA_SC_SB_EEES9_SE_SG_Li256ELb1ELb1ELb0ELb0EEENS1_36VarlenDynamicPersistentTileSchedulerILi128ELi96ELi256ELi128ELb0ELb1ELb1ELb1ELb0ELb1EEEEEEEEEvNT_6ParamsE:
        .type           _ZN7cutlass13device_kernelIN5flash11enable_sm90INS1_16FlashAttnFwdSm90INS1_25CollectiveMainloopFwdSm90ILi2EN4cute5tupleIJNS5_1CILi1EEES8_S8_EEENS6_IJNS7_ILi128EEENS7_ILi96EEENS7_ILi192EEEEEELi192ENS_6half_tEfNS_4arch4Sm90ELb0ELb1ELb0ELb1ELb1ELb1ELb0ELb1ELb1ELb1ELb0ELb0EEENS1_21CollectiveEpilogueFwdINS6_IJSA_SC_SB_EEES9_SE_SG_Li256ELb1ELb1ELb0ELb0EEENS1_36VarlenDynamicPersistentTileSchedulerILi128ELi96ELi256ELi128ELb0ELb1ELb1ELb1ELb0ELb1EEEEEEEEEvNT_6ParamsE,@function
        .size           _ZN7cutlass13device_kernelIN5flash11enable_sm90INS1_16FlashAttnFwdSm90INS1_25CollectiveMainloopFwdSm90ILi2EN4cute5tupleIJNS5_1CILi1EEES8_S8_EEENS6_IJNS7_ILi128EEENS7_ILi96EEENS7_ILi192EEEEEELi192ENS_6half_tEfNS_4arch4Sm90ELb0ELb1ELb0ELb1ELb1ELb1ELb0ELb1ELb1ELb1ELb0ELb0EEENS1_21CollectiveEpilogueFwdINS6_IJSA_SC_SB_EEES9_SE_SG_Li256ELb1ELb1ELb0ELb0EEENS1_36VarlenDynamicPersistentTileSchedulerILi128ELi96ELi256ELi128ELb0ELb1ELb1ELb1ELb0ELb1EEEEEEEEEvNT_6ParamsE,(.L_x_59 - _ZN7cutlass13device_kernelIN5flash11enable_sm90INS1_16FlashAttnFwdSm90INS1_25CollectiveMainloopFwdSm90ILi2EN4cute5tupleIJNS5_1CILi1EEES8_S8_EEENS6_IJNS7_ILi128EEENS7_ILi96EEENS7_ILi192EEEEEELi192ENS_6half_tEfNS_4arch4Sm90ELb0ELb1ELb0ELb1ELb1ELb1ELb0ELb1ELb1ELb1ELb0ELb0EEENS1_21CollectiveEpilogueFwdINS6_IJSA_SC_SB_EEES9_SE_SG_Li256ELb1ELb1ELb0ELb0EEENS1_36VarlenDynamicPersistentTileSchedulerILi128ELi96ELi256ELi128ELb0ELb1ELb1ELb1ELb0ELb1EEEEEEEEEvNT_6ParamsE)
        .other          _ZN7cutlass13device_kernelIN5flash11enable_sm90INS1_16FlashAttnFwdSm90INS1_25CollectiveMainloopFwdSm90ILi2EN4cute5tupleIJNS5_1CILi1EEES8_S8_EEENS6_IJNS7_ILi128EEENS7_ILi96EEENS7_ILi192EEEEEELi192ENS_6half_tEfNS_4arch4Sm90ELb0ELb1ELb0ELb1ELb1ELb1ELb0ELb1ELb1ELb1ELb0ELb0EEENS1_21CollectiveEpilogueFwdINS6_IJSA_SC_SB_EEES9_SE_SG_Li256ELb1ELb1ELb0ELb0EEENS1_36VarlenDynamicPersistentTileSchedulerILi128ELi96ELi256ELi128ELb0ELb1ELb1ELb1ELb0ELb1EEEEEEEEEvNT_6ParamsE,@"STO_CUDA_ENTRY STV_DEFAULT"
_ZN7cutlass13device_kernelIN5flash11enable_sm90INS1_16FlashAttnFwdSm90INS1_25CollectiveMainloopFwdSm90ILi2EN4cute5tupleIJNS5_1CILi1EEES8_S8_EEENS6_IJNS7_ILi128EEENS7_ILi96EEENS7_ILi192EEEEEELi192ENS_6half_tEfNS_4arch4Sm90ELb0ELb1ELb0ELb1ELb1ELb1ELb0ELb1ELb1ELb1ELb0ELb0EEENS1_21CollectiveEpilogueFwdINS6_IJSA_SC_SB_EEES9_SE_SG_Li256ELb1ELb1ELb0ELb0EEENS1_36VarlenDynamicPersistentTileSchedulerILi128ELi96ELi256ELi128ELb0ELb1ELb1ELb1ELb0ELb1EEEEEEEEEvNT_6ParamsE:
[----:B------:R-:W-:Y:S01]  /*0000*/  LDC R1, c[0x0][0x37c] ;  /* 0x0000df00ff017b82 */ /* 0x000fe20000000800 */
[----:B------:R-:W-:Y:S05]  /*0010*/  EXIT ;  /* 0x000000000000794d */ /* 0x000fea0003800000 */
.L_x_14:
        /* <DEDUP_REMOVED lines=14> */
.L_x_59:


//--------------------- .text._ZN7cutlass13device_kernelIN5flash11enable_sm90INS1_16FlashAttnFwdSm90INS1_25CollectiveMainloopFwdSm90ILi2EN4cute5tupleIJNS5_1CILi1EEES8_S8_EEENS6_IJNS7_ILi128EEENS7_ILi96EEENS7_ILi192EEEEEELi192ENS_6half_tEfNS_4arch4Sm90ELb1ELb0ELb0ELb0ELb1ELb0ELb0ELb1ELb1ELb1ELb0ELb0EEENS1_21CollectiveEpilogueFwdINS6_IJSA_SC_SB_EEES9_SE_SG_Li256ELb0ELb1ELb0ELb0EEENS1_30DynamicPersistentTileSchedulerILi256ELi128ELb0ELb1ELb1EEEEEEEEEvNT_6ParamsE --------------------------
	.section	.text._ZN7cutlass13device_kernelIN5flash11enable_sm90INS1_16FlashAttnFwdSm90INS1_25CollectiveMainloopFwdSm90ILi2EN4cute5tupleIJNS5_1CILi1EEES8_S8_EEENS6_IJNS7_ILi128EEENS7_ILi96EEENS7_ILi192EEEEEELi192ENS_6half_tEfNS_4arch4Sm90ELb1ELb0ELb0ELb0ELb1ELb0ELb0ELb1ELb1ELb1ELb0ELb0EEENS1_21CollectiveEpilogueFwdINS6_IJSA_SC_SB_EEES9_SE_SG_Li256ELb0ELb1ELb0ELb0EEENS1_30DynamicPersistentTileSchedulerILi256ELi128ELb0ELb1ELb1EEEEEEEEEvNT_6ParamsE,"ax",@progbits
	.align	128
.text._ZN7cutlass13device_kernelIN5flash11enable_sm90INS1_16FlashAttnFwdSm90INS1_25CollectiveMainloopFwdSm90ILi2EN4cute5tupleIJNS5_1CILi1EEES8_S8_EEENS6_IJNS7_ILi128EEENS7_ILi96EEENS7_ILi192EEEEEELi192ENS_6half_tEfNS_4arch4Sm90ELb1ELb0ELb0ELb0ELb1ELb0ELb0ELb1ELb1ELb1ELb0ELb0EEENS1_21CollectiveEpilogueFwdINS6_IJSA_SC_SB_EEES9_SE_SG_Li256ELb0ELb1ELb0ELb0EEENS1_30DynamicPersistentTileSchedulerILi256ELi128ELb0ELb1ELb1EEEEEEEEEvNT_6ParamsE:
        .type           _ZN7cutlass13device_kernelIN5flash11enable_sm90INS1_16FlashAttnFwdSm90INS1_25CollectiveMainloopFwdSm90ILi2EN4cute5tupleIJNS5_1CILi1EEES8_S8_EEENS6_IJNS7_ILi128EEENS7_ILi96EEENS7_ILi192EEEEEELi192ENS_6half_tEfNS_4arch4Sm90ELb1ELb0ELb0ELb0ELb1ELb0ELb0ELb1ELb1ELb1ELb0ELb0EEENS1_21CollectiveEpilogueFwdINS6_IJSA_SC_SB_EEES9_SE_SG_Li256ELb0ELb1ELb0ELb0EEENS1_30DynamicPersistentTileSchedulerILi256ELi128ELb0ELb1ELb1EEEEEEEEEvNT_6ParamsE,@function
        .size           _ZN7cutlass13device_kernelIN5flash11enable_sm90INS1_16FlashAttnFwdSm90INS1_25CollectiveMainloopFwdSm90ILi2EN4cute5tupleIJNS5_1CILi1EEES8_S8_EEENS6_IJNS7_ILi128EEENS7_ILi96EEENS7_ILi192EEEEEELi192ENS_6half_tEfNS_4arch4Sm90ELb1ELb0ELb0ELb0ELb1ELb0ELb0ELb1ELb1ELb1ELb0ELb0EEENS1_21CollectiveEpilogueFwdINS6_IJSA_SC_SB_EEES9_SE_SG_Li256ELb0ELb1ELb0ELb0EEENS1_30DynamicPersistentTileSchedulerILi256ELi128ELb0ELb1ELb1EEEEEEEEEvNT_6ParamsE,(.L_x_60 - _ZN7cutlass13device_kernelIN5flash11enable_sm90INS1_16FlashAttnFwdSm90INS1_25CollectiveMainloopFwdSm90ILi2EN4cute5tupleIJNS5_1CILi1EEES8_S8_EEENS6_IJNS7_ILi128EEENS7_ILi96EEENS7_ILi192EEEEEELi192ENS_6half_tEfNS_4arch4Sm90ELb1ELb0ELb0ELb0ELb1ELb0ELb0ELb1ELb1ELb1ELb0ELb0EEENS1_21CollectiveEpilogueFwdINS6_IJSA_SC_SB_EEES9_SE_SG_Li256ELb0ELb1ELb0ELb0EEENS1_30DynamicPersistentTileSchedulerILi256ELi128ELb0ELb1ELb1EEEEEEEEEvNT_6ParamsE)
        .other          _ZN7cutlass13device_kernelIN5flash11enable_sm90INS1_16FlashAttnFwdSm90INS1_25CollectiveMainloopFwdSm90ILi2EN4cute5tupleIJNS5_1CILi1EEES8_S8_EEENS6_IJNS7_ILi128EEENS7_ILi96EEENS7_ILi192EEEEEELi192ENS_6half_tEfNS_4arch4Sm90ELb1ELb0ELb0ELb0ELb1ELb0ELb0ELb1ELb1ELb1ELb0ELb0EEENS1_21CollectiveEpilogueFwdINS6_IJSA_SC_SB_EEES9_SE_SG_Li256ELb0ELb1ELb0ELb0EEENS1_30DynamicPersistentTileSchedulerILi256ELi128ELb0ELb1ELb1EEEEEEEEEvNT_6ParamsE,@"STO_CUDA_ENTRY STV_DEFAULT"
_ZN7cutlass13device_kernelIN5flash11enable_sm90INS1_16FlashAttnFwdSm90INS1_25CollectiveMainloopFwdSm90ILi2EN4cute5tupleIJNS5_1CILi1EEES8_S8_EEENS6_IJNS7_ILi128EEENS7_ILi96EEENS7_ILi192EEEEEELi192ENS_6half_tEfNS_4arch4Sm90ELb1ELb0ELb0ELb0ELb1ELb0ELb0ELb1ELb1ELb1ELb0ELb0EEENS1_21CollectiveEpilogueFwdINS6_IJSA_SC_SB_EEES9_SE_SG_Li256ELb0ELb1ELb0ELb0EEENS1_30DynamicPersistentTileSchedulerILi256ELi128ELb0ELb1ELb1EEEEEEEEEvNT_6ParamsE:
[----:B------:R-:W-:Y:S01]  /*0000*/  LDC R1, c[0x0][0x37c] ;  /* 0x0000df00ff017b82 */ /* 0x000fe20000000800 */
[----:B------:R-:W-:Y:S05]  /*0010*/  EXIT ;  /* 0x000000000000794d */ /* 0x000fea0003800000 */
.L_x_15:
        /* <DEDUP_REMOVED lines=14> */
.L_x_60:


//--------------------- .text._ZN7cutlass13device_kernelIN5flash11enable_sm90INS1_16FlashAttnFwdSm90INS1_25CollectiveMainloopFwdSm90ILi2EN4cute5tupleIJNS5_1CILi1EEES8_S8_EEENS6_IJNS7_ILi128EEENS7_ILi96EEENS7_ILi192EEEEEELi192ENS_6half_tEfNS_4arch4Sm90ELb1ELb0ELb0ELb1ELb1ELb0ELb0ELb1ELb1ELb1ELb0ELb0EEENS1_21CollectiveEpilogueFwdINS6_IJSA_SC_SB_EEES9_SE_SG_Li256ELb1ELb1ELb0ELb0EEENS1_36VarlenDynamicPersistentTileSchedulerILi128ELi96ELi256ELi128ELb0ELb1ELb1ELb1ELb1ELb1EEEEEEEEEvNT_6ParamsE --------------------------
	.section	.text._ZN7cutlass13device_kernelIN5flash11enable_sm90INS1_16FlashAttnFwdSm90INS1_25CollectiveMainloopFwdSm90ILi2EN4cute5tupleIJNS5_1CILi1EEES8_S8_EEENS6_IJNS7_ILi128EEENS7_ILi96EEENS7_ILi192EEEEEELi192ENS_6half_tEfNS_4arch4Sm90ELb1ELb0ELb0ELb1ELb1ELb0ELb0ELb1ELb1ELb1ELb0ELb0EEENS1_21CollectiveEpilogueFwdINS6_IJSA_SC_SB_EEES9_SE_SG_Li256ELb1ELb1ELb0ELb0EEENS1_36VarlenDynamicPersistentTileSchedulerILi128ELi96ELi256ELi128ELb0ELb1ELb1ELb1ELb1ELb1EEEEEEEEEvNT_6ParamsE,"ax",@progbits
	.align	128
.text._ZN7cutlass13device_kernelIN5flash11enable_sm90INS1_16FlashAttnFwdSm90INS1_25CollectiveMainloopFwdSm90ILi2EN4cute5tupleIJNS5_1CILi1EEES8_S8_EEENS6_IJNS7_ILi128EEENS7_ILi96EEENS7_ILi192EEEEEELi192ENS_6half_tEfNS_4arch4Sm90ELb1ELb0ELb0ELb1ELb1ELb0ELb0ELb1ELb1ELb1ELb0ELb0EEENS1_21CollectiveEpilogueFwdINS6_IJSA_SC_SB_EEES9_SE_SG_Li256ELb1ELb1ELb0ELb0EEENS1_36VarlenDynamicPersistentTileSchedulerILi128ELi96ELi256ELi128ELb0ELb1ELb1ELb1ELb1ELb1EEEEEEEEEvNT_6ParamsE:
        .type           _ZN7cutlass13device_kernelIN5flash11enable_sm90INS1_16FlashAttnFwdSm90INS1_25CollectiveMainloopFwdSm90ILi2EN4cute5tupleIJNS5_1CILi1EEES8_S8_EEENS6_IJNS7_ILi128EEENS7_ILi96EEENS7_ILi192EEEEEELi192ENS_6half_tEfNS_4arch4Sm90ELb1ELb0ELb0ELb1ELb1ELb0ELb0ELb1ELb1ELb1ELb0ELb0EEENS1_21CollectiveEpilogueFwdINS6_IJSA_SC_SB_EEES9_SE_SG_Li256ELb1ELb1ELb0ELb0EEENS1_36VarlenDynamicPersistentTileSchedulerILi128ELi96ELi256ELi128ELb0ELb1ELb1ELb1ELb1ELb1EEEEEEEEEvNT_6ParamsE,@function
        .size           _ZN7cutlass13device_kernelIN5flash11enable_sm90INS1_16FlashAttnFwdSm90INS1_25CollectiveMainloopFwdSm90ILi2EN4cute5tupleIJNS5_1CILi1EEES8_S8_EEENS6_IJNS7_ILi128EEENS7_ILi96EEENS7_ILi192EEEEEELi192ENS_6half_tEfNS_4arch4Sm90ELb1ELb0ELb0ELb1ELb1ELb0ELb0ELb1ELb1ELb1ELb0ELb0EEENS1_21CollectiveEpilogueFwdINS6_IJSA_SC_SB_EEES9_SE_SG_Li256ELb1ELb1ELb0ELb0EEENS1_36VarlenDynamicPersistentTileSchedulerILi128ELi96ELi256ELi128ELb0ELb1ELb1ELb1ELb1ELb1EEEEEEEEEvNT_6ParamsE,(.L_x_61 - _ZN7cutlass13device_kernelIN5flash11enable_sm90INS1_16FlashAttnFwdSm90INS1_25CollectiveMainloopFwdSm90ILi2EN4cute5tupleIJNS5_1CILi1EEES8_S8_EEENS6_IJNS7_ILi128EEENS7_ILi96EEENS7_ILi192EEEEEELi192ENS_6half_tEfNS_4arch4Sm90ELb1ELb0ELb0ELb1ELb1ELb0ELb0ELb1ELb1ELb1ELb0ELb0EEENS1_21CollectiveEpilogueFwdINS6_IJSA_SC_SB_EEES9_SE_SG_Li256ELb1ELb1ELb0ELb0EEENS1_36VarlenDynamicPersistentTileSchedulerILi128ELi96ELi256ELi128ELb0ELb1ELb1ELb1ELb1ELb1EEEEEEEEEvNT_6ParamsE)
        .other          _ZN7cutlass13device_kernelIN5flash11enable_sm90INS1_16FlashAttnFwdSm90INS1_25CollectiveMainloopFwdSm90ILi2EN4cute5tupleIJNS5_1CILi1EEES8_S8_EEENS6_IJNS7_ILi128EEENS7_ILi96EEENS7_ILi192EEEEEELi192ENS_6half_tEfNS_4arch4Sm90ELb1ELb0ELb0ELb1ELb1ELb0ELb0ELb1ELb1ELb1ELb0ELb0EEENS1_21CollectiveEpilogueFwdINS6_IJSA_SC_SB_EEES9_SE_SG_Li256ELb1ELb1ELb0ELb0EEENS1_36VarlenDynamicPersistentTileSchedulerILi128ELi96ELi256ELi128ELb0ELb1ELb1ELb1ELb1ELb1EEEEEEEEEvNT_6ParamsE,@"STO_CUDA_ENTRY STV_DEFAULT"
_ZN7cutlass13device_kernelIN5flash11enable_sm90INS1_16FlashAttnFwdSm90INS1_25CollectiveMainloopFwdSm90ILi2EN4cute5tupleIJNS5_1CILi1EEES8_S8_EEENS6_IJNS7_ILi128EEENS7_ILi96EEENS7_ILi192EEEEEELi192ENS_6half_tEfNS_4arch4Sm90ELb1ELb0ELb0ELb1ELb1ELb0ELb0ELb1ELb1ELb1ELb0ELb0EEENS1_21CollectiveEpilogueFwdINS6_IJSA_SC_SB_EEES9_SE_SG_Li256ELb1ELb1ELb0ELb0EEENS1_36VarlenDynamicPersistentTileSchedulerILi128ELi96ELi256ELi128ELb0ELb1ELb1ELb1ELb1ELb1EEEEEEEEEvNT_6ParamsE:
[----:B------:R-:W-:Y:S01]  /*0000*/  LDC R1, c[0x0][0x37c] ;  /* 0x0000df00ff017b82 */ /* 0x000fe20000000800 */
[----:B------:R-:W-:Y:S05]  /*0010*/  EXIT ;  /* 0x000000000000794d */ /* 0x000fea0003800000 */
.L_x_16:
        /* <DEDUP_REMOVED lines=14> */
.L_x_61:


//--------------------- .text._ZN7cutlass13device_kernelIN5flash11enable_sm90INS1_16FlashAttnFwdSm90INS1_25CollectiveMainloopFwdSm90ILi2EN4cute5tupleIJNS5_1CILi1EEES8_S8_EEENS6_IJNS7_ILi128EEENS7_ILi96EEENS7_ILi192EEEEEELi192ENS_6half_tEfNS_4arch4Sm90ELb1ELb0ELb0ELb1ELb1ELb1ELb0ELb1ELb1ELb1ELb0ELb0EEENS1_21CollectiveEpilogueFwdINS6_IJSA_SC_SB_EEES9_SE_SG_Li256ELb1ELb1ELb0ELb0EEENS1_36VarlenDynamicPersistentTileSchedulerILi128ELi96ELi256ELi128ELb0ELb1ELb1ELb1ELb1ELb1EEEEEEEEEvNT_6ParamsE --------------------------
	.section	.text._ZN7cutlass13device_kernelIN5flash11enable_sm90INS1_16FlashAttnFwdSm90INS1_25CollectiveMainloopFwdSm90ILi2EN4cute5tupleIJNS5_1CILi1EEES8_S8_EEENS6_IJNS7_ILi128EEENS7_ILi96EEENS7_ILi192EEEEEELi192ENS_6half_tEfNS_4arch4Sm90ELb1ELb0ELb0ELb1ELb1ELb1ELb0ELb1ELb1ELb1ELb0ELb0EEENS1_21CollectiveEpilogueFwdINS6_IJSA_SC_SB_EEES9_SE_SG_Li256ELb1ELb1ELb0ELb0EEENS1_36VarlenDynamicPersistentTileSchedulerILi128ELi96ELi256ELi128ELb0ELb1ELb1ELb1ELb1ELb1EEEEEEEEEvNT_6ParamsE,"ax",@progbits
	.align	128
.text._ZN7cutlass13device_kernelIN5flash11enable_sm90INS1_16FlashAttnFwdSm90INS1_25CollectiveMainloopFwdSm90ILi2EN4cute5tupleIJNS5_1CILi1EEES8_S8_EEENS6_IJNS7_ILi128EEENS7_ILi96EEENS7_ILi192EEEEEELi192ENS_6half_tEfNS_4arch4Sm90ELb1ELb0ELb0ELb1ELb1ELb1ELb0ELb1ELb1ELb1ELb0ELb0EEENS1_21CollectiveEpilogueFwdINS6_IJSA_SC_SB_EEES9_SE_SG_Li256ELb1ELb1ELb0ELb0EEENS1_36VarlenDynamicPersistentTileSchedulerILi128ELi96ELi256ELi128ELb0ELb1ELb1ELb1ELb1ELb1EEEEEEEEEvNT_6ParamsE:
        .type           _ZN7cutlass13device_kernelIN5flash11enable_sm90INS1_16FlashAttnFwdSm90INS1_25CollectiveMainloopFwdSm90ILi2EN4cute5tupleIJNS5_1CILi1EEES8_S8_EEENS6_IJNS7_ILi128EEENS7_ILi96EEENS7_ILi192EEEEEELi192ENS_6half_tEfNS_4arch4Sm90ELb1ELb0ELb0ELb1ELb1ELb1ELb0ELb1ELb1ELb1ELb0ELb0EEENS1_21CollectiveEpilogueFwdINS6_IJSA_SC_SB_EEES9_SE_SG_Li256ELb1ELb1ELb0ELb0EEENS1_36VarlenDynamicPersistentTileSchedulerILi128ELi96ELi256ELi128ELb0ELb1ELb1ELb1ELb1ELb1EEEEEEEEEvNT_6ParamsE,@function
        .size           _ZN7cutlass13device_kernelIN5flash11enable_sm90INS1_16FlashAttnFwdSm90INS1_25CollectiveMainloopFwdSm90ILi2EN4cute5tupleIJNS5_1CILi1EEES8_S8_EEENS6_IJNS7_ILi128EEENS7_ILi96EEENS7_ILi192EEEEEELi192ENS_6half_tEfNS_4arch4Sm90ELb1ELb0ELb0ELb1ELb1ELb1ELb0ELb1ELb1ELb1ELb0ELb0EEENS1_21CollectiveEpilogueFwdINS6_IJSA_SC_SB_EEES9_SE_SG_Li256ELb1ELb1ELb0ELb0EEENS1_36VarlenDynamicPersistentTileSchedulerILi128ELi96ELi256ELi128ELb0ELb1ELb1ELb1ELb1ELb1EEEEEEEEEvNT_6ParamsE,(.L_x_62 - _ZN7cutlass13device_kernelIN5flash11enable_sm90INS1_16FlashAttnFwdSm90INS1_25CollectiveMainloopFwdSm90ILi2EN4cute5tupleIJNS5_1CILi1EEES8_S8_EEENS6_IJNS7_ILi128EEENS7_ILi96EEENS7_ILi192EEEEEELi192ENS_6half_tEfNS_4arch4Sm90ELb1ELb0ELb0ELb1ELb1ELb1ELb0ELb1ELb1ELb1ELb0ELb0EEENS1_21CollectiveEpilogueFwdINS6_IJSA_SC_SB_EEES9_SE_SG_Li256ELb1ELb1ELb0ELb0EEENS1_36VarlenDynamicPersistentTileSchedulerILi128ELi96ELi256ELi128ELb0ELb1ELb1ELb1ELb1ELb1EEEEEEEEEvNT_6ParamsE)
        .other          _ZN7cutlass13device_kernelIN5flash11enable_sm90INS1_16FlashAttnFwdSm90INS1_25CollectiveMainloopFwdSm90ILi2EN4cute5tupleIJNS5_1CILi1EEES8_S8_EEENS6_IJNS7_ILi128EEENS7_ILi96EEENS7_ILi192EEEEEELi192ENS_6half_tEfNS_4arch4Sm90ELb1ELb0ELb0ELb1ELb1ELb1ELb0ELb1ELb1ELb1ELb0ELb0EEENS1_21CollectiveEpilogueFwdINS6_IJSA_SC_SB_EEES9_SE_SG_Li256ELb1ELb1ELb0ELb0EEENS1_36VarlenDynamicPersistentTileSchedulerILi128ELi96ELi256ELi128ELb0ELb1ELb1ELb1ELb1ELb1EEEEEEEEEvNT_6ParamsE,@"STO_CUDA_ENTRY STV_DEFAULT"
_ZN7cutlass13device_kernelIN5flash11enable_sm90INS1_16FlashAttnFwdSm90INS1_25CollectiveMainloopFwdSm90ILi2EN4cute5tupleIJNS5_1CILi1EEES8_S8_EEENS6_IJNS7_ILi128EEENS7_ILi96EEENS7_ILi192EEEEEELi192ENS_6half_tEfNS_4arch4Sm90ELb1ELb0ELb0ELb1ELb1ELb1ELb0ELb1ELb1ELb1ELb0ELb0EEENS1_21CollectiveEpilogueFwdINS6_IJSA_SC_SB_EEES9_SE_SG_Li256ELb1ELb1ELb0ELb0EEENS1_36VarlenDynamicPersistentTileSchedulerILi128ELi96ELi256ELi128ELb0ELb1ELb1ELb1ELb1ELb1EEEEEEEEEvNT_6ParamsE:
[----:B------:R-:W-:Y:S01]  /*0000*/  LDC R1, c[0x0][0x37c] ;  /* 0x0000df00ff017b82 */ /* 0x000fe20000000800 */
[----:B------:R-:W-:Y:S05]  /*0010*/  EXIT ;  /* 0x000000000000794d */ /* 0x000fea0003800000 */
.L_x_17:
        /* <DEDUP_REMOVED lines=14> */
.L_x_62:


//--------------------- .text._ZN7cutlass13device_kernelIN5flash11enable_sm90INS1_16FlashAttnFwdSm90INS1_25CollectiveMainloopFwdSm90ILi2EN4cute5tupleIJNS5_1CILi1EEES8_S8_EEENS6_IJNS7_ILi128EEESA_SA_EEELi128ENS_6half_tEfNS_4arch4Sm90ELb0ELb0ELb0ELb0ELb1ELb0ELb0ELb1ELb1ELb1ELb0ELb0EEENS1_21CollectiveEpilogueFwdISB_S9_SC_SE_Li256ELb0ELb1ELb0ELb0EEENS1_29StaticPersistentTileSchedulerILb0EEEEEEEEEvNT_6ParamsE --------------------------
	.section	.text._ZN7cutlass13device_kernelIN5flash11enable_sm90INS1_16FlashAttnFwdSm90INS1_25CollectiveMainloopFwdSm90ILi2EN4cute5tupleIJNS5_1CILi1EEES8_S8_EEENS6_IJNS7_ILi128EEESA_SA_EEELi128ENS_6half_tEfNS_4arch4Sm90ELb0ELb0ELb0ELb0ELb1ELb0ELb0ELb1ELb1ELb1ELb0ELb0EEENS1_21CollectiveEpilogueFwdISB_S9_SC_SE_Li256ELb0ELb1ELb0ELb0EEENS1_29StaticPersistentTileSchedulerILb0EEEEEEEEEvNT_6ParamsE,"ax",@progbits
	.align	128
.text._ZN7cutlass13device_kernelIN5flash11enable_sm90INS1_16FlashAttnFwdSm90INS1_25CollectiveMainloopFwdSm90ILi2EN4cute5tupleIJNS5_1CILi1EEES8_S8_EEENS6_IJNS7_ILi128EEESA_SA_EEELi128ENS_6half_tEfNS_4arch4Sm90ELb0ELb0ELb0ELb0ELb1ELb0ELb0ELb1ELb1ELb1ELb0ELb0EEENS1_21CollectiveEpilogueFwdISB_S9_SC_SE_Li256ELb0ELb1ELb0ELb0EEENS1_29StaticPersistentTileSchedulerILb0EEEEEEEEEvNT_6ParamsE:
        .type           _ZN7cutlass13device_kernelIN5flash11enable_sm90INS1_16FlashAttnFwdSm90INS1_25CollectiveMainloopFwdSm90ILi2EN4cute5tupleIJNS5_1CILi1EEES8_S8_EEENS6_IJNS7_ILi128EEESA_SA_EEELi128ENS_6half_tEfNS_4arch4Sm90ELb0ELb0ELb0ELb0ELb1ELb0ELb0ELb1ELb1ELb1ELb0ELb0EEENS1_21CollectiveEpilogueFwdISB_S9_SC_SE_Li256ELb0ELb1ELb0ELb0EEENS1_29StaticPersistentTileSchedulerILb0EEEEEEEEEvNT_6ParamsE,@function
        .size           _ZN7cutlass13device_kernelIN5flash11enable_sm90INS1_16FlashAttnFwdSm90INS1_25CollectiveMainloopFwdSm90ILi2EN4cute5tupleIJNS5_1CILi1EEES8_S8_EEENS6_IJNS7_ILi128EEESA_SA_EEELi128ENS_6half_tEfNS_4arch4Sm90ELb0ELb0ELb0ELb0ELb1ELb0ELb0ELb1ELb1ELb1ELb0ELb0EEENS1_21CollectiveEpilogueFwdISB_S9_SC_SE_Li256ELb0ELb1ELb0ELb0EEENS1_29StaticPersistentTileSchedulerILb0EEEEEEEEEvNT_6ParamsE,(.L_x_63 - _ZN7cutlass13device_kernelIN5flash11enable_sm90INS1_16FlashAttnFwdSm90INS1_25CollectiveMainloopFwdSm90ILi2EN4cute5tupleIJNS5_1CILi1EEES8_S8_EEENS6_IJNS7_ILi128EEESA_SA_EEELi128ENS_6half_tEfNS_4arch4Sm90ELb0ELb0ELb0ELb0ELb1ELb0ELb0ELb1ELb1ELb1ELb0ELb0EEENS1_21CollectiveEpilogueFwdISB_S9_SC_SE_Li256ELb0ELb1ELb0ELb0EEENS1_29StaticPersistentTileSchedulerILb0EEEEEEEEEvNT_6ParamsE)
        .other          _ZN7cutlass13device_kernelIN5flash11enable_sm90INS1_16FlashAttnFwdSm90INS1_25CollectiveMainloopFwdSm90ILi2EN4cute5tupleIJNS5_1CILi1EEES8_S8_EEENS6_IJNS7_ILi128EEESA_SA_EEELi128ENS_6half_tEfNS_4arch4Sm90ELb0ELb0ELb0ELb0ELb1ELb0ELb0ELb1ELb1ELb1ELb0ELb0EEENS1_21CollectiveEpilogueFwdISB_S9_SC_SE_Li256ELb0ELb1ELb0ELb0EEENS1_29StaticPersistentTileSchedulerILb0EEEEEEEEEvNT_6ParamsE,@"STO_CUDA_ENTRY STV_DEFAULT"
_ZN7cutlass13device_kernelIN5flash11enable_sm90INS1_16FlashAttnFwdSm90INS1_25CollectiveMainloopFwdSm90ILi2EN4cute5tupleIJNS5_1CILi1EEES8_S8_EEENS6_IJNS7_ILi128EEESA_SA_EEELi128ENS_6half_tEfNS_4arch4Sm90ELb0ELb0ELb0ELb0ELb1ELb0ELb0ELb1ELb1ELb1ELb0ELb0EEENS1_21CollectiveEpilogueFwdISB_S9_SC_SE_Li256ELb0ELb1ELb0ELb0EEENS1_29StaticPersistentTileSchedulerILb0EEEEEEEEEvNT_6ParamsE:
[----:B------:R-:W-:Y:S01]  /*0000*/  LDC R1, c[0x0][0x37c] ;  /* 0x0000df00ff017b82 */ /* 0x000fe20000000800 */
[----:B------:R-:W-:Y:S05]  /*0010*/  EXIT ;  /* 0x000000000000794d */ /* 0x000fea0003800000 */
.L_x_18:
        /* <DEDUP_REMOVED lines=14> */
.L_x_63:


//--------------------- .text._ZN7cutlass13device_kernelIN5flash11enable_sm90INS1_16FlashAttnFwdSm90INS1_25CollectiveMainloopFwdSm90ILi2EN4cute5tupleIJNS5_1CILi1EEES8_S8_EEENS6_IJNS7_ILi128EEESA_SA_EEELi128ENS_6half_tEfNS_4arch4Sm90ELb0ELb0ELb0ELb1ELb1ELb0ELb0ELb1ELb1ELb1ELb0ELb0EEENS1_21CollectiveEpilogueFwdISB_S9_SC_SE_Li256ELb1ELb1ELb0ELb0EEENS1_36VarlenDynamicPersistentTileSchedulerILi128ELi128ELi256ELi128ELb0ELb1ELb1ELb0ELb1ELb1EEEEEEEEEvNT_6ParamsE --------------------------
	.section	.text._ZN7cutlass13device_kernelIN5flash11enable_sm90INS1_16FlashAttnFwdSm90INS1_25CollectiveMainloopFwdSm90ILi2EN4cute5tupleIJNS5_1CILi1EEES8_S8_EEENS6_IJNS7_ILi128EEESA_SA_EEELi128ENS_6half_tEfNS_4arch4Sm90ELb0ELb0ELb0ELb1ELb1ELb0ELb0ELb1ELb1ELb1ELb0ELb0EEENS1_21CollectiveEpilogueFwdISB_S9_SC_SE_Li256ELb1ELb1ELb0ELb0EEENS1_36VarlenDynamicPersistentTileSchedulerILi128ELi128ELi256ELi128ELb0ELb1ELb1ELb0ELb1ELb1EEEEEEEEEvNT_6ParamsE,"ax",@progbits
	.align	128
.text._ZN7cutlass13device_kernelIN5flash11enable_sm90INS1_16FlashAttnFwdSm90INS1_25CollectiveMainloopFwdSm90ILi2EN4cute5tupleIJNS5_1CILi1EEES8_S8_EEENS6_IJNS7_ILi128EEESA_SA_EEELi128ENS_6half_tEfNS_4arch4Sm90ELb0ELb0ELb0ELb1ELb1ELb0ELb0ELb1ELb1ELb1ELb0ELb0EEENS1_21CollectiveEpilogueFwdISB_S9_SC_SE_Li256ELb1ELb1ELb0ELb0EEENS1_36VarlenDynamicPersistentTileSchedulerILi128ELi128ELi256ELi128ELb0ELb1ELb1ELb0ELb1ELb1EEEEEEEEEvNT_6ParamsE:
        .type           _ZN7cutlass13device_kernelIN5flash11enable_sm90INS1_16FlashAttnFwdSm90INS1_25CollectiveMainloopFwdSm90ILi2EN4cute5tupleIJNS5_1CILi1EEES8_S8_EEENS6_IJNS7_ILi128EEESA_SA_EEELi128ENS_6half_tEfNS_4arch4Sm90ELb0ELb0ELb0ELb1ELb1ELb0ELb0ELb1ELb1ELb1ELb0ELb0EEENS1_21CollectiveEpilogueFwdISB_S9_SC_SE_Li256ELb1ELb1ELb0ELb0EEENS1_36VarlenDynamicPersistentTileSchedulerILi128ELi128ELi256ELi128ELb0ELb1ELb1ELb0ELb1ELb1EEEEEEEEEvNT_6ParamsE,@function
        .size           _ZN7cutlass13device_kernelIN5flash11enable_sm90INS1_16FlashAttnFwdSm90INS1_25CollectiveMainloopFwdSm90ILi2EN4cute5tupleIJNS5_1CILi1EEES8_S8_EEENS6_IJNS7_ILi128EEESA_SA_EEELi128ENS_6half_tEfNS_4arch4Sm90ELb0ELb0ELb0ELb1ELb1ELb0ELb0ELb1ELb1ELb1ELb0ELb0EEENS1_21CollectiveEpilogueFwdISB_S9_SC_SE_Li256ELb1ELb1ELb0ELb0EEENS1_36VarlenDynamicPersistentTileSchedulerILi128ELi128ELi256ELi128ELb0ELb1ELb1ELb0ELb1ELb1EEEEEEEEEvNT_6ParamsE,(.L_x_64 - _ZN7cutlass13device_kernelIN5flash11enable_sm90INS1_16FlashAttnFwdSm90INS1_25CollectiveMainloopFwdSm90ILi2EN4cute5tupleIJNS5_1CILi1EEES8_S8_EEENS6_IJNS7_ILi128EEESA_SA_EEELi128ENS_6half_tEfNS_4arch4Sm90ELb0ELb0ELb0ELb1ELb1ELb0ELb0ELb1ELb1ELb1ELb0ELb0EEENS1_21CollectiveEpilogueFwdISB_S9_SC_SE_Li256ELb1ELb1ELb0ELb0EEENS1_36VarlenDynamicPersistentTileSchedulerILi128ELi128ELi256ELi128ELb0ELb1ELb1ELb0ELb1ELb1EEEEEEEEEvNT_6ParamsE)
        .other          _ZN7cutlass13device_kernelIN5flash11enable_sm90INS1_16FlashAttnFwdSm90INS1_25CollectiveMainloopFwdSm90ILi2EN4cute5tupleIJNS5_1CILi1EEES8_S8_EEENS6_IJNS7_ILi128EEESA_SA_EEELi128ENS_6half_tEfNS_4arch4Sm90ELb0ELb0ELb0ELb1ELb1ELb0ELb0ELb1ELb1ELb1ELb0ELb0EEENS1_21CollectiveEpilogueFwdISB_S9_SC_SE_Li256ELb1ELb1ELb0ELb0EEENS1_36VarlenDynamicPersistentTileSchedulerILi128ELi128ELi256ELi128ELb0ELb1ELb1ELb0ELb1ELb1EEEEEEEEEvNT_6ParamsE,@"STO_CUDA_ENTRY STV_DEFAULT"
_ZN7cutlass13device_kernelIN5flash11enable_sm90INS1_16FlashAttnFwdSm90INS1_25CollectiveMainloopFwdSm90ILi2EN4cute5tupleIJNS5_1CILi1EEES8_S8_EEENS6_IJNS7_ILi128EEESA_SA_EEELi128ENS_6half_tEfNS_4arch4Sm90ELb0ELb0ELb0ELb1ELb1ELb0ELb0ELb1ELb1ELb1ELb0ELb0EEENS1_21CollectiveEpilogueFwdISB_S9_SC_SE_Li256ELb1ELb1ELb0ELb0EEENS1_36VarlenDynamicPersistentTileSchedulerILi128ELi128ELi256ELi128ELb0ELb1ELb1ELb0ELb1ELb1EEEEEEEEEvNT_6ParamsE:
[----:B------:R-:W-:Y:S01]  /*0000*/  LDC R1, c[0x0][0x37c] ;  /* 0x0000df00ff017b82 */ /* 0x000fe20000000800 */
[----:B------:R-:W-:Y:S05]  /*0010*/  EXIT ;  /* 0x000000000000794d */ /* 0x000fea0003800000 */
.L_x_19:
        /* <DEDUP_REMOVED lines=14> */
.L_x_64:


//--------------------- .text._ZN7cutlass13device_kernelIN5flash11enable_sm90INS1_16FlashAttnFwdSm90INS1_25CollectiveMainloopFwdSm90ILi2EN4cute5tupleIJNS5_1CILi1EEES8_S8_EEENS6_IJNS7_ILi128EEESA_SA_EEELi128ENS_6half_tEfNS_4arch4Sm90ELb0ELb0ELb0ELb1ELb1ELb1ELb0ELb1ELb1ELb1ELb0ELb0EEENS1_21CollectiveEpilogueFwdISB_S9_SC_SE_Li256ELb1ELb1ELb0ELb0EEENS1_36VarlenDynamicPersistentTileSchedulerILi128ELi128ELi256ELi128ELb0ELb1ELb1ELb0ELb1ELb1EEEEEEEEEvNT_6ParamsE --------------------------
	.section	.text._ZN7cutlass13device_kernelIN5flash11enable_sm90INS1_16FlashAttnFwdSm90INS1_25CollectiveMainloopFwdSm90ILi2EN4cute5tupleIJNS5_1CILi1EEES8_S8_EEENS6_IJNS7_ILi128EEESA_SA_EEELi128ENS_6half_tEfNS_4arch4Sm90ELb0ELb0ELb0ELb1ELb1ELb1ELb0ELb1ELb1ELb1ELb0ELb0EEENS1_21CollectiveEpilogueFwdISB_S9_SC_SE_Li256ELb1ELb1ELb0ELb0EEENS1_36VarlenDynamicPersistentTileSchedulerILi128ELi128ELi256ELi128ELb0ELb1ELb1ELb0ELb1ELb1EEEEEEEEEvNT_6ParamsE,"ax",@progbits
	.align	128
.text._ZN7cutlass13device_kernelIN5flash11enable_sm90INS1_16FlashAttnFwdSm90INS1_25CollectiveMainloopFwdSm90ILi2EN4cute5tupleIJNS5_1CILi1EEES8_S8_EEENS6_IJNS7_ILi128EEESA_SA_EEELi128ENS_6half_tEfNS_4arch4Sm90ELb0ELb0ELb0ELb1ELb1ELb1ELb0ELb1ELb1ELb1ELb0ELb0EEENS1_21CollectiveEpilogueFwdISB_S9_SC_SE_Li256ELb1ELb1ELb0ELb0EEENS1_36VarlenDynamicPersistentTileSchedulerILi128ELi128ELi256ELi128ELb0ELb1ELb1ELb0ELb1ELb1EEEEEEEEEvNT_6ParamsE:
        .type           _ZN7cutlass13device_kernelIN5flash11enable_sm90INS1_16FlashAttnFwdSm90INS1_25CollectiveMainloopFwdSm90ILi2EN4cute5tupleIJNS5_1CILi1EEES8_S8_EEENS6_IJNS7_ILi128EEESA_SA_EEELi128ENS_6half_tEfNS_4arch4Sm90ELb0ELb0ELb0ELb1ELb1ELb1ELb0ELb1ELb1ELb1ELb0ELb0EEENS1_21CollectiveEpilogueFwdISB_S9_SC_SE_Li256ELb1ELb1ELb0ELb0EEENS1_36VarlenDynamicPersistentTileSchedulerILi128ELi128ELi256ELi128ELb0ELb1ELb1ELb0ELb1ELb1EEEEEEEEEvNT_6ParamsE,@function
        .size           _ZN7cutlass13device_kernelIN5flash11enable_sm90INS1_16FlashAttnFwdSm90INS1_25CollectiveMainloopFwdSm90ILi2EN4cute5tupleIJNS5_1CILi1EEES8_S8_EEENS6_IJNS7_ILi128EEESA_SA_EEELi128ENS_6half_tEfNS_4arch4Sm90ELb0ELb0ELb0ELb1ELb1ELb1ELb0ELb1ELb1ELb1ELb0ELb0EEENS1_21CollectiveEpilogueFwdISB_S9_SC_SE_Li256ELb1ELb1ELb0ELb0EEENS1_36VarlenDynamicPersistentTileSchedulerILi128ELi128ELi256ELi128ELb0ELb1ELb1ELb0ELb1ELb1EEEEEEEEEvNT_6ParamsE,(.L_x_65 - _ZN7cutlass13device_kernelIN5flash11enable_sm90INS1_16FlashAttnFwdSm90INS1_25CollectiveMainloopFwdSm90ILi2EN4cute5tupleIJNS5_1CILi1EEES8_S8_EEENS6_IJNS7_ILi128EEESA_SA_EEELi128ENS_6half_tEfNS_4arch4Sm90ELb0ELb0ELb0ELb1ELb1ELb1ELb0ELb1ELb1ELb1ELb0ELb0EEENS1_21CollectiveEpilogueFwdISB_S9_SC_SE_Li256ELb1ELb1ELb0ELb0EEENS1_36VarlenDynamicPersistentTileSchedulerILi128ELi128ELi256ELi128ELb0ELb1ELb1ELb0ELb1ELb1EEEEEEEEEvNT_6ParamsE)
        .other          _ZN7cutlass13device_kernelIN5flash11enable_sm90INS1_16FlashAttnFwdSm90INS1_25CollectiveMainloopFwdSm90ILi2EN4cute5tupleIJNS5_1CILi1EEES8_S8_EEENS6_IJNS7_ILi128EEESA_SA_EEELi128ENS_6half_tEfNS_4arch4Sm90ELb0ELb0ELb0ELb1ELb1ELb1ELb0ELb1ELb1ELb1ELb0ELb0EEENS1_21CollectiveEpilogueFwdISB_S9_SC_SE_Li256ELb1ELb1ELb0ELb0EEENS1_36VarlenDynamicPersistentTileSchedulerILi128ELi128ELi256ELi128ELb0ELb1ELb1ELb0ELb1ELb1EEEEEEEEEvNT_6ParamsE,@"STO_CUDA_ENTRY STV_DEFAULT"
_ZN7cutlass13device_kernelIN5flash11enable_sm90INS1_16FlashAttnFwdSm90INS1_25CollectiveMainloopFwdSm90ILi2EN4cute5tupleIJNS5_1CILi1EEES8_S8_EEENS6_IJNS7_ILi128EEESA_SA_EEELi128ENS_6half_tEfNS_4arch4Sm90ELb0ELb0ELb0ELb1ELb1ELb1ELb0ELb1ELb1ELb1ELb0ELb0EEENS1_21CollectiveEpilogueFwdISB_S9_SC_SE_Li256ELb1ELb1ELb0ELb0EEENS1_36VarlenDynamicPersistentTileSchedulerILi128ELi128ELi256ELi128ELb0ELb1ELb1ELb0ELb1ELb1EEEEEEEEEvNT_6ParamsE:
[----:B------:R-:W-:Y:S01]  /*0000*/  LDC R1, c[0x0][0x37c] ;  /* 0x0000df00ff017b82 */ /* 0x000fe20000000800 */
[----:B------:R-:W-:Y:S05]  /*0010*/  EXIT ;  /* 0x000000000000794d */ /* 0x000fea0003800000 */
.L_x_20:
        /* <DEDUP_REMOVED lines=14> */
.L_x_65:


//--------------------- .text._ZN7cutlass13device_kernelIN5flash11enable_sm90INS1_16FlashAttnFwdSm90INS1_25CollectiveMainloopFwdSm90ILi2EN4cute5tupleIJNS5_1CILi1EEES8_S8_EEENS6_IJNS7_ILi128EEESA_SA_EEELi128ENS_6half_tEfNS_4arch4Sm90ELb0ELb1ELb0ELb0ELb1ELb0ELb0ELb1ELb1ELb1ELb0ELb0EEENS1_21CollectiveEpilogueFwdISB_S9_SC_SE_Li256ELb0ELb1ELb0ELb0EEENS1_30DynamicPersistentTileSchedulerILi256ELi128ELb0ELb1ELb1EEEEEEEEEvNT_6ParamsE --------------------------
	.section	.text._ZN7cutlass13device_kernelIN5flash11enable_sm90INS1_16FlashAttnFwdSm90INS1_25CollectiveMainloopFwdSm90ILi2EN4cute5tupleIJNS5_1CILi1EEES8_S8_EEENS6_IJNS7_ILi128EEESA_SA_EEELi128ENS_6half_tEfNS_4arch4Sm90ELb0ELb1ELb0ELb0ELb1ELb0ELb0ELb1ELb1ELb1ELb0ELb0EEENS1_21CollectiveEpilogueFwdISB_S9_SC_SE_Li256ELb0ELb1ELb0ELb0EEENS1_30DynamicPersistentTileSchedulerILi256ELi128ELb0ELb1ELb1EEEEEEEEEvNT_6ParamsE,"ax",@progbits
	.align	128
.text._ZN7cutlass13device_kernelIN5flash11enable_sm90INS1_16FlashAttnFwdSm90INS1_25CollectiveMainloopFwdSm90ILi2EN4cute5tupleIJNS5_1CILi1EEES8_S8_EEENS6_IJNS7_ILi128EEESA_SA_EEELi128ENS_6half_tEfNS_4arch4Sm90ELb0ELb1ELb0ELb0ELb1ELb0ELb0ELb1ELb1ELb1ELb0ELb0EEENS1_21CollectiveEpilogueFwdISB_S9_SC_SE_Li256ELb0ELb1ELb0ELb0EEENS1_30DynamicPersistentTileSchedulerILi256ELi128ELb0ELb1ELb1EEEEEEEEEvNT_6ParamsE:
        .type           _ZN7cutlass13device_kernelIN5flash11enable_sm90INS1_16FlashAttnFwdSm90INS1_25CollectiveMainloopFwdSm90ILi2EN4cute5tupleIJNS5_1CILi1EEES8_S8_EEENS6_IJNS7_ILi128EEESA_SA_EEELi128ENS_6half_tEfNS_4arch4Sm90ELb0ELb1ELb0ELb0ELb1ELb0ELb0ELb1ELb1ELb1ELb0ELb0EEENS1_21CollectiveEpilogueFwdISB_S9_SC_SE_Li256ELb0ELb1ELb0ELb0EEENS1_30DynamicPersistentTileSchedulerILi256ELi128ELb0ELb1ELb1EEEEEEEEEvNT_6ParamsE,@function
        .size           _ZN7cutlass13device_kernelIN5flash11enable_sm90INS1_16FlashAttnFwdSm90INS1_25CollectiveMainloopFwdSm90ILi2EN4cute5tupleIJNS5_1CILi1EEES8_S8_EEENS6_IJNS7_ILi128EEESA_SA_EEELi128ENS_6half_tEfNS_4arch4Sm90ELb0ELb1ELb0ELb0ELb1ELb0ELb0ELb1ELb1ELb1ELb0ELb0EEENS1_21CollectiveEpilogueFwdISB_S9_SC_SE_Li256ELb0ELb1ELb0ELb0EEENS1_30DynamicPersistentTileSchedulerILi256ELi128ELb0ELb1ELb1EEEEEEEEEvNT_6ParamsE,(.L_x_66 - _ZN7cutlass13device_kernelIN5flash11enable_sm90INS1_16FlashAttnFwdSm90INS1_25CollectiveMainloopFwdSm90ILi2EN4cute5tupleIJNS5_1CILi1EEES8_S8_EEENS6_IJNS7_ILi128EEESA_SA_EEELi128ENS_6half_tEfNS_4arch4Sm90ELb0ELb1ELb0ELb0ELb1ELb0ELb0ELb1ELb1ELb1ELb0ELb0EEENS1_21CollectiveEpilogueFwdISB_S9_SC_SE_Li256ELb0ELb1ELb0ELb0EEENS1_30DynamicPersistentTileSchedulerILi256ELi128ELb0ELb1ELb1EEEEEEEEEvNT_6ParamsE)
        .other          _ZN7cutlass13device_kernelIN5flash11enable_sm90INS1_16FlashAttnFwdSm90INS1_25CollectiveMainloopFwdSm90ILi2EN4cute5tupleIJNS5_1CILi1EEES8_S8_EEENS6_IJNS7_ILi128EEESA_SA_EEELi128ENS_6half_tEfNS_4arch4Sm90ELb0ELb1ELb0ELb0ELb1ELb0ELb0ELb1ELb1ELb1ELb0ELb0EEENS1_21CollectiveEpilogueFwdISB_S9_SC_SE_Li256ELb0ELb1ELb0ELb0EEENS1_30DynamicPersistentTileSchedulerILi256ELi128ELb0ELb1ELb1EEEEEEEEEvNT_6ParamsE,@"STO_CUDA_ENTRY STV_DEFAULT"
_ZN7cutlass13device_kernelIN5flash11enable_sm90INS1_16FlashAttnFwdSm90INS1_25CollectiveMainloopFwdSm90ILi2EN4cute5tupleIJNS5_1CILi1EEES8_S8_EEENS6_IJNS7_ILi128EEESA_SA_EEELi128ENS_6half_tEfNS_4arch4Sm90ELb0ELb1ELb0ELb0ELb1ELb0ELb0ELb1ELb1ELb1ELb0ELb0EEENS1_21CollectiveEpilogueFwdISB_S9_SC_SE_Li256ELb0ELb1ELb0ELb0EEENS1_30DynamicPersistentTileSchedulerILi256ELi128ELb0ELb1ELb1EEEEEEEEEvNT_6ParamsE:
[----:B------:R-:W-:Y:S01]  /*0000*/  LDC R1, c[0x0][0x37c] ;  /* 0x0000df00ff017b82 */ /* 0x000fe20000000800 */
[----:B------:R-:W-:Y:S05]  /*0010*/  EXIT ;  /* 0x000000000000794d */ /* 0x000fea0003800000 */
.L_x_21:
        /* <DEDUP_REMOVED lines=14> */
.L_x_66:


//--------------------- .text._ZN7cutlass13device_kernelIN5flash11enable_sm90INS1_16FlashAttnFwdSm90INS1_25CollectiveMainloopFwdSm90ILi2EN4cute5tupleIJNS5_1CILi1EEES8_S8_EEENS6_IJNS7_ILi128EEESA_SA_EEELi128ENS_6half_tEfNS_4arch4Sm90ELb0ELb1ELb0ELb1ELb1ELb0ELb0ELb1ELb1ELb1ELb0ELb0EEENS1_21CollectiveEpilogueFwdISB_S9_SC_SE_Li256ELb1ELb1ELb0ELb0EEENS1_36VarlenDynamicPersistentTileSchedulerILi128ELi128ELi256ELi128ELb0ELb1ELb1ELb1ELb0ELb1EEEEEEEEEvNT_6ParamsE --------------------------
	.section	.text._ZN7cutlass13device_kernelIN5flash11enable_sm90INS1_16FlashAttnFwdSm90INS1_25CollectiveMainloopFwdSm90ILi2EN4cute5tupleIJNS5_1CILi1EEES8_S8_EEENS6_IJNS7_ILi128EEESA_SA_EEELi128ENS_6half_tEfNS_4arch4Sm90ELb0ELb1ELb0ELb1ELb1ELb0ELb0ELb1ELb1ELb1ELb0ELb0EEENS1_21CollectiveEpilogueFwdISB_S9_SC_SE_Li256ELb1ELb1ELb0ELb0EEENS1_36VarlenDynamicPersistentTileSchedulerILi128ELi128ELi256ELi128ELb0ELb1ELb1ELb1ELb0ELb1EEEEEEEEEvNT_6ParamsE,"ax",@progbits
	.align	128
.text._ZN7cutlass13device_kernelIN5flash11enable_sm90INS1_16FlashAttnFwdSm90INS1_25CollectiveMainloopFwdSm90ILi2EN4cute5tupleIJNS5_1CILi1EEES8_S8_EEENS6_IJNS7_ILi128EEESA_SA_EEELi128ENS_6half_tEfNS_4arch4Sm90ELb0ELb1ELb0ELb1ELb1ELb0ELb0ELb1ELb1ELb1ELb0ELb0EEENS1_21CollectiveEpilogueFwdISB_S9_SC_SE_Li256ELb1ELb1ELb0ELb0EEENS1_36VarlenDynamicPersistentTileSchedulerILi128ELi128ELi256ELi128ELb0ELb1ELb1ELb1ELb0ELb1EEEEEEEEEvNT_6ParamsE:
        .type           _ZN7cutlass13device_kernelIN5flash11enable_sm90INS1_16FlashAttnFwdSm90INS1_25CollectiveMainloopFwdSm90ILi2EN4cute5tupleIJNS5_1CILi1EEES8_S8_EEENS6_IJNS7_ILi128EEESA_SA_EEELi128ENS_6half_tEfNS_4arch4Sm90ELb0ELb1ELb0ELb1ELb1ELb0ELb0ELb1ELb1ELb1ELb0ELb0EEENS1_21CollectiveEpilogueFwdISB_S9_SC_SE_Li256ELb1ELb1ELb0ELb0EEENS1_36VarlenDynamicPersistentTileSchedulerILi128ELi128ELi256ELi128ELb0ELb1ELb1ELb1ELb0ELb1EEEEEEEEEvNT_6ParamsE,@function
        .size           _ZN7cutlass13device_kernelIN5flash11enable_sm90INS1_16FlashAttnFwdSm90INS1_25CollectiveMainloopFwdSm90ILi2EN4cute5tupleIJNS5_1CILi1EEES8_S8_EEENS6_IJNS7_ILi128EEESA_SA_EEELi128ENS_6half_tEfNS_4arch4Sm90ELb0ELb1ELb0ELb1ELb1ELb0ELb0ELb1ELb1ELb1ELb0ELb0EEENS1_21CollectiveEpilogueFwdISB_S9_SC_SE_Li256ELb1ELb1ELb0ELb0EEENS1_36VarlenDynamicPersistentTileSchedulerILi128ELi128ELi256ELi128ELb0ELb1ELb1ELb1ELb0ELb1EEEEEEEEEvNT_6ParamsE,(.L_x_67 - _ZN7cutlass13device_kernelIN5flash11enable_sm90INS1_16FlashAttnFwdSm90INS1_25CollectiveMainloopFwdSm90ILi2EN4cute5tupleIJNS5_1CILi1EEES8_S8_EEENS6_IJNS7_ILi128EEESA_SA_EEELi128ENS_6half_tEfNS_4arch4Sm90ELb0ELb1ELb0ELb1ELb1ELb0ELb0ELb1ELb1ELb1ELb0ELb0EEENS1_21CollectiveEpilogueFwdISB_S9_SC_SE_Li256ELb1ELb1ELb0ELb0EEENS1_36VarlenDynamicPersistentTileSchedulerILi128ELi128ELi256ELi128ELb0ELb1ELb1ELb1ELb0ELb1EEEEEEEEEvNT_6ParamsE)
        .other          _ZN7cutlass13device_kernelIN5flash11enable_sm90INS1_16FlashAttnFwdSm90INS1_25CollectiveMainloopFwdSm90ILi2EN4cute5tupleIJNS5_1CILi1EEES8_S8_EEENS6_IJNS7_ILi128EEESA_SA_EEELi128ENS_6half_tEfNS_4arch4Sm90ELb0ELb1ELb0ELb1ELb1ELb0ELb0ELb1ELb1ELb1ELb0ELb0EEENS1_21CollectiveEpilogueFwdISB_S9_SC_SE_Li256ELb1ELb1ELb0ELb0EEENS1_36VarlenDynamicPersistentTileSchedulerILi128ELi128ELi256ELi128ELb0ELb1ELb1ELb1ELb0ELb1EEEEEEEEEvNT_6ParamsE,@"STO_CUDA_ENTRY STV_DEFAULT"
_ZN7cutlass13device_kernelIN5flash11enable_sm90INS1_16FlashAttnFwdSm90INS1_25CollectiveMainloopFwdSm90ILi2EN4cute5tupleIJNS5_1CILi1EEES8_S8_EEENS6_IJNS7_ILi128EEESA_SA_EEELi128ENS_6half_tEfNS_4arch4Sm90ELb0ELb1ELb0ELb1ELb1ELb0ELb0ELb1ELb1ELb1ELb0ELb0EEENS1_21CollectiveEpilogueFwdISB_S9_SC_SE_Li256ELb1ELb1ELb0ELb0EEENS1_36VarlenDynamicPersistentTileSchedulerILi128ELi128ELi256ELi128ELb0ELb1ELb1ELb1ELb0ELb1EEEEEEEEEvNT_6ParamsE:
[----:B------:R-:W-:Y:S01]  /*0000*/  LDC R1, c[0x0][0x37c] ;  /* 0x0000df00ff017b82 */ /* 0x000fe20000000800 */
[----:B------:R-:W-:Y:S05]  /*0010*/  EXIT ;  /* 0x000000000000794d */ /* 0x000fea0003800000 */
.L_x_22:
        /* <DEDUP_REMOVED lines=14> */
.L_x_67:


//--------------------- .text._ZN7cutlass13device_kernelIN5flash11enable_sm90INS1_16FlashAttnFwdSm90INS1_25CollectiveMainloopFwdSm90ILi2EN4cute5tupleIJNS5_1CILi1EEES8_S8_EEENS6_IJNS7_ILi128EEESA_SA_EEELi128ENS_6half_tEfNS_4arch4Sm90ELb0ELb1ELb0ELb1ELb1ELb1ELb0ELb1ELb1ELb1ELb0ELb0EEENS1_21CollectiveEpilogueFwdISB_S9_SC_SE_Li256ELb1ELb1ELb0ELb0EEENS1_36VarlenDynamicPersistentTileSchedulerILi128ELi128ELi256ELi128ELb0ELb1ELb1ELb1ELb0ELb1EEEEEEEEEvNT_6ParamsE --------------------------
	.section	.text._ZN7cutlass13device_kernelIN5flash11enable_sm90INS1_16FlashAttnFwdSm90INS1_25CollectiveMainloopFwdSm90ILi2EN4cute5tupleIJNS5_1CILi1EEES8_S8_EEENS6_IJNS7_ILi128EEESA_SA_EEELi128ENS_6half_tEfNS_4arch4Sm90ELb0ELb1ELb0ELb1ELb1ELb1ELb0ELb1ELb1ELb1ELb0ELb0EEENS1_21CollectiveEpilogueFwdISB_S9_SC_SE_Li256ELb1ELb1ELb0ELb0EEENS1_36VarlenDynamicPersistentTileSchedulerILi128ELi128ELi256ELi128ELb0ELb1ELb1ELb1ELb0ELb1EEEEEEEEEvNT_6ParamsE,"ax",@progbits
	.align	128
.text._ZN7cutlass13device_kernelIN5flash11enable_sm90INS1_16FlashAttnFwdSm90INS1_25CollectiveMainloopFwdSm90ILi2EN4cute5tupleIJNS5_1CILi1EEES8_S8_EEENS6_IJNS7_ILi128EEESA_SA_EEELi128ENS_6half_tEfNS_4arch4Sm90ELb0ELb1ELb0ELb1ELb1ELb1ELb0ELb1ELb1ELb1ELb0ELb0EEENS1_21CollectiveEpilogueFwdISB_S9_SC_SE_Li256ELb1ELb1ELb0ELb0EEENS1_36VarlenDynamicPersistentTileSchedulerILi128ELi128ELi256ELi128ELb0ELb1ELb1ELb1ELb0ELb1EEEEEEEEEvNT_6ParamsE:
        .type           _ZN7cutlass13device_kernelIN5flash11enable_sm90INS1_16FlashAttnFwdSm90INS1_25CollectiveMainloopFwdSm90ILi2EN4cute5tupleIJNS5_1CILi1EEES8_S8_EEENS6_IJNS7_ILi128EEESA_SA_EEELi128ENS_6half_tEfNS_4arch4Sm90ELb0ELb1ELb0ELb1ELb1ELb1ELb0ELb1ELb1ELb1ELb0ELb0EEENS1_21CollectiveEpilogueFwdISB_S9_SC_SE_Li256ELb1ELb1ELb0ELb0EEENS1_36VarlenDynamicPersistentTileSchedulerILi128ELi128ELi256ELi128ELb0ELb1ELb1ELb1ELb0ELb1EEEEEEEEEvNT_6ParamsE,@function
        .size           _ZN7cutlass13device_kernelIN5flash11enable_sm90INS1_16FlashAttnFwdSm90INS1_25CollectiveMainloopFwdSm90ILi2EN4cute5tupleIJNS5_1CILi1EEES8_S8_EEENS6_IJNS7_ILi128EEESA_SA_EEELi128ENS_6half_tEfNS_4arch4Sm90ELb0ELb1ELb0ELb1ELb1ELb1ELb0ELb1ELb1ELb1ELb0ELb0EEENS1_21CollectiveEpilogueFwdISB_S9_SC_SE_Li256ELb1ELb1ELb0ELb0EEENS1_36VarlenDynamicPersistentTileSchedulerILi128ELi128ELi256ELi128ELb0ELb1ELb1ELb1ELb0ELb1EEEEEEEEEvNT_6ParamsE,(.L_x_68 - _ZN7cutlass13device_kernelIN5flash11enable_sm90INS1_16FlashAttnFwdSm90INS1_25CollectiveMainloopFwdSm90ILi2EN4cute5tupleIJNS5_1CILi1EEES8_S8_EEENS6_IJNS7_ILi128EEESA_SA_EEELi128ENS_6half_tEfNS_4arch4Sm90ELb0ELb1ELb0ELb1ELb1ELb1ELb0ELb1ELb1ELb1ELb0ELb0EEENS1_21CollectiveEpilogueFwdISB_S9_SC_SE_Li256ELb1ELb1ELb0ELb0EEENS1_36VarlenDynamicPersistentTileSchedulerILi128ELi128ELi256ELi128ELb0ELb1ELb1ELb1ELb0ELb1EEEEEEEEEvNT_6ParamsE)
        .other          _ZN7cutlass13device_kernelIN5flash11enable_sm90INS1_16FlashAttnFwdSm90INS1_25CollectiveMainloopFwdSm90ILi2EN4cute5tupleIJNS5_1CILi1EEES8_S8_EEENS6_IJNS7_ILi128EEESA_SA_EEELi128ENS_6half_tEfNS_4arch4Sm90ELb0ELb1ELb0ELb1ELb1ELb1ELb0ELb1ELb1ELb1ELb0ELb0EEENS1_21CollectiveEpilogueFwdISB_S9_SC_SE_Li256ELb1ELb1ELb0ELb0EEENS1_36VarlenDynamicPersistentTileSchedulerILi128ELi128ELi256ELi128ELb0ELb1ELb1ELb1ELb0ELb1EEEEEEEEEvNT_6ParamsE,@"STO_CUDA_ENTRY STV_DEFAULT"
_ZN7cutlass13device_kernelIN5flash11enable_sm90INS1_16FlashAttnFwdSm90INS1_25CollectiveMainloopFwdSm90ILi2EN4cute5tupleIJNS5_1CILi1EEES8_S8_EEENS6_IJNS7_ILi128EEESA_SA_EEELi128ENS_6half_tEfNS_4arch4Sm90ELb0ELb1ELb0ELb1ELb1ELb1ELb0ELb1ELb1ELb1ELb0ELb0EEENS1_21CollectiveEpilogueFwdISB_S9_SC_SE_Li256ELb1ELb1ELb0ELb0EEENS1_36VarlenDynamicPersistentTileSchedulerILi128ELi128ELi256ELi128ELb0ELb1ELb1ELb1ELb0ELb1EEEEEEEEEvNT_6ParamsE:
[----:B------:R-:W-:Y:S01]  /*0000*/  LDC R1, c[0x0][0x37c] ;  /* 0x0000df00ff017b82 */ /* 0x000fe20000000800 */
[----:B------:R-:W-:Y:S05]  /*0010*/  EXIT ;  /* 0x000000000000794d */ /* 0x000fea0003800000 */
.L_x_23:
        /* <DEDUP_REMOVED lines=14> */
.L_x_68:


//--------------------- .text._ZN7cutlass13device_kernelIN5flash11enable_sm90INS1_16FlashAttnFwdSm90INS1_25CollectiveMainloopFwdSm90ILi2EN4cute5tupleIJNS5_1CILi1EEES8_S8_EEENS6_IJNS7_ILi128EEESA_SA_EEELi128ENS_6half_tEfNS_4arch4Sm90ELb1ELb0ELb0ELb0ELb1ELb0ELb0ELb1ELb1ELb1ELb0ELb0EEENS1_21CollectiveEpilogueFwdISB_S9_SC_SE_Li256ELb0ELb1ELb0ELb0EEENS1_30DynamicPersistentTileSchedulerILi256ELi128ELb0ELb1ELb1EEEEEEEEEvNT_6ParamsE --------------------------
	.section	.text._ZN7cutlass13device_kernelIN5flash11enable_sm90INS1_16FlashAttnFwdSm90INS1_25CollectiveMainloopFwdSm90ILi2EN4cute5tupleIJNS5_1CILi1EEES8_S8_EEENS6_IJNS7_ILi128EEESA_SA_EEELi128ENS_6half_tEfNS_4arch4Sm90ELb1ELb0ELb0ELb0ELb1ELb0ELb0ELb1ELb1ELb1ELb0ELb0EEENS1_21CollectiveEpilogueFwdISB_S9_SC_SE_Li256ELb0ELb1ELb0ELb0EEENS1_30DynamicPersistentTileSchedulerILi256ELi128ELb0ELb1ELb1EEEEEEEEEvNT_6ParamsE,"ax",@progbits
	.align	128
.text._ZN7cutlass13device_kernelIN5flash11enable_sm90INS1_16FlashAttnFwdSm90INS1_25CollectiveMainloopFwdSm90ILi2EN4cute5tupleIJNS5_1CILi1EEES8_S8_EEENS6_IJNS7_ILi128EEESA_SA_EEELi128ENS_6half_tEfNS_4arch4Sm90ELb1ELb0ELb0ELb0ELb1ELb0ELb0ELb1ELb1ELb1ELb0ELb0EEENS1_21CollectiveEpilogueFwdISB_S9_SC_SE_Li256ELb0ELb1ELb0ELb0EEENS1_30DynamicPersistentTileSchedulerILi256ELi128ELb0ELb1ELb1EEEEEEEEEvNT_6ParamsE:
        .type           _ZN7cutlass13device_kernelIN5flash11enable_sm90INS1_16FlashAttnFwdSm90INS1_25CollectiveMainloopFwdSm90ILi2EN4cute5tupleIJNS5_1CILi1EEES8_S8_EEENS6_IJNS7_ILi128EEESA_SA_EEELi128ENS_6half_tEfNS_4arch4Sm90ELb1ELb0ELb0ELb0ELb1ELb0ELb0ELb1ELb1ELb1ELb0ELb0EEENS1_21CollectiveEpilogueFwdISB_S9_SC_SE_Li256ELb0ELb1ELb0ELb0EEENS1_30DynamicPersistentTileSchedulerILi256ELi128ELb0ELb1ELb1EEEEEEEEEvNT_6ParamsE,@function
        .size           _ZN7cutlass13device_kernelIN5flash11enable_sm90INS1_16FlashAttnFwdSm90INS1_25CollectiveMainloopFwdSm90ILi2EN4cute5tupleIJNS5_1CILi1EEES8_S8_EEENS6_IJNS7_ILi128EEESA_SA_EEELi128ENS_6half_tEfNS_4arch4Sm90ELb1ELb0ELb0ELb0ELb1ELb0ELb0ELb1ELb1ELb1ELb0ELb0EEENS1_21CollectiveEpilogueFwdISB_S9_SC_SE_Li256ELb0ELb1ELb0ELb0EEENS1_30DynamicPersistentTileSchedulerILi256ELi128ELb0ELb1ELb1EEEEEEEEEvNT_6ParamsE,(.L_x_69 - _ZN7cutlass13device_kernelIN5flash11enable_sm90INS1_16FlashAttnFwdSm90INS1_25CollectiveMainloopFwdSm90ILi2EN4cute5tupleIJNS5_1CILi1EEES8_S8_EEENS6_IJNS7_ILi128EEESA_SA_EEELi128ENS_6half_tEfNS_4arch4Sm90ELb1ELb0ELb0ELb0ELb1ELb0ELb0ELb1ELb1ELb1ELb0ELb0EEENS1_21CollectiveEpilogueFwdISB_S9_SC_SE_Li256ELb0ELb1ELb0ELb0EEENS1_30DynamicPersistentTileSchedulerILi256ELi128ELb0ELb1ELb1EEEEEEEEEvNT_6ParamsE)
        .other          _ZN7cutlass13device_kernelIN5flash11enable_sm90INS1_16FlashAttnFwdSm90INS1_25CollectiveMainloopFwdSm90ILi2EN4cute5tupleIJNS5_1CILi1EEES8_S8_EEENS6_IJNS7_ILi128EEESA_SA_EEELi128ENS_6half_tEfNS_4arch4Sm90ELb1ELb0ELb0ELb0ELb1ELb0ELb0ELb1ELb1ELb1ELb0ELb0EEENS1_21CollectiveEpilogueFwdISB_S9_SC_SE_Li256ELb0ELb1ELb0ELb0EEENS1_30DynamicPersistentTileSchedulerILi256ELi128ELb0ELb1ELb1EEEEEEEEEvNT_6ParamsE,@"STO_CUDA_ENTRY STV_DEFAULT"
_ZN7cutlass13device_kernelIN5flash11enable_sm90INS1_16FlashAttnFwdSm90INS1_25CollectiveMainloopFwdSm90ILi2EN4cute5tupleIJNS5_1CILi1EEES8_S8_EEENS6_IJNS7_ILi128EEESA_SA_EEELi128ENS_6half_tEfNS_4arch4Sm90ELb1ELb0ELb0ELb0ELb1ELb0ELb0ELb1ELb1ELb1ELb0ELb0EEENS1_21CollectiveEpilogueFwdISB_S9_SC_SE_Li256ELb0ELb1ELb0ELb0EEENS1_30DynamicPersistentTileSchedulerILi256ELi128ELb0ELb1ELb1EEEEEEEEEvNT_6ParamsE:
[----:B------:R-:W-:Y:S01]  /*0000*/  LDC R1, c[0x0][0x37c] ;  /* 0x0000df00ff017b82 */ /* 0x000fe20000000800 */
[----:B------:R-:W-:Y:S05]  /*0010*/  EXIT ;  /* 0x000000000000794d */ /* 0x000fea0003800000 */
.L_x_24:
        /* <DEDUP_REMOVED lines=14> */
.L_x_69:


//--------------------- .text._ZN7cutlass13device_kernelIN5flash11enable_sm90INS1_16FlashAttnFwdSm90INS1_25CollectiveMainloopFwdSm90ILi2EN4cute5tupleIJNS5_1CILi1EEES8_S8_EEENS6_IJNS7_ILi128EEESA_SA_EEELi128ENS_6half_tEfNS_4arch4Sm90ELb1ELb0ELb0ELb1ELb1ELb0ELb0ELb1ELb1ELb1ELb0ELb0EEENS1_21CollectiveEpilogueFwdISB_S9_SC_SE_Li256ELb1ELb1ELb0ELb0EEENS1_36VarlenDynamicPersistentTileSchedulerILi128ELi128ELi256ELi128ELb0ELb1ELb1ELb1ELb1ELb1EEEEEEEEEvNT_6ParamsE --------------------------
	.section	.text._ZN7cutlass13device_kernelIN5flash11enable_sm90INS1_16FlashAttnFwdSm90INS1_25CollectiveMainloopFwdSm90ILi2EN4cute5tupleIJNS5_1CILi1EEES8_S8_EEENS6_IJNS7_ILi128EEESA_SA_EEELi128ENS_6half_tEfNS_4arch4Sm90ELb1ELb0ELb0ELb1ELb1ELb0ELb0ELb1ELb1ELb1ELb0ELb0EEENS1_21CollectiveEpilogueFwdISB_S9_SC_SE_Li256ELb1ELb1ELb0ELb0EEENS1_36VarlenDynamicPersistentTileSchedulerILi128ELi128ELi256ELi128ELb0ELb1ELb1ELb1ELb1ELb1EEEEEEEEEvNT_6ParamsE,"ax",@progbits
	.align	128
.text._ZN7cutlass13device_kernelIN5flash11enable_sm90INS1_16FlashAttnFwdSm90INS1_25CollectiveMainloopFwdSm90ILi2EN4cute5tupleIJNS5_1CILi1EEES8_S8_EEENS6_IJNS7_ILi128EEESA_SA_EEELi128ENS_6half_tEfNS_4arch4Sm90ELb1ELb0ELb0ELb1ELb1ELb0ELb0ELb1ELb1ELb1ELb0ELb0EEENS1_21CollectiveEpilogueFwdISB_S9_SC_SE_Li256ELb1ELb1ELb0ELb0EEENS1_36VarlenDynamicPersistentTileSchedulerILi128ELi128ELi256ELi128ELb0ELb1ELb1ELb1ELb1ELb1EEEEEEEEEvNT_6ParamsE:
        .type           _ZN7cutlass13device_kernelIN5flash11enable_sm90INS1_16FlashAttnFwdSm90INS1_25CollectiveMainloopFwdSm90ILi2EN4cute5tupleIJNS5_1CILi1EEES8_S8_EEENS6_IJNS7_ILi128EEESA_SA_EEELi128ENS_6half_tEfNS_4arch4Sm90ELb1ELb0ELb0ELb1ELb1ELb0ELb0ELb1ELb1ELb1ELb0ELb0EEENS1_21CollectiveEpilogueFwdISB_S9_SC_SE_Li256ELb1ELb1ELb0ELb0EEENS1_36VarlenDynamicPersistentTileSchedulerILi128ELi128ELi256ELi128ELb0ELb1ELb1ELb1ELb1ELb1EEEEEEEEEvNT_6ParamsE,@function
        .size           _ZN7cutlass13device_kernelIN5flash11enable_sm90INS1_16FlashAttnFwdSm90INS1_25CollectiveMainloopFwdSm90ILi2EN4cute5tupleIJNS5_1CILi1EEES8_S8_EEENS6_IJNS7_ILi128EEESA_SA_EEELi128ENS_6half_tEfNS_4arch4Sm90ELb1ELb0ELb0ELb1ELb1ELb0ELb0ELb1ELb1ELb1ELb0ELb0EEENS1_21CollectiveEpilogueFwdISB_S9_SC_SE_Li256ELb1ELb1ELb0ELb0EEENS1_36VarlenDynamicPersistentTileSchedulerILi128ELi128ELi256ELi128ELb0ELb1ELb1ELb1ELb1ELb1EEEEEEEEEvNT_6ParamsE,(.L_x_70 - _ZN7cutlass13device_kernelIN5flash11enable_sm90INS1_16FlashAttnFwdSm90INS1_25CollectiveMainloopFwdSm90ILi2EN4cute5tupleIJNS5_1CILi1EEES8_S8_EEENS6_IJNS7_ILi128EEESA_SA_EEELi128ENS_6half_tEfNS_4arch4Sm90ELb1ELb0ELb0ELb1ELb1ELb0ELb0ELb1ELb1ELb1ELb0ELb0EEENS1_21CollectiveEpilogueFwdISB_S9_SC_SE_Li256ELb1ELb1ELb0ELb0EEENS1_36VarlenDynamicPersistentTileSchedulerILi128ELi128ELi256ELi128ELb0ELb1ELb1ELb1ELb1ELb1EEEEEEEEEvNT_6ParamsE)
        .other          _ZN7cutlass13device_kernelIN5flash11enable_sm90INS1_16FlashAttnFwdSm90INS1_25CollectiveMainloopFwdSm90ILi2EN4cute5tupleIJNS5_1CILi1EEES8_S8_EEENS6_IJNS7_ILi128EEESA_SA_EEELi128ENS_6half_tEfNS_4arch4Sm90ELb1ELb0ELb0ELb1ELb1ELb0ELb0ELb1ELb1ELb1ELb0ELb0EEENS1_21CollectiveEpilogueFwdISB_S9_SC_SE_Li256ELb1ELb1ELb0ELb0EEENS1_36VarlenDynamicPersistentTileSchedulerILi128ELi128ELi256ELi128ELb0ELb1ELb1ELb1ELb1ELb1EEEEEEEEEvNT_6ParamsE,@"STO_CUDA_ENTRY STV_DEFAULT"
_ZN7cutlass13device_kernelIN5flash11enable_sm90INS1_16FlashAttnFwdSm90INS1_25CollectiveMainloopFwdSm90ILi2EN4cute5tupleIJNS5_1CILi1EEES8_S8_EEENS6_IJNS7_ILi128EEESA_SA_EEELi128ENS_6half_tEfNS_4arch4Sm90ELb1ELb0ELb0ELb1ELb1ELb0ELb0ELb1ELb1ELb1ELb0ELb0EEENS1_21CollectiveEpilogueFwdISB_S9_SC_SE_Li256ELb1ELb1ELb0ELb0EEENS1_36VarlenDynamicPersistentTileSchedulerILi128ELi128ELi256ELi128ELb0ELb1ELb1ELb1ELb1ELb1EEEEEEEEEvNT_6ParamsE:
[----:B------:R-:W-:Y:S01]  /*0000*/  LDC R1, c[0x0][0x37c] ;  /* 0x0000df00ff017b82 */ /* 0x000fe20000000800 */
[----:B------:R-:W-:Y:S05]  /*0010*/  EXIT ;  /* 0x000000000000794d */ /* 0x000fea0003800000 */
.L_x_25:
        /* <DEDUP_REMOVED lines=14> */
.L_x_70:


//--------------------- .text._ZN7cutlass13device_kernelIN5flash11enable_sm90INS1_16FlashAttnFwdSm90INS1_25CollectiveMainloopFwdSm90ILi2EN4cute5tupleIJNS5_1CILi1EEES8_S8_EEENS6_IJNS7_ILi128EEESA_SA_EEELi128ENS_6half_tEfNS_4arch4Sm90ELb1ELb0ELb0ELb1ELb1ELb1ELb0ELb1ELb1ELb1ELb0ELb0EEENS1_21CollectiveEpilogueFwdISB_S9_SC_SE_Li256ELb1ELb1ELb0ELb0EEENS1_36VarlenDynamicPersistentTileSchedulerILi128ELi128ELi256ELi128ELb0ELb1ELb1ELb1ELb1ELb1EEEEEEEEEvNT_6ParamsE --------------------------
	.section	.text._ZN7cutlass13device_kernelIN5flash11enable_sm90INS1_16FlashAttnFwdSm90INS1_25CollectiveMainloopFwdSm90ILi2EN4cute5tupleIJNS5_1CILi1EEES8_S8_EEENS6_IJNS7_ILi128EEESA_SA_EEELi128ENS_6half_tEfNS_4arch4Sm90ELb1ELb0ELb0ELb1ELb1ELb1ELb0ELb1ELb1ELb1ELb0ELb0EEENS1_21CollectiveEpilogueFwdISB_S9_SC_SE_Li256ELb1ELb1ELb0ELb0EEENS1_36VarlenDynamicPersistentTileSchedulerILi128ELi128ELi256ELi128ELb0ELb1ELb1ELb1ELb1ELb1EEEEEEEEEvNT_6ParamsE,"ax",@progbits
	.align	128
.text._ZN7cutlass13device_kernelIN5flash11enable_sm90INS1_16FlashAttnFwdSm90INS1_25CollectiveMainloopFwdSm90ILi2EN4cute5tupleIJNS5_1CILi1EEES8_S8_EEENS6_IJNS7_ILi128EEESA_SA_EEELi128ENS_6half_tEfNS_4arch4Sm90ELb1ELb0ELb0ELb1ELb1ELb1ELb0ELb1ELb1ELb1ELb0ELb0EEENS1_21CollectiveEpilogueFwdISB_S9_SC_SE_Li256ELb1ELb1ELb0ELb0EEENS1_36VarlenDynamicPersistentTileSchedulerILi128ELi128ELi256ELi128ELb0ELb1ELb1ELb1ELb1ELb1EEEEEEEEEvNT_6ParamsE:
        .type           _ZN7cutlass13device_kernelIN5flash11enable_sm90INS1_16FlashAttnFwdSm90INS1_25CollectiveMainloopFwdSm90ILi2EN4cute5tupleIJNS5_1CILi1EEES8_S8_EEENS6_IJNS7_ILi128EEESA_SA_EEELi128ENS_6half_tEfNS_4arch4Sm90ELb1ELb0ELb0ELb1ELb1ELb1ELb0ELb1ELb1ELb1ELb0ELb0EEENS1_21CollectiveEpilogueFwdISB_S9_SC_SE_Li256ELb1ELb1ELb0ELb0EEENS1_36VarlenDynamicPersistentTileSchedulerILi128ELi128ELi256ELi128ELb0ELb1ELb1ELb1ELb1ELb1EEEEEEEEEvNT_6ParamsE,@function
        .size           _ZN7cutlass13device_kernelIN5flash11enable_sm90INS1_16FlashAttnFwdSm90INS1_25CollectiveMainloopFwdSm90ILi2EN4cute5tupleIJNS5_1CILi1EEES8_S8_EEENS6_IJNS7_ILi128EEESA_SA_EEELi128ENS_6half_tEfNS_4arch4Sm90ELb1ELb0ELb0ELb1ELb1ELb1ELb0ELb1ELb1ELb1ELb0ELb0EEENS1_21CollectiveEpilogueFwdISB_S9_SC_SE_Li256ELb1ELb1ELb0ELb0EEENS1_36VarlenDynamicPersistentTileSchedulerILi128ELi128ELi256ELi128ELb0ELb1ELb1ELb1ELb1ELb1EEEEEEEEEvNT_6ParamsE,(.L_x_71 - _ZN7cutlass13device_kernelIN5flash11enable_sm90INS1_16FlashAttnFwdSm90INS1_25CollectiveMainloopFwdSm90ILi2EN4cute5tupleIJNS5_1CILi1EEES8_S8_EEENS6_IJNS7_ILi128EEESA_SA_EEELi128ENS_6half_tEfNS_4arch4Sm90ELb1ELb0ELb0ELb1ELb1ELb1ELb0ELb1ELb1ELb1ELb0ELb0EEENS1_21CollectiveEpilogueFwdISB_S9_SC_SE_Li256ELb1ELb1ELb0ELb0EEENS1_36VarlenDynamicPersistentTileSchedulerILi128ELi128ELi256ELi128ELb0ELb1ELb1ELb1ELb1ELb1EEEEEEEEEvNT_6ParamsE)
        .other          _ZN7cutlass13device_kernelIN5flash11enable_sm90INS1_16FlashAttnFwdSm90INS1_25CollectiveMainloopFwdSm90ILi2EN4cute5tupleIJNS5_1CILi1EEES8_S8_EEENS6_IJNS7_ILi128EEESA_SA_EEELi128ENS_6half_tEfNS_4arch4Sm90ELb1ELb0ELb0ELb1ELb1ELb1ELb0ELb1ELb1ELb1ELb0ELb0EEENS1_21CollectiveEpilogueFwdISB_S9_SC_SE_Li256ELb1ELb1ELb0ELb0EEENS1_36VarlenDynamicPersistentTileSchedulerILi128ELi128ELi256ELi128ELb0ELb1ELb1ELb1ELb1ELb1EEEEEEEEEvNT_6ParamsE,@"STO_CUDA_ENTRY STV_DEFAULT"
_ZN7cutlass13device_kernelIN5flash11enable_sm90INS1_16FlashAttnFwdSm90INS1_25CollectiveMainloopFwdSm90ILi2EN4cute5tupleIJNS5_1CILi1EEES8_S8_EEENS6_IJNS7_ILi128EEESA_SA_EEELi128ENS_6half_tEfNS_4arch4Sm90ELb1ELb0ELb0ELb1ELb1ELb1ELb0ELb1ELb1ELb1ELb0ELb0EEENS1_21CollectiveEpilogueFwdISB_S9_SC_SE_Li256ELb1ELb1ELb0ELb0EEENS1_36VarlenDynamicPersistentTileSchedulerILi128ELi128ELi256ELi128ELb0ELb1ELb1ELb1ELb1ELb1EEEEEEEEEvNT_6ParamsE:
[----:B------:R-:W-:Y:S01]  /*0000*/  LDC R1, c[0x0][0x37c] ;  /* 0x0000df00ff017b82 */ /* 0x000fe20000000800 */
[----:B------:R-:W-:Y:S05]  /*0010*/  EXIT ;  /* 0x000000000000794d */ /* 0x000fea0003800000 */
.L_x_26:
        /* <DEDUP_REMOVED lines=14> */
.L_x_71:


//--------------------- .text._ZN7cutlass13device_kernelIN5flash11enable_sm90INS1_16FlashAttnFwdSm90INS1_25CollectiveMainloopFwdSm90ILi2EN4cute5tupleIJNS5_1CILi1EEES8_S8_EEENS6_IJNS7_ILi192EEENS7_ILi128EEENS7_ILi96EEEEEELi96ENS_6half_tEfNS_4arch4Sm90ELb0ELb0ELb0ELb0ELb1ELb0ELb0ELb0ELb1ELb1ELb0ELb0EEENS1_21CollectiveEpilogueFwdINS6_IJSA_SC_SB_EEES9_SE_SG_Li384ELb0ELb1ELb0ELb0EEENS1_29StaticPersistentTileSchedulerILb0EEEEEEEEEvNT_6ParamsE --------------------------
	.section	.text._ZN7cutlass13device_kernelIN5flash11enable_sm90INS1_16FlashAttnFwdSm90INS1_25CollectiveMainloopFwdSm90ILi2EN4cute5tupleIJNS5_1CILi1EEES8_S8_EEENS6_IJNS7_ILi192EEENS7_ILi128EEENS7_ILi96EEEEEELi96ENS_6half_tEfNS_4arch4Sm90ELb0ELb0ELb0ELb0ELb1ELb0ELb0ELb0ELb1ELb1ELb0ELb0EEENS1_21CollectiveEpilogueFwdINS6_IJSA_SC_SB_EEES9_SE_SG_Li384ELb0ELb1ELb0ELb0EEENS1_29StaticPersistentTileSchedulerILb0EEEEEEEEEvNT_6ParamsE,"ax",@progbits
	.align	128
.text._ZN7cutlass13device_kernelIN5flash11enable_sm90INS1_16FlashAttnFwdSm90INS1_25CollectiveMainloopFwdSm90ILi2EN4cute5tupleIJNS5_1CILi1EEES8_S8_EEENS6_IJNS7_ILi192EEENS7_ILi128EEENS7_ILi96EEEEEELi96ENS_6half_tEfNS_4arch4Sm90ELb0ELb0ELb0ELb0ELb1ELb0ELb0ELb0ELb1ELb1ELb0ELb0EEENS1_21CollectiveEpilogueFwdINS6_IJSA_SC_SB_EEES9_SE_SG_Li384ELb0ELb1ELb0ELb0EEENS1_29StaticPersistentTileSchedulerILb0EEEEEEEEEvNT_6ParamsE:
        .type           _ZN7cutlass13device_kernelIN5flash11enable_sm90INS1_16FlashAttnFwdSm90INS1_25CollectiveMainloopFwdSm90ILi2EN4cute5tupleIJNS5_1CILi1EEES8_S8_EEENS6_IJNS7_ILi192EEENS7_ILi128EEENS7_ILi96EEEEEELi96ENS_6half_tEfNS_4arch4Sm90ELb0ELb0ELb0ELb0ELb1ELb0ELb0ELb0ELb1ELb1ELb0ELb0EEENS1_21CollectiveEpilogueFwdINS6_IJSA_SC_SB_EEES9_SE_SG_Li384ELb0ELb1ELb0ELb0EEENS1_29StaticPersistentTileSchedulerILb0EEEEEEEEEvNT_6ParamsE,@function
        .size           _ZN7cutlass13device_kernelIN5flash11enable_sm90INS1_16FlashAttnFwdSm90INS1_25CollectiveMainloopFwdSm90ILi2EN4cute5tupleIJNS5_1CILi1EEES8_S8_EEENS6_IJNS7_ILi192EEENS7_ILi128EEENS7_ILi96EEEEEELi96ENS_6half_tEfNS_4arch4Sm90ELb0ELb0ELb0ELb0ELb1ELb0ELb0ELb0ELb1ELb1ELb0ELb0EEENS1_21CollectiveEpilogueFwdINS6_IJSA_SC_SB_EEES9_SE_SG_Li384ELb0ELb1ELb0ELb0EEENS1_29StaticPersistentTileSchedulerILb0EEEEEEEEEvNT_6ParamsE,(.L_x_72 - _ZN7cutlass13device_kernelIN5flash11enable_sm90INS1_16FlashAttnFwdSm90INS1_25CollectiveMainloopFwdSm90ILi2EN4cute5tupleIJNS5_1CILi1EEES8_S8_EEENS6_IJNS7_ILi192EEENS7_ILi128EEENS7_ILi96EEEEEELi96ENS_6half_tEfNS_4arch4Sm90ELb0ELb0ELb0ELb0ELb1ELb0ELb0ELb0ELb1ELb1ELb0ELb0EEENS1_21CollectiveEpilogueFwdINS6_IJSA_SC_SB_EEES9_SE_SG_Li384ELb0ELb1ELb0ELb0EEENS1_29StaticPersistentTileSchedulerILb0EEEEEEEEEvNT_6ParamsE)
        .other          _ZN7cutlass13device_kernelIN5flash11enable_sm90INS1_16FlashAttnFwdSm90INS1_25CollectiveMainloopFwdSm90ILi2EN4cute5tupleIJNS5_1CILi1EEES8_S8_EEENS6_IJNS7_ILi192EEENS7_ILi128EEENS7_ILi96EEEEEELi96ENS_6half_tEfNS_4arch4Sm90ELb0ELb0ELb0ELb0ELb1ELb0ELb0ELb0ELb1ELb1ELb0ELb0EEENS1_21CollectiveEpilogueFwdINS6_IJSA_SC_SB_EEES9_SE_SG_Li384ELb0ELb1ELb0ELb0EEENS1_29StaticPersistentTileSchedulerILb0EEEEEEEEEvNT_6ParamsE,@"STO_CUDA_ENTRY STV_DEFAULT"
_ZN7cutlass13device_kernelIN5flash11enable_sm90INS1_16FlashAttnFwdSm90INS1_25CollectiveMainloopFwdSm90ILi2EN4cute5tupleIJNS5_1CILi1EEES8_S8_EEENS6_IJNS7_ILi192EEENS7_ILi128EEENS7_ILi96EEEEEELi96ENS_6half_tEfNS_4arch4Sm90ELb0ELb0ELb0ELb0ELb1ELb0ELb0ELb0ELb1ELb1ELb0ELb0EEENS1_21CollectiveEpilogueFwdINS6_IJSA_SC_SB_EEES9_SE_SG_Li384ELb0ELb1ELb0ELb0EEENS1_29StaticPersistentTileSchedulerILb0EEEEEEEEEvNT_6ParamsE:
[----:B------:R-:W-:Y:S01]  /*0000*/  LDC R1, c[0x0][0x37c] ;  /* 0x0000df00ff017b82 */ /* 0x000fe20000000800 */
[----:B------:R-:W-:Y:S05]  /*0010*/  EXIT ;  /* 0x000000000000794d */ /* 0x000fea0003800000 */
.L_x_27:
        /* <DEDUP_REMOVED lines=14> */
.L_x_72:


//--------------------- .text._ZN7cutlass13device_kernelIN5flash11enable_sm90INS1_16FlashAttnFwdSm90INS1_25CollectiveMainloopFwdSm90ILi2EN4cute5tupleIJNS5_1CILi1EEES8_S8_EEENS6_IJNS7_ILi192EEENS7_ILi128EEENS7_ILi96EEEEEELi96ENS_6half_tEfNS_4arch4Sm90ELb0ELb0ELb0ELb1ELb1ELb0ELb0ELb0ELb1ELb1ELb0ELb0EEENS1_21CollectiveEpilogueFwdINS6_IJSA_SC_SB_EEES9_SE_SG_Li384ELb1ELb1ELb0ELb0EEENS1_36VarlenDynamicPersistentTileSchedulerILi192ELi128ELi384ELi128ELb0ELb1ELb1ELb0ELb1ELb1EEEEEEEEEvNT_6ParamsE --------------------------
	.section	.text._ZN7cutlass13device_kernelIN5flash11enable_sm90INS1_16FlashAttnFwdSm90INS1_25CollectiveMainloopFwdSm90ILi2EN4cute5tupleIJNS5_1CILi1EEES8_S8_EEENS6_IJNS7_ILi192EEENS7_ILi128EEENS7_ILi96EEEEEELi96ENS_6half_tEfNS_4arch4Sm90ELb0ELb0ELb0ELb1ELb1ELb0ELb0ELb0ELb1ELb1ELb0ELb0EEENS1_21CollectiveEpilogueFwdINS6_IJSA_SC_SB_EEES9_SE_SG_Li384ELb1ELb1ELb0ELb0EEENS1_36VarlenDynamicPersistentTileSchedulerILi192ELi128ELi384ELi128ELb0ELb1ELb1ELb0ELb1ELb1EEEEEEEEEvNT_6ParamsE,"ax",@progbits
	.align	128
.text._ZN7cutlass13device_kernelIN5flash11enable_sm90INS1_16FlashAttnFwdSm90INS1_25CollectiveMainloopFwdSm90ILi2EN4cute5tupleIJNS5_1CILi1EEES8_S8_EEENS6_IJNS7_ILi192EEENS7_ILi128EEENS7_ILi96EEEEEELi96ENS_6half_tEfNS_4arch4Sm90ELb0ELb0ELb0ELb1ELb1ELb0ELb0ELb0ELb1ELb1ELb0ELb0EEENS1_21CollectiveEpilogueFwdINS6_IJSA_SC_SB_EEES9_SE_SG_Li384ELb1ELb1ELb0ELb0EEENS1_36VarlenDynamicPersistentTileSchedulerILi192ELi128ELi384ELi128ELb0ELb1ELb1ELb0ELb1ELb1EEEEEEEEEvNT_6ParamsE:
        .type           _ZN7cutlass13device_kernelIN5flash11enable_sm90INS1_16FlashAttnFwdSm90INS1_25CollectiveMainloopFwdSm90ILi2EN4cute5tupleIJNS5_1CILi1EEES8_S8_EEENS6_IJNS7_ILi192EEENS7_ILi128EEENS7_ILi96EEEEEELi96ENS_6half_tEfNS_4arch4Sm90ELb0ELb0ELb0ELb1ELb1ELb0ELb0ELb0ELb1ELb1ELb0ELb0EEENS1_21CollectiveEpilogueFwdINS6_IJSA_SC_SB_EEES9_SE_SG_Li384ELb1ELb1ELb0ELb0EEENS1_36VarlenDynamicPersistentTileSchedulerILi192ELi128ELi384ELi128ELb0ELb1ELb1ELb0ELb1ELb1EEEEEEEEEvNT_6ParamsE,@function
        .size           _ZN7cutlass13device_kernelIN5flash11enable_sm90INS1_16FlashAttnFwdSm90INS1_25CollectiveMainloopFwdSm90ILi2EN4cute5tupleIJNS5_1CILi1EEES8_S8_EEENS6_IJNS7_ILi192EEENS7_ILi128EEENS7_ILi96EEEEEELi96ENS_6half_tEfNS_4arch4Sm90ELb0ELb0ELb0ELb1ELb1ELb0ELb0ELb0ELb1ELb1ELb0ELb0EEENS1_21CollectiveEpilogueFwdINS6_IJSA_SC_SB_EEES9_SE_SG_Li384ELb1ELb1ELb0ELb0EEENS1_36VarlenDynamicPersistentTileSchedulerILi192ELi128ELi384ELi128ELb0ELb1ELb1ELb0ELb1ELb1EEEEEEEEEvNT_6ParamsE,(.L_x_73 - _ZN7cutlass13device_kernelIN5flash11enable_sm90INS1_16FlashAttnFwdSm90INS1_25CollectiveMainloopFwdSm90ILi2EN4cute5tupleIJNS5_1CILi1EEES8_S8_EEENS6_IJNS7_ILi192EEENS7_ILi128EEENS7_ILi96EEEEEELi96ENS_6half_tEfNS_4arch4Sm90ELb0ELb0ELb0ELb1ELb1ELb0ELb0ELb0ELb1ELb1ELb0ELb0EEENS1_21CollectiveEpilogueFwdINS6_IJSA_SC_SB_EEES9_SE_SG_Li384ELb1ELb1ELb0ELb0EEENS1_36VarlenDynamicPersistentTileSchedulerILi192ELi128ELi384ELi128ELb0ELb1ELb1ELb0ELb1ELb1EEEEEEEEEvNT_6ParamsE)
        .other          _ZN7cutlass13device_kernelIN5flash11enable_sm90INS1_16FlashAttnFwdSm90INS1_25CollectiveMainloopFwdSm90ILi2EN4cute5tupleIJNS5_1CILi1EEES8_S8_EEENS6_IJNS7_ILi192EEENS7_ILi128EEENS7_ILi96EEEEEELi96ENS_6half_tEfNS_4arch4Sm90ELb0ELb0ELb0ELb1ELb1ELb0ELb0ELb0ELb1ELb1ELb0ELb0EEENS1_21CollectiveEpilogueFwdINS6_IJSA_SC_SB_EEES9_SE_SG_Li384ELb1ELb1ELb0ELb0EEENS1_36VarlenDynamicPersistentTileSchedulerILi192ELi128ELi384ELi128ELb0ELb1ELb1ELb0ELb1ELb1EEEEEEEEEvNT_6ParamsE,@"STO_CUDA_ENTRY STV_DEFAULT"
_ZN7cutlass13device_kernelIN5flash11enable_sm90INS1_16FlashAttnFwdSm90INS1_25CollectiveMainloopFwdSm90ILi2EN4cute5tupleIJNS5_1CILi1EEES8_S8_EEENS6_IJNS7_ILi192EEENS7_ILi128EEENS7_ILi96EEEEEELi96ENS_6half_tEfNS_4arch4Sm90ELb0ELb0ELb0ELb1ELb1ELb0ELb0ELb0ELb1ELb1ELb0ELb0EEENS1_21CollectiveEpilogueFwdINS6_IJSA_SC_SB_EEES9_SE_SG_Li384ELb1ELb1ELb0ELb0EEENS1_36VarlenDynamicPersistentTileSchedulerILi192ELi128ELi384ELi128ELb0ELb1ELb1ELb0ELb1ELb1EEEEEEEEEvNT_6ParamsE:
[----:B------:R-:W-:Y:S01]  /*0000*/  LDC R1, c[0x0][0x37c] ;  /* 0x0000df00ff017b82 */ /* 0x000fe20000000800 */
[----:B------:R-:W-:Y:S05]  /*0010*/  EXIT ;  /* 0x000000000000794d */ /* 0x000fea0003800000 */
.L_x_28:
        /* <DEDUP_REMOVED lines=14> */
.L_x_73:


//--------------------- .text._ZN7cutlass13device_kernelIN5flash11enable_sm90INS1_16FlashAttnFwdSm90INS1_25CollectiveMainloopFwdSm90ILi2EN4cute5tupleIJNS5_1CILi1EEES8_S8_EEENS6_IJNS7_ILi192EEENS7_ILi128EEENS7_ILi96EEEEEELi96ENS_6half_tEfNS_4arch4Sm90ELb0ELb0ELb0ELb1ELb1ELb1ELb0ELb0ELb1ELb1ELb0ELb0EEENS1_21CollectiveEpilogueFwdINS6_IJSA_SC_SB_EEES9_SE_SG_Li384ELb1ELb1ELb0ELb0EEENS1_36VarlenDynamicPersistentTileSchedulerILi192ELi128ELi384ELi128ELb0ELb1ELb1ELb0ELb1ELb1EEEEEEEEEvNT_6ParamsE --------------------------
	.section	.text._ZN7cutlass13device_kernelIN5flash11enable_sm90INS1_16FlashAttnFwdSm90INS1_25CollectiveMainloopFwdSm90ILi2EN4cute5tupleIJNS5_1CILi1EEES8_S8_EEENS6_IJNS7_ILi192EEENS7_ILi128EEENS7_ILi96EEEEEELi96ENS_6half_tEfNS_4arch4Sm90ELb0ELb0ELb0ELb1ELb1ELb1ELb0ELb0ELb1ELb1ELb0ELb0EEENS1_21CollectiveEpilogueFwdINS6_IJSA_SC_SB_EEES9_SE_SG_Li384ELb1ELb1ELb0ELb0EEENS1_36VarlenDynamicPersistentTileSchedulerILi192ELi128ELi384ELi128ELb0ELb1ELb1ELb0ELb1ELb1EEEEEEEEEvNT_6ParamsE,"ax",@progbits
	.align	128
.text._ZN7cutlass13device_kernelIN5flash11enable_sm90INS1_16FlashAttnFwdSm90INS1_25CollectiveMainloopFwdSm90ILi2EN4cute5tupleIJNS5_1CILi1EEES8_S8_EEENS6_IJNS7_ILi192EEENS7_ILi128EEENS7_ILi96EEEEEELi96ENS_6half_tEfNS_4arch4Sm90ELb0ELb0ELb0ELb1ELb1ELb1ELb0ELb0ELb1ELb1ELb0ELb0EEENS1_21CollectiveEpilogueFwdINS6_IJSA_SC_SB_EEES9_SE_SG_Li384ELb1ELb1ELb0ELb0EEENS1_36VarlenDynamicPersistentTileSchedulerILi192ELi128ELi384ELi128ELb0ELb1ELb1ELb0ELb1ELb1EEEEEEEEEvNT_6ParamsE:
        .type           _ZN7cutlass13device_kernelIN5flash11enable_sm90INS1_16FlashAttnFwdSm90INS1_25CollectiveMainloopFwdSm90ILi2EN4cute5tupleIJNS5_1CILi1EEES8_S8_EEENS6_IJNS7_ILi192EEENS7_ILi128EEENS7_ILi96EEEEEELi96ENS_6half_tEfNS_4arch4Sm90ELb0ELb0ELb0ELb1ELb1ELb1ELb0ELb0ELb1ELb1ELb0ELb0EEENS1_21CollectiveEpilogueFwdINS6_IJSA_SC_SB_EEES9_SE_SG_Li384ELb1ELb1ELb0ELb0EEENS1_36VarlenDynamicPersistentTileSchedulerILi192ELi128ELi384ELi128ELb0ELb1ELb1ELb0ELb1ELb1EEEEEEEEEvNT_6ParamsE,@function
        .size           _ZN7cutlass13device_kernelIN5flash11enable_sm90INS1_16FlashAttnFwdSm90INS1_25CollectiveMainloopFwdSm90ILi2EN4cute5tupleIJNS5_1CILi1EEES8_S8_EEENS6_IJNS7_ILi192EEENS7_ILi128EEENS7_ILi96EEEEEELi96ENS_6half_tEfNS_4arch4Sm90ELb0ELb0ELb0ELb1ELb1ELb1ELb0ELb0ELb1ELb1ELb0ELb0EEENS1_21CollectiveEpilogueFwdINS6_IJSA_SC_SB_EEES9_SE_SG_Li384ELb1ELb1ELb0ELb0EEENS1_36VarlenDynamicPersistentTileSchedulerILi192ELi128ELi384ELi128ELb0ELb1ELb1ELb0ELb1ELb1EEEEEEEEEvNT_6ParamsE,(.L_x_74 - _ZN7cutlass13device_kernelIN5flash11enable_sm90INS1_16FlashAttnFwdSm90INS1_25CollectiveMainloopFwdSm90ILi2EN4cute5tupleIJNS5_1CILi1EEES8_S8_EEENS6_IJNS7_ILi192EEENS7_ILi128EEENS7_ILi96EEEEEELi96ENS_6half_tEfNS_4arch4Sm90ELb0ELb0ELb0ELb1ELb1ELb1ELb0ELb0ELb1ELb1ELb0ELb0EEENS1_21CollectiveEpilogueFwdINS6_IJSA_SC_SB_EEES9_SE_SG_Li384ELb1ELb1ELb0ELb0EEENS1_36VarlenDynamicPersistentTileSchedulerILi192ELi128ELi384ELi128ELb0ELb1ELb1ELb0ELb1ELb1EEEEEEEEEvNT_6ParamsE)
        .other          _ZN7cutlass13device_kernelIN5flash11enable_sm90INS1_16FlashAttnFwdSm90INS1_25CollectiveMainloopFwdSm90ILi2EN4cute5tupleIJNS5_1CILi1EEES8_S8_EEENS6_IJNS7_ILi192EEENS7_ILi128EEENS7_ILi96EEEEEELi96ENS_6half_tEfNS_4arch4Sm90ELb0ELb0ELb0ELb1ELb1ELb1ELb0ELb0ELb1ELb1ELb0ELb0EEENS1_21CollectiveEpilogueFwdINS6_IJSA_SC_SB_EEES9_SE_SG_Li384ELb1ELb1ELb0ELb0EEENS1_36VarlenDynamicPersistentTileSchedulerILi192ELi128ELi384ELi128ELb0ELb1ELb1ELb0ELb1ELb1EEEEEEEEEvNT_6ParamsE,@"STO_CUDA_ENTRY STV_DEFAULT"
_ZN7cutlass13device_kernelIN5flash11enable_sm90INS1_16FlashAttnFwdSm90INS1_25CollectiveMainloopFwdSm90ILi2EN4cute5tupleIJNS5_1CILi1EEES8_S8_EEENS6_IJNS7_ILi192EEENS7_ILi128EEENS7_ILi96EEEEEELi96ENS_6half_tEfNS_4arch4Sm90ELb0ELb0ELb0ELb1ELb1ELb1ELb0ELb0ELb1ELb1ELb0ELb0EEENS1_21CollectiveEpilogueFwdINS6_IJSA_SC_SB_EEES9_SE_SG_Li384ELb1ELb1ELb0ELb0EEENS1_36VarlenDynamicPersistentTileSchedulerILi192ELi128ELi384ELi128ELb0ELb1ELb1ELb0ELb1ELb1EEEEEEEEEvNT_6ParamsE:
[----:B------:R-:W-:Y:S01]  /*0000*/  LDC R1, c[0x0][0x37c] ;  /* 0x0000df00ff017b82 */ /* 0x000fe20000000800 */
[----:B------:R-:W-:Y:S05]  /*0010*/  EXIT ;  /* 0x000000000000794d */ /* 0x000fea0003800000 */
.L_x_29:
        /* <DEDUP_REMOVED lines=14> */
.L_x_74:


//--------------------- .text._ZN7cutlass13device_kernelIN5flash11enable_sm90INS1_16FlashAttnFwdSm90INS1_25CollectiveMainloopFwdSm90ILi2EN4cute5tupleIJNS5_1CILi1EEES8_S8_EEENS6_IJNS7_ILi192EEENS7_ILi128EEENS7_ILi96EEEEEELi96ENS_6half_tEfNS_4arch4Sm90ELb0ELb1ELb0ELb0ELb1ELb0ELb0ELb0ELb1ELb1ELb0ELb0EEENS1_21CollectiveEpilogueFwdINS6_IJSA_SC_SB_EEES9_SE_SG_Li384ELb0ELb1ELb0ELb0EEENS1_30DynamicPersistentTileSchedulerILi384ELi128ELb0ELb1ELb1EEEEEEEEEvNT_6ParamsE --------------------------
	.section	.text._ZN7cutlass13device_kernelIN5flash11enable_sm90INS1_16FlashAttnFwdSm90INS1_25CollectiveMainloopFwdSm90ILi2EN4cute5tupleIJNS5_1CILi1EEES8_S8_EEENS6_IJNS7_ILi192EEENS7_ILi128EEENS7_ILi96EEEEEELi96ENS_6half_tEfNS_4arch4Sm90ELb0ELb1ELb0ELb0ELb1ELb0ELb0ELb0ELb1ELb1ELb0ELb0EEENS1_21CollectiveEpilogueFwdINS6_IJSA_SC_SB_EEES9_SE_SG_Li384ELb0ELb1ELb0ELb0EEENS1_30DynamicPersistentTileSchedulerILi384ELi128ELb0ELb1ELb1EEEEEEEEEvNT_6ParamsE,"ax",@progbits
	.align	128
.text._ZN7cutlass13device_kernelIN5flash11enable_sm90INS1_16FlashAttnFwdSm90INS1_25CollectiveMainloopFwdSm90ILi2EN4cute5tupleIJNS5_1CILi1EEES8_S8_EEENS6_IJNS7_ILi192EEENS7_ILi128EEENS7_ILi96EEEEEELi96ENS_6half_tEfNS_4arch4Sm90ELb0ELb1ELb0ELb0ELb1ELb0ELb0ELb0ELb1ELb1ELb0ELb0EEENS1_21CollectiveEpilogueFwdINS6_IJSA_SC_SB_EEES9_SE_SG_Li384ELb0ELb1ELb0ELb0EEENS1_30DynamicPersistentTileSchedulerILi384ELi128ELb0ELb1ELb1EEEEEEEEEvNT_6ParamsE:
        .type           _ZN7cutlass13device_kernelIN5flash11enable_sm90INS1_16FlashAttnFwdSm90INS1_25CollectiveMainloopFwdSm90ILi2EN4cute5tupleIJNS5_1CILi1EEES8_S8_EEENS6_IJNS7_ILi192EEENS7_ILi128EEENS7_ILi96EEEEEELi96ENS_6half_tEfNS_4arch4Sm90ELb0ELb1ELb0ELb0ELb1ELb0ELb0ELb0ELb1ELb1ELb0ELb0EEENS1_21CollectiveEpilogueFwdINS6_IJSA_SC_SB_EEES9_SE_SG_Li384ELb0ELb1ELb0ELb0EEENS1_30DynamicPersistentTileSchedulerILi384ELi128ELb0ELb1ELb1EEEEEEEEEvNT_6ParamsE,@function
        .size           _ZN7cutlass13device_kernelIN5flash11enable_sm90INS1_16FlashAttnFwdSm90INS1_25CollectiveMainloopFwdSm90ILi2EN4cute5tupleIJNS5_1CILi1EEES8_S8_EEENS6_IJNS7_ILi192EEENS7_ILi128EEENS7_ILi96EEEEEELi96ENS_6half_tEfNS_4arch4Sm90ELb0ELb1ELb0ELb0ELb1ELb0ELb0ELb0ELb1ELb1ELb0ELb0EEENS1_21CollectiveEpilogueFwdINS6_IJSA_SC_SB_EEES9_SE_SG_Li384ELb0ELb1ELb0ELb0EEENS1_30DynamicPersistentTileSchedulerILi384ELi128ELb0ELb1ELb1EEEEEEEEEvNT_6ParamsE,(.L_x_75 - _ZN7cutlass13device_kernelIN5flash11enable_sm90INS1_16FlashAttnFwdSm90INS1_25CollectiveMainloopFwdSm90ILi2EN4cute5tupleIJNS5_1CILi1EEES8_S8_EEENS6_IJNS7_ILi192EEENS7_ILi128EEENS7_ILi96EEEEEELi96ENS_6half_tEfNS_4arch4Sm90ELb0ELb1ELb0ELb0ELb1ELb0ELb0ELb0ELb1ELb1ELb0ELb0EEENS1_21CollectiveEpilogueFwdINS6_IJSA_SC_SB_EEES9_SE_SG_Li384ELb0ELb1ELb0ELb0EEENS1_30DynamicPersistentTileSchedulerILi384ELi128ELb0ELb1ELb1EEEEEEEEEvNT_6ParamsE)
        .other          _ZN7cutlass13device_kernelIN5flash11enable_sm90INS1_16FlashAttnFwdSm90INS1_25CollectiveMainloopFwdSm90ILi2EN4cute5tupleIJNS5_1CILi1EEES8_S8_EEENS6_IJNS7_ILi192EEENS7_ILi128EEENS7_ILi96EEEEEELi96ENS_6half_tEfNS_4arch4Sm90ELb0ELb1ELb0ELb0ELb1ELb0ELb0ELb0ELb1ELb1ELb0ELb0EEENS1_21CollectiveEpilogueFwdINS6_IJSA_SC_SB_EEES9_SE_SG_Li384ELb0ELb1ELb0ELb0EEENS1_30DynamicPersistentTileSchedulerILi384ELi128ELb0ELb1ELb1EEEEEEEEEvNT_6ParamsE,@"STO_CUDA_ENTRY STV_DEFAULT"
_ZN7cutlass13device_kernelIN5flash11enable_sm90INS1_16FlashAttnFwdSm90INS1_25CollectiveMainloopFwdSm90ILi2EN4cute5tupleIJNS5_1CILi1EEES8_S8_EEENS6_IJNS7_ILi192EEENS7_ILi128EEENS7_ILi96EEEEEELi96ENS_6half_tEfNS_4arch4Sm90ELb0ELb1ELb0ELb0ELb1ELb0ELb0ELb0ELb1ELb1ELb0ELb0EEENS1_21CollectiveEpilogueFwdINS6_IJSA_SC_SB_EEES9_SE_SG_Li384ELb0ELb1ELb0ELb0EEENS1_30DynamicPersistentTileSchedulerILi384ELi128ELb0ELb1ELb1EEEEEEEEEvNT_6ParamsE:
[----:B------:R-:W-:Y:S01]  /*0000*/  LDC R1, c[0x0][0x37c] ;  /* 0x0000df00ff017b82 */ /* 0x000fe20000000800 */
[----:B------:R-:W-:Y:S05]  /*0010*/  EXIT ;  /* 0x000000000000794d */ /* 0x000fea0003800000 */
.L_x_30:
        /* <DEDUP_REMOVED lines=14> */
.L_x_75:


//--------------------- .text._ZN7cutlass13device_kernelIN5flash11enable_sm90INS1_16FlashAttnFwdSm90INS1_25CollectiveMainloopFwdSm90ILi2EN4cute5tupleIJNS5_1CILi1EEES8_S8_EEENS6_IJNS7_ILi192EEENS7_ILi128EEENS7_ILi96EEEEEELi96ENS_6half_tEfNS_4arch4Sm90ELb0ELb1ELb0ELb1ELb1ELb0ELb0ELb0ELb1ELb1ELb0ELb0EEENS1_21CollectiveEpilogueFwdINS6_IJSA_SC_SB_EEES9_SE_SG_Li384ELb1ELb1ELb0ELb0EEENS1_36VarlenDynamicPersistentTileSchedulerILi192ELi128ELi384ELi128ELb0ELb1ELb1ELb1ELb0ELb1EEEEEEEEEvNT_6ParamsE --------------------------
	.section	.text._ZN7cutlass13device_kernelIN5flash11enable_sm90INS1_16FlashAttnFwdSm90INS1_25CollectiveMainloopFwdSm90ILi2EN4cute5tupleIJNS5_1CILi1EEES8_S8_EEENS6_IJNS7_ILi192EEENS7_ILi128EEENS7_ILi96EEEEEELi96ENS_6half_tEfNS_4arch4Sm90ELb0ELb1ELb0ELb1ELb1ELb0ELb0ELb0ELb1ELb1ELb0ELb0EEENS1_21CollectiveEpilogueFwdINS6_IJSA_SC_SB_EEES9_SE_SG_Li384ELb1ELb1ELb0ELb0EEENS1_36VarlenDynamicPersistentTileSchedulerILi192ELi128ELi384ELi128ELb0ELb1ELb1ELb1ELb0ELb1EEEEEEEEEvNT_6ParamsE,"ax",@progbits
	.align	128
.text._ZN7cutlass13device_kernelIN5flash11enable_sm90INS1_16FlashAttnFwdSm90INS1_25CollectiveMainloopFwdSm90ILi2EN4cute5tupleIJNS5_1CILi1EEES8_S8_EEENS6_IJNS7_ILi192EEENS7_ILi128EEENS7_ILi96EEEEEELi96ENS_6half_tEfNS_4arch4Sm90ELb0ELb1ELb0ELb1ELb1ELb0ELb0ELb0ELb1ELb1ELb0ELb0EEENS1_21CollectiveEpilogueFwdINS6_IJSA_SC_SB_EEES9_SE_SG_Li384ELb1ELb1ELb0ELb0EEENS1_36VarlenDynamicPersistentTileSchedulerILi192ELi128ELi384ELi128ELb0ELb1ELb1ELb1ELb0ELb1EEEEEEEEEvNT_6ParamsE:
        .type           _ZN7cutlass13device_kernelIN5flash11enable_sm90INS1_16FlashAttnFwdSm90INS1_25CollectiveMainloopFwdSm90ILi2EN4cute5tupleIJNS5_1CILi1EEES8_S8_EEENS6_IJNS7_ILi192EEENS7_ILi128EEENS7_ILi96EEEEEELi96ENS_6half_tEfNS_4arch4Sm90ELb0ELb1ELb0ELb1ELb1ELb0ELb0ELb0ELb1ELb1ELb0ELb0EEENS1_21CollectiveEpilogueFwdINS6_IJSA_SC_SB_EEES9_SE_SG_Li384ELb1ELb1ELb0ELb0EEENS1_36VarlenDynamicPersistentTileSchedulerILi192ELi128ELi384ELi128ELb0ELb1ELb1ELb1ELb0ELb1EEEEEEEEEvNT_6ParamsE,@function
        .size           _ZN7cutlass13device_kernelIN5flash11enable_sm90INS1_16FlashAttnFwdSm90INS1_25CollectiveMainloopFwdSm90ILi2EN4cute5tupleIJNS5_1CILi1EEES8_S8_EEENS6_IJNS7_ILi192EEENS7_ILi128EEENS7_ILi96EEEEEELi96ENS_6half_tEfNS_4arch4Sm90ELb0ELb1ELb0ELb1ELb1ELb0ELb0ELb0ELb1ELb1ELb0ELb0EEENS1_21CollectiveEpilogueFwdINS6_IJSA_SC_SB_EEES9_SE_SG_Li384ELb1ELb1ELb0ELb0EEENS1_36VarlenDynamicPersistentTileSchedulerILi192ELi128ELi384ELi128ELb0ELb1ELb1ELb1ELb0ELb1EEEEEEEEEvNT_6ParamsE,(.L_x_76 - _ZN7cutlass13device_kernelIN5flash11enable_sm90INS1_16FlashAttnFwdSm90INS1_25CollectiveMainloopFwdSm90ILi2EN4cute5tupleIJNS5_1CILi1EEES8_S8_EEENS6_IJNS7_ILi192EEENS7_ILi128EEENS7_ILi96EEEEEELi96ENS_6half_tEfNS_4arch4Sm90ELb0ELb1ELb0ELb1ELb1ELb0ELb0ELb0ELb1ELb1ELb0ELb0EEENS1_21CollectiveEpilogueFwdINS6_IJSA_SC_SB_EEES9_SE_SG_Li384ELb1ELb1ELb0ELb0EEENS1_36VarlenDynamicPersistentTileSchedulerILi192ELi128ELi384ELi128ELb0ELb1ELb1ELb1ELb0ELb1EEEEEEEEEvNT_6ParamsE)
        .other          _ZN7cutlass13device_kernelIN5flash11enable_sm90INS1_16FlashAttnFwdSm90INS1_25CollectiveMainloopFwdSm90ILi2EN4cute5tupleIJNS5_1CILi1EEES8_S8_EEENS6_IJNS7_ILi192EEENS7_ILi128EEENS7_ILi96EEEEEELi96ENS_6half_tEfNS_4arch4Sm90ELb0ELb1ELb0ELb1ELb1ELb0ELb0ELb0ELb1ELb1ELb0ELb0EEENS1_21CollectiveEpilogueFwdINS6_IJSA_SC_SB_EEES9_SE_SG_Li384ELb1ELb1ELb0ELb0EEENS1_36VarlenDynamicPersistentTileSchedulerILi192ELi128ELi384ELi128ELb0ELb1ELb1ELb1ELb0ELb1EEEEEEEEEvNT_6ParamsE,@"STO_CUDA_ENTRY STV_DEFAULT"
_ZN7cutlass13device_kernelIN5flash11enable_sm90INS1_16FlashAttnFwdSm90INS1_25CollectiveMainloopFwdSm90ILi2EN4cute5tupleIJNS5_1CILi1EEES8_S8_EEENS6_IJNS7_ILi192EEENS7_ILi128EEENS7_ILi96EEEEEELi96ENS_6half_tEfNS_4arch4Sm90ELb0ELb1ELb0ELb1ELb1ELb0ELb0ELb0ELb1ELb1ELb0ELb0EEENS1_21CollectiveEpilogueFwdINS6_IJSA_SC_SB_EEES9_SE_SG_Li384ELb1ELb1ELb0ELb0EEENS1_36VarlenDynamicPersistentTileSchedulerILi192ELi128ELi384ELi128ELb0ELb1ELb1ELb1ELb0ELb1EEEEEEEEEvNT_6ParamsE:
[----:B------:R-:W-:Y:S01]  /*0000*/  LDC R1, c[0x0][0x37c] ;  /* 0x0000df00ff017b82 */ /* 0x000fe20000000800 */
[----:B------:R-:W-:Y:S05]  /*0010*/  EXIT ;  /* 0x000000000000794d */ /* 0x000fea0003800000 */
.L_x_31:
        /* <DEDUP_REMOVED lines=14> */
.L_x_76:


//--------------------- .text._ZN7cutlass13device_kernelIN5flash11enable_sm90INS1_16FlashAttnFwdSm90INS1_25CollectiveMainloopFwdSm90ILi2EN4cute5tupleIJNS5_1CILi1EEES8_S8_EEENS6_IJNS7_ILi192EEENS7_ILi128EEENS7_ILi96EEEEEELi96ENS_6half_tEfNS_4arch4Sm90ELb0ELb1ELb0ELb1ELb1ELb1ELb0ELb0ELb1ELb1ELb0ELb0EEENS1_21CollectiveEpilogueFwdINS6_IJSA_SC_SB_EEES9_SE_SG_Li384ELb1ELb1ELb0ELb0EEENS1_36VarlenDynamicPersistentTileSchedulerILi192ELi128ELi384ELi128ELb0ELb1ELb1ELb1ELb0ELb1EEEEEEEEEvNT_6ParamsE --------------------------
	.section	.text._ZN7cutlass13device_kernelIN5flash11enable_sm90INS1_16FlashAttnFwdSm90INS1_25CollectiveMainloopFwdSm90ILi2EN4cute5tupleIJNS5_1CILi1EEES8_S8_EEENS6_IJNS7_ILi192EEENS7_ILi128EEENS7_ILi96EEEEEELi96ENS_6half_tEfNS_4arch4Sm90ELb0ELb1ELb0ELb1ELb1ELb1ELb0ELb0ELb1ELb1ELb0ELb0EEENS1_21CollectiveEpilogueFwdINS6_IJSA_SC_SB_EEES9_SE_SG_Li384ELb1ELb1ELb0ELb0EEENS1_36VarlenDynamicPersistentTileSchedulerILi192ELi128ELi384ELi128ELb0ELb1ELb1ELb1ELb0ELb1EEEEEEEEEvNT_6ParamsE,"ax",@progbits
	.align	128
.text._ZN7cutlass13device_kernelIN5flash11enable_sm90INS1_16FlashAttnFwdSm90INS1_25CollectiveMainloopFwdSm90ILi2EN4cute5tupleIJNS5_1CILi1EEES8_S8_EEENS6_IJNS7_ILi192EEENS7_ILi128EEENS7_ILi96EEEEEELi96ENS_6half_tEfNS_4arch4Sm90ELb0ELb1ELb0ELb1ELb1ELb1ELb0ELb0ELb1ELb1ELb0ELb0EEENS1_21CollectiveEpilogueFwdINS6_IJSA_SC_SB_EEES9_SE_SG_Li384ELb1ELb1ELb0ELb0EEENS1_36VarlenDynamicPersistentTileSchedulerILi192ELi128ELi384ELi128ELb0ELb1ELb1ELb1ELb0ELb1EEEEEEEEEvNT_6ParamsE:
        .type           _ZN7cutlass13device_kernelIN5flash11enable_sm90INS1_16FlashAttnFwdSm90INS1_25CollectiveMainloopFwdSm90ILi2EN4cute5tupleIJNS5_1CILi1EEES8_S8_EEENS6_IJNS7_ILi192EEENS7_ILi128EEENS7_ILi96EEEEEELi96ENS_6half_tEfNS_4arch4Sm90ELb0ELb1ELb0ELb1ELb1ELb1ELb0ELb0ELb1ELb1ELb0ELb0EEENS1_21CollectiveEpilogueFwdINS6_IJSA_SC_SB_EEES9_SE_SG_Li384ELb1ELb1ELb0ELb0EEENS1_36VarlenDynamicPersistentTileSchedulerILi192ELi128ELi384ELi128ELb0ELb1ELb1ELb1ELb0ELb1EEEEEEEEEvNT_6ParamsE,@function
        .size           _ZN7cutlass13device_kernelIN5flash11enable_sm90INS1_16FlashAttnFwdSm90INS1_25CollectiveMainloopFwdSm90ILi2EN4cute5tupleIJNS5_1CILi1EEES8_S8_EEENS6_IJNS7_ILi192EEENS7_ILi128EEENS7_ILi96EEEEEELi96ENS_6half_tEfNS_4arch4Sm90ELb0ELb1ELb0ELb1ELb1ELb1ELb0ELb0ELb1ELb1ELb0ELb0EEENS1_21CollectiveEpilogueFwdINS6_IJSA_SC_SB_EEES9_SE_SG_Li384ELb1ELb1ELb0ELb0EEENS1_36VarlenDynamicPersistentTileSchedulerILi192ELi128ELi384ELi128ELb0ELb1ELb1ELb1ELb0ELb1EEEEEEEEEvNT_6ParamsE,(.L_x_77 - _ZN7cutlass13device_kernelIN5flash11enable_sm90INS1_16FlashAttnFwdSm90INS1_25CollectiveMainloopFwdSm90ILi2EN4cute5tupleIJNS5_1CILi1EEES8_S8_EEENS6_IJNS7_ILi192EEENS7_ILi128EEENS7_ILi96EEEEEELi96ENS_6half_tEfNS_4arch4Sm90ELb0ELb1ELb0ELb1ELb1ELb1ELb0ELb0ELb1ELb1ELb0ELb0EEENS1_21CollectiveEpilogueFwdINS6_IJSA_SC_SB_EEES9_SE_SG_Li384ELb1ELb1ELb0ELb0EEENS1_36VarlenDynamicPersistentTileSchedulerILi192ELi128ELi384ELi128ELb0ELb1ELb1ELb1ELb0ELb1EEEEEEEEEvNT_6ParamsE)
        .other          _ZN7cutlass13device_kernelIN5flash11enable_sm90INS1_16FlashAttnFwdSm90INS1_25CollectiveMainloopFwdSm90ILi2EN4cute5tupleIJNS5_1CILi1EEES8_S8_EEENS6_IJNS7_ILi192EEENS7_ILi128EEENS7_ILi96EEEEEELi96ENS_6half_tEfNS_4arch4Sm90ELb0ELb1ELb0ELb1ELb1ELb1ELb0ELb0ELb1ELb1ELb0ELb0EEENS1_21CollectiveEpilogueFwdINS6_IJSA_SC_SB_EEES9_SE_SG_Li384ELb1ELb1ELb0ELb0EEENS1_36VarlenDynamicPersistentTileSchedulerILi192ELi128ELi384ELi128ELb0ELb1ELb1ELb1ELb0ELb1EEEEEEEEEvNT_6ParamsE,@"STO_CUDA_ENTRY STV_DEFAULT"
_ZN7cutlass13device_kernelIN5flash11enable_sm90INS1_16FlashAttnFwdSm90INS1_25CollectiveMainloopFwdSm90ILi2EN4cute5tupleIJNS5_1CILi1EEES8_S8_EEENS6_IJNS7_ILi192EEENS7_ILi128EEENS7_ILi96EEEEEELi96ENS_6half_tEfNS_4arch4Sm90ELb0ELb1ELb0ELb1ELb1ELb1ELb0ELb0ELb1ELb1ELb0ELb0EEENS1_21CollectiveEpilogueFwdINS6_IJSA_SC_SB_EEES9_SE_SG_Li384ELb1ELb1ELb0ELb0EEENS1_36VarlenDynamicPersistentTileSchedulerILi192ELi128ELi384ELi128ELb0ELb1ELb1ELb1ELb0ELb1EEEEEEEEEvNT_6ParamsE:
[----:B------:R-:W-:Y:S01]  /*0000*/  LDC R1, c[0x0][0x37c] ;  /* 0x0000df00ff017b82 */ /* 0x000fe20000000800 */
[----:B------:R-:W-:Y:S05]  /*0010*/  EXIT ;  /* 0x000000000000794d */ /* 0x000fea0003800000 */
.L_x_32:
        /* <DEDUP_REMOVED lines=14> */
.L_x_77:


//--------------------- .text._ZN7cutlass13device_kernelIN5flash11enable_sm90INS1_16FlashAttnFwdSm90INS1_25CollectiveMainloopFwdSm90ILi2EN4cute5tupleIJNS5_1CILi1EEES8_S8_EEENS6_IJNS7_ILi192EEENS7_ILi128EEENS7_ILi96EEEEEELi96ENS_6half_tEfNS_4arch4Sm90ELb1ELb0ELb0ELb0ELb1ELb0ELb0ELb0ELb1ELb1ELb0ELb0EEENS1_21CollectiveEpilogueFwdINS6_IJSA_SC_SB_EEES9_SE_SG_Li384ELb0ELb1ELb0ELb0EEENS1_30DynamicPersistentTileSchedulerILi384ELi128ELb0ELb1ELb1EEEEEEEEEvNT_6ParamsE --------------------------
	.section	.text._ZN7cutlass13device_kernelIN5flash11enable_sm90INS1_16FlashAttnFwdSm90INS1_25CollectiveMainloopFwdSm90ILi2EN4cute5tupleIJNS5_1CILi1EEES8_S8_EEENS6_IJNS7_ILi192EEENS7_ILi128EEENS7_ILi96EEEEEELi96ENS_6half_tEfNS_4arch4Sm90ELb1ELb0ELb0ELb0ELb1ELb0ELb0ELb0ELb1ELb1ELb0ELb0EEENS1_21CollectiveEpilogueFwdINS6_IJSA_SC_SB_EEES9_SE_SG_Li384ELb0ELb1ELb0ELb0EEENS1_30DynamicPersistentTileSchedulerILi384ELi128ELb0ELb1ELb1EEEEEEEEEvNT_6ParamsE,"ax",@progbits
	.align	128
.text._ZN7cutlass13device_kernelIN5flash11enable_sm90INS1_16FlashAttnFwdSm90INS1_25CollectiveMainloopFwdSm90ILi2EN4cute5tupleIJNS5_1CILi1EEES8_S8_EEENS6_IJNS7_ILi192EEENS7_ILi128EEENS7_ILi96EEEEEELi96ENS_6half_tEfNS_4arch4Sm90ELb1ELb0ELb0ELb0ELb1ELb0ELb0ELb0ELb1ELb1ELb0ELb0EEENS1_21CollectiveEpilogueFwdINS6_IJSA_SC_SB_EEES9_SE_SG_Li384ELb0ELb1ELb0ELb0EEENS1_30DynamicPersistentTileSchedulerILi384ELi128ELb0ELb1ELb1EEEEEEEEEvNT_6ParamsE:
        .type           _ZN7cutlass13device_kernelIN5flash11enable_sm90INS1_16FlashAttnFwdSm90INS1_25CollectiveMainloopFwdSm90ILi2EN4cute5tupleIJNS5_1CILi1EEES8_S8_EEENS6_IJNS7_ILi192EEENS7_ILi128EEENS7_ILi96EEEEEELi96ENS_6half_tEfNS_4arch4Sm90ELb1ELb0ELb0ELb0ELb1ELb0ELb0ELb0ELb1ELb1ELb0ELb0EEENS1_21CollectiveEpilogueFwdINS6_IJSA_SC_SB_EEES9_SE_SG_Li384ELb0ELb1ELb0ELb0EEENS1_30DynamicPersistentTileSchedulerILi384ELi128ELb0ELb1ELb1EEEEEEEEEvNT_6ParamsE,@function
        .size           _ZN7cutlass13device_kernelIN5flash11enable_sm90INS1_16FlashAttnFwdSm90INS1_25CollectiveMainloopFwdSm90ILi2EN4cute5tupleIJNS5_1CILi1EEES8_S8_EEENS6_IJNS7_ILi192EEENS7_ILi128EEENS7_ILi96EEEEEELi96ENS_6half_tEfNS_4arch4Sm90ELb1ELb0ELb0ELb0ELb1ELb0ELb0ELb0ELb1ELb1ELb0ELb0EEENS1_21CollectiveEpilogueFwdINS6_IJSA_SC_SB_EEES9_SE_SG_Li384ELb0ELb1ELb0ELb0EEENS1_30DynamicPersistentTileSchedulerILi384ELi128ELb0ELb1ELb1EEEEEEEEEvNT_6ParamsE,(.L_x_78 - _ZN7cutlass13device_kernelIN5flash11enable_sm90INS1_16FlashAttnFwdSm90INS1_25CollectiveMainloopFwdSm90ILi2EN4cute5tupleIJNS5_1CILi1EEES8_S8_EEENS6_IJNS7_ILi192EEENS7_ILi128EEENS7_ILi96EEEEEELi96ENS_6half_tEfNS_4arch4Sm90ELb1ELb0ELb0ELb0ELb1ELb0ELb0ELb0ELb1ELb1ELb0ELb0EEENS1_21CollectiveEpilogueFwdINS6_IJSA_SC_SB_EEES9_SE_SG_Li384ELb0ELb1ELb0ELb0EEENS1_30DynamicPersistentTileSchedulerILi384ELi128ELb0ELb1ELb1EEEEEEEEEvNT_6ParamsE)
        .other          _ZN7cutlass13device_kernelIN5flash11enable_sm90INS1_16FlashAttnFwdSm90INS1_25CollectiveMainloopFwdSm90ILi2EN4cute5tupleIJNS5_1CILi1EEES8_S8_EEENS6_IJNS7_ILi192EEENS7_ILi128EEENS7_ILi96EEEEEELi96ENS_6half_tEfNS_4arch4Sm90ELb1ELb0ELb0ELb0ELb1ELb0ELb0ELb0ELb1ELb1ELb0ELb0EEENS1_21CollectiveEpilogueFwdINS6_IJSA_SC_SB_EEES9_SE_SG_Li384ELb0ELb1ELb0ELb0EEENS1_30DynamicPersistentTileSchedulerILi384ELi128ELb0ELb1ELb1EEEEEEEEEvNT_6ParamsE,@"STO_CUDA_ENTRY STV_DEFAULT"
_ZN7cutlass13device_kernelIN5flash11enable_sm90INS1_16FlashAttnFwdSm90INS1_25CollectiveMainloopFwdSm90ILi2EN4cute5tupleIJNS5_1CILi1EEES8_S8_EEENS6_IJNS7_ILi192EEENS7_ILi128EEENS7_ILi96EEEEEELi96ENS_6half_tEfNS_4arch4Sm90ELb1ELb0ELb0ELb0ELb1ELb0ELb0ELb0ELb1ELb1ELb0ELb0EEENS1_21CollectiveEpilogueFwdINS6_IJSA_SC_SB_EEES9_SE_SG_Li384ELb0ELb1ELb0ELb0EEENS1_30DynamicPersistentTileSchedulerILi384ELi128ELb0ELb1ELb1EEEEEEEEEvNT_6ParamsE:
[----:B------:R-:W-:Y:S01]  /*0000*/  LDC R1, c[0x0][0x37c] ;  /* 0x0000df00ff017b82 */ /* 0x000fe20000000800 */
[----:B------:R-:W-:Y:S05]  /*0010*/  EXIT ;  /* 0x000000000000794d */ /* 0x000fea0003800000 */
.L_x_33:
        /* <DEDUP_REMOVED lines=14> */
.L_x_78:


//--------------------- .text._ZN7cutlass13device_kernelIN5flash11enable_sm90INS1_16FlashAttnFwdSm90INS1_25CollectiveMainloopFwdSm90ILi2EN4cute5tupleIJNS5_1CILi1EEES8_S8_EEENS6_IJNS7_ILi192EEENS7_ILi128EEENS7_ILi96EEEEEELi96ENS_6half_tEfNS_4arch4Sm90ELb1ELb0ELb0ELb1ELb1ELb0ELb0ELb0ELb1ELb1ELb0ELb0EEENS1_21CollectiveEpilogueFwdINS6_IJSA_SC_SB_EEES9_SE_SG_Li384ELb1ELb1ELb0ELb0EEENS1_36VarlenDynamicPersistentTileSchedulerILi192ELi128ELi384ELi128ELb0ELb1ELb1ELb1ELb1ELb1EEEEEEEEEvNT_6ParamsE --------------------------
	.section	.text._ZN7cutlass13device_kernelIN5flash11enable_sm90INS1_16FlashAttnFwdSm90INS1_25CollectiveMainloopFwdSm90ILi2EN4cute5tupleIJNS5_1CILi1EEES8_S8_EEENS6_IJNS7_ILi192EEENS7_ILi128EEENS7_ILi96EEEEEELi96ENS_6half_tEfNS_4arch4Sm90ELb1ELb0ELb0ELb1ELb1ELb0ELb0ELb0ELb1ELb1ELb0ELb0EEENS1_21CollectiveEpilogueFwdINS6_IJSA_SC_SB_EEES9_SE_SG_Li384ELb1ELb1ELb0ELb0EEENS1_36VarlenDynamicPersistentTileSchedulerILi192ELi128ELi384ELi128ELb0ELb1ELb1ELb1ELb1ELb1EEEEEEEEEvNT_6ParamsE,"ax",@progbits
	.align	128
.text._ZN7cutlass13device_kernelIN5flash11enable_sm90INS1_16FlashAttnFwdSm90INS1_25CollectiveMainloopFwdSm90ILi2EN4cute5tupleIJNS5_1CILi1EEES8_S8_EEENS6_IJNS7_ILi192EEENS7_ILi128EEENS7_ILi96EEEEEELi96ENS_6half_tEfNS_4arch4Sm90ELb1ELb0ELb0ELb1ELb1ELb0ELb0ELb0ELb1ELb1ELb0ELb0EEENS1_21CollectiveEpilogueFwdINS6_IJSA_SC_SB_EEES9_SE_SG_Li384ELb1ELb1ELb0ELb0EEENS1_36VarlenDynamicPersistentTileSchedulerILi192ELi128ELi384ELi128ELb0ELb1ELb1ELb1ELb1ELb1EEEEEEEEEvNT_6ParamsE:
        .type           _ZN7cutlass13device_kernelIN5flash11enable_sm90INS1_16FlashAttnFwdSm90INS1_25CollectiveMainloopFwdSm90ILi2EN4cute5tupleIJNS5_1CILi1EEES8_S8_EEENS6_IJNS7_ILi192EEENS7_ILi128EEENS7_ILi96EEEEEELi96ENS_6half_tEfNS_4arch4Sm90ELb1ELb0ELb0ELb1ELb1ELb0ELb0ELb0ELb1ELb1ELb0ELb0EEENS1_21CollectiveEpilogueFwdINS6_IJSA_SC_SB_EEES9_SE_SG_Li384ELb1ELb1ELb0ELb0EEENS1_36VarlenDynamicPersistentTileSchedulerILi192ELi128ELi384ELi128ELb0ELb1ELb1ELb1ELb1ELb1EEEEEEEEEvNT_6ParamsE,@function
        .size           _ZN7cutlass13device_kernelIN5flash11enable_sm90INS1_16FlashAttnFwdSm90INS1_25CollectiveMainloopFwdSm90ILi2EN4cute5tupleIJNS5_1CILi1EEES8_S8_EEENS6_IJNS7_ILi192EEENS7_ILi128EEENS7_ILi96EEEEEELi96ENS_6half_tEfNS_4arch4Sm90ELb1ELb0ELb0ELb1ELb1ELb0ELb0ELb0ELb1ELb1ELb0ELb0EEENS1_21CollectiveEpilogueFwdINS6_IJSA_SC_SB_EEES9_SE_SG_Li384ELb1ELb1ELb0ELb0EEENS1_36VarlenDynamicPersistentTileSchedulerILi192ELi128ELi384ELi128ELb0ELb1ELb1ELb1ELb1ELb1EEEEEEEEEvNT_6ParamsE,(.L_x_79 - _ZN7cutlass13device_kernelIN5flash11enable_sm90INS1_16FlashAttnFwdSm90INS1_25CollectiveMainloopFwdSm90ILi2EN4cute5tupleIJNS5_1CILi1EEES8_S8_EEENS6_IJNS7_ILi192EEENS7_ILi128EEENS7_ILi96EEEEEELi96ENS_6half_tEfNS_4arch4Sm90ELb1ELb0ELb0ELb1ELb1ELb0ELb0ELb0ELb1ELb1ELb0ELb0EEENS1_21CollectiveEpilogueFwdINS6_IJSA_SC_SB_EEES9_SE_SG_Li384ELb1ELb1ELb0ELb0EEENS1_36VarlenDynamicPersistentTileSchedulerILi192ELi128ELi384ELi128ELb0ELb1ELb1ELb1ELb1ELb1EEEEEEEEEvNT_6ParamsE)
        .other          _ZN7cutlass13device_kernelIN5flash11enable_sm90INS1_16FlashAttnFwdSm90INS1_25CollectiveMainloopFwdSm90ILi2EN4cute5tupleIJNS5_1CILi1EEES8_S8_EEENS6_IJNS7_ILi192EEENS7_ILi128EEENS7_ILi96EEEEEELi96ENS_6half_tEfNS_4arch4Sm90ELb1ELb0ELb0ELb1ELb1ELb0ELb0ELb0ELb1ELb1ELb0ELb0EEENS1_21CollectiveEpilogueFwdINS6_IJSA_SC_SB_EEES9_SE_SG_Li384ELb1ELb1ELb0ELb0EEENS1_36VarlenDynamicPersistentTileSchedulerILi192ELi128ELi384ELi128ELb0ELb1ELb1ELb1ELb1ELb1EEEEEEEEEvNT_6ParamsE,@"STO_CUDA_ENTRY STV_DEFAULT"
_ZN7cutlass13device_kernelIN5flash11enable_sm90INS1_16FlashAttnFwdSm90INS1_25CollectiveMainloopFwdSm90ILi2EN4cute5tupleIJNS5_1CILi1EEES8_S8_EEENS6_IJNS7_ILi192EEENS7_ILi128EEENS7_ILi96EEEEEELi96ENS_6half_tEfNS_4arch4Sm90ELb1ELb0ELb0ELb1ELb1ELb0ELb0ELb0ELb1ELb1ELb0ELb0EEENS1_21CollectiveEpilogueFwdINS6_IJSA_SC_SB_EEES9_SE_SG_Li384ELb1ELb1ELb0ELb0EEENS1_36VarlenDynamicPersistentTileSchedulerILi192ELi128ELi384ELi128ELb0ELb1ELb1ELb1ELb1ELb1EEEEEEEEEvNT_6ParamsE:
[----:B------:R-:W-:Y:S01]  /*0000*/  LDC R1, c[0x0][0x37c] ;  /* 0x0000df00ff017b82 */ /* 0x000fe20000000800 */
[----:B------:R-:W-:Y:S05]  /*0010*/  EXIT ;  /* 0x000000000000794d */ /* 0x000fea0003800000 */
.L_x_34:
        /* <DEDUP_REMOVED lines=14> */
.L_x_79:


//--------------------- .text._ZN7cutlass13device_kernelIN5flash11enable_sm90INS1_16FlashAttnFwdSm90INS1_25CollectiveMainloopFwdSm90ILi2EN4cute5tupleIJNS5_1CILi1EEES8_S8_EEENS6_IJNS7_ILi192EEENS7_ILi128EEENS7_ILi96EEEEEELi96ENS_6half_tEfNS_4arch4Sm90ELb1ELb0ELb0ELb1ELb1ELb1ELb0ELb0ELb1ELb1ELb0ELb0EEENS1_21CollectiveEpilogueFwdINS6_IJSA_SC_SB_EEES9_SE_SG_Li384ELb1ELb1ELb0ELb0EEENS1_36VarlenDynamicPersistentTileSchedulerILi192ELi128ELi384ELi128ELb0ELb1ELb1ELb1ELb1ELb1EEEEEEEEEvNT_6ParamsE --------------------------
	.section	.text._ZN7cutlass13device_kernelIN5flash11enable_sm90INS1_16FlashAttnFwdSm90INS1_25CollectiveMainloopFwdSm90ILi2EN4cute5tupleIJNS5_1CILi1EEES8_S8_EEENS6_IJNS7_ILi192EEENS7_ILi128EEENS7_ILi96EEEEEELi96ENS_6half_tEfNS_4arch4Sm90ELb1ELb0ELb0ELb1ELb1ELb1ELb0ELb0ELb1ELb1ELb0ELb0EEENS1_21CollectiveEpilogueFwdINS6_IJSA_SC_SB_EEES9_SE_SG_Li384ELb1ELb1ELb0ELb0EEENS1_36VarlenDynamicPersistentTileSchedulerILi192ELi128ELi384ELi128ELb0ELb1ELb1ELb1ELb1ELb1EEEEEEEEEvNT_6ParamsE,"ax",@progbits
	.align	128
.text._ZN7cutlass13device_kernelIN5flash11enable_sm90INS1_16FlashAttnFwdSm90INS1_25CollectiveMainloopFwdSm90ILi2EN4cute5tupleIJNS5_1CILi1EEES8_S8_EEENS6_IJNS7_ILi192EEENS7_ILi128EEENS7_ILi96EEEEEELi96ENS_6half_tEfNS_4arch4Sm90ELb1ELb0ELb0ELb1ELb1ELb1ELb0ELb0ELb1ELb1ELb0ELb0EEENS1_21CollectiveEpilogueFwdINS6_IJSA_SC_SB_EEES9_SE_SG_Li384ELb1ELb1ELb0ELb0EEENS1_36VarlenDynamicPersistentTileSchedulerILi192ELi128ELi384ELi128ELb0ELb1ELb1ELb1ELb1ELb1EEEEEEEEEvNT_6ParamsE:
        .type           _ZN7cutlass13device_kernelIN5flash11enable_sm90INS1_16FlashAttnFwdSm90INS1_25CollectiveMainloopFwdSm90ILi2EN4cute5tupleIJNS5_1CILi1EEES8_S8_EEENS6_IJNS7_ILi192EEENS7_ILi128EEENS7_ILi96EEEEEELi96ENS_6half_tEfNS_4arch4Sm90ELb1ELb0ELb0ELb1ELb1ELb1ELb0ELb0ELb1ELb1ELb0ELb0EEENS1_21CollectiveEpilogueFwdINS6_IJSA_SC_SB_EEES9_SE_SG_Li384ELb1ELb1ELb0ELb0EEENS1_36VarlenDynamicPersistentTileSchedulerILi192ELi128ELi384ELi128ELb0ELb1ELb1ELb1ELb1ELb1EEEEEEEEEvNT_6ParamsE,@function
        .size           _ZN7cutlass13device_kernelIN5flash11enable_sm90INS1_16FlashAttnFwdSm90INS1_25CollectiveMainloopFwdSm90ILi2EN4cute5tupleIJNS5_1CILi1EEES8_S8_EEENS6_IJNS7_ILi192EEENS7_ILi128EEENS7_ILi96EEEEEELi96ENS_6half_tEfNS_4arch4Sm90ELb1ELb0ELb0ELb1ELb1ELb1ELb0ELb0ELb1ELb1ELb0ELb0EEENS1_21CollectiveEpilogueFwdINS6_IJSA_SC_SB_EEES9_SE_SG_Li384ELb1ELb1ELb0ELb0EEENS1_36VarlenDynamicPersistentTileSchedulerILi192ELi128ELi384ELi128ELb0ELb1ELb1ELb1ELb1ELb1EEEEEEEEEvNT_6ParamsE,(.L_x_80 - _ZN7cutlass13device_kernelIN5flash11enable_sm90INS1_16FlashAttnFwdSm90INS1_25CollectiveMainloopFwdSm90ILi2EN4cute5tupleIJNS5_1CILi1EEES8_S8_EEENS6_IJNS7_ILi192EEENS7_ILi128EEENS7_ILi96EEEEEELi96ENS_6half_tEfNS_4arch4Sm90ELb1ELb0ELb0ELb1ELb1ELb1ELb0ELb0ELb1ELb1ELb0ELb0EEENS1_21CollectiveEpilogueFwdINS6_IJSA_SC_SB_EEES9_SE_SG_Li384ELb1ELb1ELb0ELb0EEENS1_36VarlenDynamicPersistentTileSchedulerILi192ELi128ELi384ELi128ELb0ELb1ELb1ELb1ELb1ELb1EEEEEEEEEvNT_6ParamsE)
        .other          _ZN7cutlass13device_kernelIN5flash11enable_sm90INS1_16FlashAttnFwdSm90INS1_25CollectiveMainloopFwdSm90ILi2EN4cute5tupleIJNS5_1CILi1EEES8_S8_EEENS6_IJNS7_ILi192EEENS7_ILi128EEENS7_ILi96EEEEEELi96ENS_6half_tEfNS_4arch4Sm90ELb1ELb0ELb0ELb1ELb1ELb1ELb0ELb0ELb1ELb1ELb0ELb0EEENS1_21CollectiveEpilogueFwdINS6_IJSA_SC_SB_EEES9_SE_SG_Li384ELb1ELb1ELb0ELb0EEENS1_36VarlenDynamicPersistentTileSchedulerILi192ELi128ELi384ELi128ELb0ELb1ELb1ELb1ELb1ELb1EEEEEEEEEvNT_6ParamsE,@"STO_CUDA_ENTRY STV_DEFAULT"
_ZN7cutlass13device_kernelIN5flash11enable_sm90INS1_16FlashAttnFwdSm90INS1_25CollectiveMainloopFwdSm90ILi2EN4cute5tupleIJNS5_1CILi1EEES8_S8_EEENS6_IJNS7_ILi192EEENS7_ILi128EEENS7_ILi96EEEEEELi96ENS_6half_tEfNS_4arch4Sm90ELb1ELb0ELb0ELb1ELb1ELb1ELb0ELb0ELb1ELb1ELb0ELb0EEENS1_21CollectiveEpilogueFwdINS6_IJSA_SC_SB_EEES9_SE_SG_Li384ELb1ELb1ELb0ELb0EEENS1_36VarlenDynamicPersistentTileSchedulerILi192ELi128ELi384ELi128ELb0ELb1ELb1ELb1ELb1ELb1EEEEEEEEEvNT_6ParamsE:
[----:B------:R-:W-:Y:S01]  /*0000*/  LDC R1, c[0x0][0x37c] ;  /* 0x0000df00ff017b82 */ /* 0x000fe20000000800 */
[----:B------:R-:W-:Y:S05]  /*0010*/  EXIT ;  /* 0x000000000000794d */ /* 0x000fea0003800000 */
.L_x_35:
        /* <DEDUP_REMOVED lines=14> */
.L_x_80:


//--------------------- .text._ZN7cutlass13device_kernelIN5flash11enable_sm90INS1_16FlashAttnFwdSm90INS1_25CollectiveMainloopFwdSm90ILi2EN4cute5tupleIJNS5_1CILi1EEES8_S8_EEENS6_IJNS7_ILi192EEENS7_ILi128EEENS7_ILi64EEEEEELi64ENS_6half_tEfNS_4arch4Sm90ELb0ELb0ELb0ELb0ELb1ELb0ELb0ELb1ELb1ELb1ELb0ELb0EEENS1_21CollectiveEpilogueFwdINS6_IJSA_SC_SB_EEES9_SE_SG_Li384ELb0ELb1ELb0ELb0EEENS1_29StaticPersistentTileSchedulerILb0EEEEEEEEEvNT_6ParamsE --------------------------
	.section	.text._ZN7cutlass13device_kernelIN5flash11enable_sm90INS1_16FlashAttnFwdSm90INS1_25CollectiveMainloopFwdSm90ILi2EN4cute5tupleIJNS5_1CILi1EEES8_S8_EEENS6_IJNS7_ILi192EEENS7_ILi128EEENS7_ILi64EEEEEELi64ENS_6half_tEfNS_4arch4Sm90ELb0ELb0ELb0ELb0ELb1ELb0ELb0ELb1ELb1ELb1ELb0ELb0EEENS1_21CollectiveEpilogueFwdINS6_IJSA_SC_SB_EEES9_SE_SG_Li384ELb0ELb1ELb0ELb0EEENS1_29StaticPersistentTileSchedulerILb0EEEEEEEEEvNT_6ParamsE,"ax",@progbits
	.align	128
.text._ZN7cutlass13device_kernelIN5flash11enable_sm90INS1_16FlashAttnFwdSm90INS1_25CollectiveMainloopFwdSm90ILi2EN4cute5tupleIJNS5_1CILi1EEES8_S8_EEENS6_IJNS7_ILi192EEENS7_ILi128EEENS7_ILi64EEEEEELi64ENS_6half_tEfNS_4arch4Sm90ELb0ELb0ELb0ELb0ELb1ELb0ELb0ELb1ELb1ELb1ELb0ELb0EEENS1_21CollectiveEpilogueFwdINS6_IJSA_SC_SB_EEES9_SE_SG_Li384ELb0ELb1ELb0ELb0EEENS1_29StaticPersistentTileSchedulerILb0EEEEEEEEEvNT_6ParamsE:
        .type           _ZN7cutlass13device_kernelIN5flash11enable_sm90INS1_16FlashAttnFwdSm90INS1_25CollectiveMainloopFwdSm90ILi2EN4cute5tupleIJNS5_1CILi1EEES8_S8_EEENS6_IJNS7_ILi192EEENS7_ILi128EEENS7_ILi64EEEEEELi64ENS_6half_tEfNS_4arch4Sm90ELb0ELb0ELb0ELb0ELb1ELb0ELb0ELb1ELb1ELb1ELb0ELb0EEENS1_21CollectiveEpilogueFwdINS6_IJSA_SC_SB_EEES9_SE_SG_Li384ELb0ELb1ELb0ELb0EEENS1_29StaticPersistentTileSchedulerILb0EEEEEEEEEvNT_6ParamsE,@function
        .size           _ZN7cutlass13device_kernelIN5flash11enable_sm90INS1_16FlashAttnFwdSm90INS1_25CollectiveMainloopFwdSm90ILi2EN4cute5tupleIJNS5_1CILi1EEES8_S8_EEENS6_IJNS7_ILi192EEENS7_ILi128EEENS7_ILi64EEEEEELi64ENS_6half_tEfNS_4arch4Sm90ELb0ELb0ELb0ELb0ELb1ELb0ELb0ELb1ELb1ELb1ELb0ELb0EEENS1_21CollectiveEpilogueFwdINS6_IJSA_SC_SB_EEES9_SE_SG_Li384ELb0ELb1ELb0ELb0EEENS1_29StaticPersistentTileSchedulerILb0EEEEEEEEEvNT_6ParamsE,(.L_x_81 - _ZN7cutlass13device_kernelIN5flash11enable_sm90INS1_16FlashAttnFwdSm90INS1_25CollectiveMainloopFwdSm90ILi2EN4cute5tupleIJNS5_1CILi1EEES8_S8_EEENS6_IJNS7_ILi192EEENS7_ILi128EEENS7_ILi64EEEEEELi64ENS_6half_tEfNS_4arch4Sm90ELb0ELb0ELb0ELb0ELb1ELb0ELb0ELb1ELb1ELb1ELb0ELb0EEENS1_21CollectiveEpilogueFwdINS6_IJSA_SC_SB_EEES9_SE_SG_Li384ELb0ELb1ELb0ELb0EEENS1_29StaticPersistentTileSchedulerILb0EEEEEEEEEvNT_6ParamsE)
        .other          _ZN7cutlass13device_kernelIN5flash11enable_sm90INS1_16FlashAttnFwdSm90INS1_25CollectiveMainloopFwdSm90ILi2EN4cute5tupleIJNS5_1CILi1EEES8_S8_EEENS6_IJNS7_ILi192EEENS7_ILi128EEENS7_ILi64EEEEEELi64ENS_6half_tEfNS_4arch4Sm90ELb0ELb0ELb0ELb0ELb1ELb0ELb0ELb1ELb1ELb1ELb0ELb0EEENS1_21CollectiveEpilogueFwdINS6_IJSA_SC_SB_EEES9_SE_SG_Li384ELb0ELb1ELb0ELb0EEENS1_29StaticPersistentTileSchedulerILb0EEEEEEEEEvNT_6ParamsE,@"STO_CUDA_ENTRY STV_DEFAULT"
_ZN7cutlass13device_kernelIN5flash11enable_sm90INS1_16FlashAttnFwdSm90INS1_25CollectiveMainloopFwdSm90ILi2EN4cute5tupleIJNS5_1CILi1EEES8_S8_EEENS6_IJNS7_ILi192EEENS7_ILi128EEENS7_ILi64EEEEEELi64ENS_6half_tEfNS_4arch4Sm90ELb0ELb0ELb0ELb0ELb1ELb0ELb0ELb1ELb1ELb1ELb0ELb0EEENS1_21CollectiveEpilogueFwdINS6_IJSA_SC_SB_EEES9_SE_SG_Li384ELb0ELb1ELb0ELb0EEENS1_29StaticPersistentTileSchedulerILb0EEEEEEEEEvNT_6ParamsE:
[----:B------:R-:W-:Y:S01]  /*0000*/  LDC R1, c[0x0][0x37c] ;  /* 0x0000df00ff017b82 */ /* 0x000fe20000000800 */
[----:B------:R-:W-:Y:S05]  /*0010*/  EXIT ;  /* 0x000000000000794d */ /* 0x000fea0003800000 */
.L_x_36:
        /* <DEDUP_REMOVED lines=14> */
.L_x_81:


//--------------------- .text._ZN7cutlass13device_kernelIN5flash11enable_sm90INS1_16FlashAttnFwdSm90INS1_25CollectiveMainloopFwdSm90ILi2EN4cute5tupleIJNS5_1CILi1EEES8_S8_EEENS6_IJNS7_ILi192EEENS7_ILi128EEENS7_ILi64EEEEEELi64ENS_6half_tEfNS_4arch4Sm90ELb0ELb0ELb0ELb1ELb1ELb0ELb0ELb1ELb1ELb1ELb0ELb0EEENS1_21CollectiveEpilogueFwdINS6_IJSA_SC_SB_EEES9_SE_SG_Li384ELb1ELb1ELb0ELb0EEENS1_36VarlenDynamicPersistentTileSchedulerILi192ELi128ELi384ELi128ELb0ELb1ELb1ELb0ELb1ELb1EEEEEEEEEvNT_6ParamsE --------------------------
	.section	.text._ZN7cutlass13device_kernelIN5flash11enable_sm90INS1_16FlashAttnFwdSm90INS1_25CollectiveMainloopFwdSm90ILi2EN4cute5tupleIJNS5_1CILi1EEES8_S8_EEENS6_IJNS7_ILi192EEENS7_ILi128EEENS7_ILi64EEEEEELi64ENS_6half_tEfNS_4arch4Sm90ELb0ELb0ELb0ELb1ELb1ELb0ELb0ELb1ELb1ELb1ELb0ELb0EEENS1_21CollectiveEpilogueFwdINS6_IJSA_SC_SB_EEES9_SE_SG_Li384ELb1ELb1ELb0ELb0EEENS1_36VarlenDynamicPersistentTileSchedulerILi192ELi128ELi384ELi128ELb0ELb1ELb1ELb0ELb1ELb1EEEEEEEEEvNT_6ParamsE,"ax",@progbits
	.align	128
.text._ZN7cutlass13device_kernelIN5flash11enable_sm90INS1_16FlashAttnFwdSm90INS1_25CollectiveMainloopFwdSm90ILi2EN4cute5tupleIJNS5_1CILi1EEES8_S8_EEENS6_IJNS7_ILi192EEENS7_ILi128EEENS7_ILi64EEEEEELi64ENS_6half_tEfNS_4arch4Sm90ELb0ELb0ELb0ELb1ELb1ELb0ELb0ELb1ELb1ELb1ELb0ELb0EEENS1_21CollectiveEpilogueFwdINS6_IJSA_SC_SB_EEES9_SE_SG_Li384ELb1ELb1ELb0ELb0EEENS1_36VarlenDynamicPersistentTileSchedulerILi192ELi128ELi384ELi128ELb0ELb1ELb1ELb0ELb1ELb1EEEEEEEEEvNT_6ParamsE:
        .type           _ZN7cutlass13device_kernelIN5flash11enable_sm90INS1_16FlashAttnFwdSm90INS1_25CollectiveMainloopFwdSm90ILi2EN4cute5tupleIJNS5_1CILi1EEES8_S8_EEENS6_IJNS7_ILi192EEENS7_ILi128EEENS7_ILi64EEEEEELi64ENS_6half_tEfNS_4arch4Sm90ELb0ELb0ELb0ELb1ELb1ELb0ELb0ELb1ELb1ELb1ELb0ELb0EEENS1_21CollectiveEpilogueFwdINS6_IJSA_SC_SB_EEES9_SE_SG_Li384ELb1ELb1ELb0ELb0EEENS1_36VarlenDynamicPersistentTileSchedulerILi192ELi128ELi384ELi128ELb0ELb1ELb1ELb0ELb1ELb1EEEEEEEEEvNT_6ParamsE,@function
        .size           _ZN7cutlass13device_kernelIN5flash11enable_sm90INS1_16FlashAttnFwdSm90INS1_25CollectiveMainloopFwdSm90ILi2EN4cute5tupleIJNS5_1CILi1EEES8_S8_EEENS6_IJNS7_ILi192EEENS7_ILi128EEENS7_ILi64EEEEEELi64ENS_6half_tEfNS_4arch4Sm90ELb0ELb0ELb0ELb1ELb1ELb0ELb0ELb1ELb1ELb1ELb0ELb0EEENS1_21CollectiveEpilogueFwdINS6_IJSA_SC_SB_EEES9_SE_SG_Li384ELb1ELb1ELb0ELb0EEENS1_36VarlenDynamicPersistentTileSchedulerILi192ELi128ELi384ELi128ELb0ELb1ELb1ELb0ELb1ELb1EEEEEEEEEvNT_6ParamsE,(.L_x_82 - _ZN7cutlass13device_kernelIN5flash11enable_sm90INS1_16FlashAttnFwdSm90INS1_25CollectiveMainloopFwdSm90ILi2EN4cute5tupleIJNS5_1CILi1EEES8_S8_EEENS6_IJNS7_ILi192EEENS7_ILi128EEENS7_ILi64EEEEEELi64ENS_6half_tEfNS_4arch4Sm90ELb0ELb0ELb0ELb1ELb1ELb0ELb0ELb1ELb1ELb1ELb0ELb0EEENS1_21CollectiveEpilogueFwdINS6_IJSA_SC_SB_EEES9_SE_SG_Li384ELb1ELb1ELb0ELb0EEENS1_36VarlenDynamicPersistentTileSchedulerILi192ELi128ELi384ELi128ELb0ELb1ELb1ELb0ELb1ELb1EEEEEEEEEvNT_6ParamsE)
        .other          _ZN7cutlass13device_kernelIN5flash11enable_sm90INS1_16FlashAttnFwdSm90INS1_25CollectiveMainloopFwdSm90ILi2EN4cute5tupleIJNS5_1CILi1EEES8_S8_EEENS6_IJNS7_ILi192EEENS7_ILi128EEENS7_ILi64EEEEEELi64ENS_6half_tEfNS_4arch4Sm90ELb0ELb0ELb0ELb1ELb1ELb0ELb0ELb1ELb1ELb1ELb0ELb0EEENS1_21CollectiveEpilogueFwdINS6_IJSA_SC_SB_EEES9_SE_SG_Li384ELb1ELb1ELb0ELb0EEENS1_36VarlenDynamicPersistentTileSchedulerILi192ELi128ELi384ELi128ELb0ELb1ELb1ELb0ELb1ELb1EEEEEEEEEvNT_6ParamsE,@"STO_CUDA_ENTRY STV_DEFAULT"
_ZN7cutlass13device_kernelIN5flash11enable_sm90INS1_16FlashAttnFwdSm90INS1_25CollectiveMainloopFwdSm90ILi2EN4cute5tupleIJNS5_1CILi1EEES8_S8_EEENS6_IJNS7_ILi192EEENS7_ILi128EEENS7_ILi64EEEEEELi64ENS_6half_tEfNS_4arch4Sm90ELb0ELb0ELb0ELb1ELb1ELb0ELb0ELb1ELb1ELb1ELb0ELb0EEENS1_21CollectiveEpilogueFwdINS6_IJSA_SC_SB_EEES9_SE_SG_Li384ELb1ELb1ELb0ELb0EEENS1_36VarlenDynamicPersistentTileSchedulerILi192ELi128ELi384ELi128ELb0ELb1ELb1ELb0ELb1ELb1EEEEEEEEEvNT_6ParamsE:
[----:B------:R-:W-:Y:S01]  /*0000*/  LDC R1, c[0x0][0x37c] ;  /* 0x0000df00ff017b82 */ /* 0x000fe20000000800 */
[----:B------:R-:W-:Y:S05]  /*0010*/  EXIT ;  /* 0x000000000000794d */ /* 0x000fea0003800000 */
.L_x_37:
        /* <DEDUP_REMOVED lines=14> */
.L_x_82:


//--------------------- .text._ZN7cutlass13device_kernelIN5flash11enable_sm90INS1_16FlashAttnFwdSm90INS1_25CollectiveMainloopFwdSm90ILi2EN4cute5tupleIJNS5_1CILi1EEES8_S8_EEENS6_IJNS7_ILi192EEENS7_ILi128EEENS7_ILi64EEEEEELi64ENS_6half_tEfNS_4arch4Sm90ELb0ELb0ELb0ELb1ELb1ELb1ELb0ELb1ELb1ELb1ELb0ELb0EEENS1_21CollectiveEpilogueFwdINS6_IJSA_SC_SB_EEES9_SE_SG_Li384ELb1ELb1ELb0ELb0EEENS1_36VarlenDynamicPersistentTileSchedulerILi192ELi128ELi384ELi128ELb0ELb1ELb1ELb0ELb1ELb1EEEEEEEEEvNT_6ParamsE --------------------------
	.section	.text._ZN7cutlass13device_kernelIN5flash11enable_sm90INS1_16FlashAttnFwdSm90INS1_25CollectiveMainloopFwdSm90ILi2EN4cute5tupleIJNS5_1CILi1EEES8_S8_EEENS6_IJNS7_ILi192EEENS7_ILi128EEENS7_ILi64EEEEEELi64ENS_6half_tEfNS_4arch4Sm90ELb0ELb0ELb0ELb1ELb1ELb1ELb0ELb1ELb1ELb1ELb0ELb0EEENS1_21CollectiveEpilogueFwdINS6_IJSA_SC_SB_EEES9_SE_SG_Li384ELb1ELb1ELb0ELb0EEENS1_36VarlenDynamicPersistentTileSchedulerILi192ELi128ELi384ELi128ELb0ELb1ELb1ELb0ELb1ELb1EEEEEEEEEvNT_6ParamsE,"ax",@progbits
	.align	128
.text._ZN7cutlass13device_kernelIN5flash11enable_sm90INS1_16FlashAttnFwdSm90INS1_25CollectiveMainloopFwdSm90ILi2EN4cute5tupleIJNS5_1CILi1EEES8_S8_EEENS6_IJNS7_ILi192EEENS7_ILi128EEENS7_ILi64EEEEEELi64ENS_6half_tEfNS_4arch4Sm90ELb0ELb0ELb0ELb1ELb1ELb1ELb0ELb1ELb1ELb1ELb0ELb0EEENS1_21CollectiveEpilogueFwdINS6_IJSA_SC_SB_EEES9_SE_SG_Li384ELb1ELb1ELb0ELb0EEENS1_36VarlenDynamicPersistentTileSchedulerILi192ELi128ELi384ELi128ELb0ELb1ELb1ELb0ELb1ELb1EEEEEEEEEvNT_6ParamsE:
        .type           _ZN7cutlass13device_kernelIN5flash11enable_sm90INS1_16FlashAttnFwdSm90INS1_25CollectiveMainloopFwdSm90ILi2EN4cute5tupleIJNS5_1CILi1EEES8_S8_EEENS6_IJNS7_ILi192EEENS7_ILi128EEENS7_ILi64EEEEEELi64ENS_6half_tEfNS_4arch4Sm90ELb0ELb0ELb0ELb1ELb1ELb1ELb0ELb1ELb1ELb1ELb0ELb0EEENS1_21CollectiveEpilogueFwdINS6_IJSA_SC_SB_EEES9_SE_SG_Li384ELb1ELb1ELb0ELb0EEENS1_36VarlenDynamicPersistentTileSchedulerILi192ELi128ELi384ELi128ELb0ELb1ELb1ELb0ELb1ELb1EEEEEEEEEvNT_6ParamsE,@function
        .size           _ZN7cutlass13device_kernelIN5flash11enable_sm90INS1_16FlashAttnFwdSm90INS1_25CollectiveMainloopFwdSm90ILi2EN4cute5tupleIJNS5_1CILi1EEES8_S8_EEENS6_IJNS7_ILi192EEENS7_ILi128EEENS7_ILi64EEEEEELi64ENS_6half_tEfNS_4arch4Sm90ELb0ELb0ELb0ELb1ELb1ELb1ELb0ELb1ELb1ELb1ELb0ELb0EEENS1_21CollectiveEpilogueFwdINS6_IJSA_SC_SB_EEES9_SE_SG_Li384ELb1ELb1ELb0ELb0EEENS1_36VarlenDynamicPersistentTileSchedulerILi192ELi128ELi384ELi128ELb0ELb1ELb1ELb0ELb1ELb1EEEEEEEEEvNT_6ParamsE,(.L_x_83 - _ZN7cutlass13device_kernelIN5flash11enable_sm90INS1_16FlashAttnFwdSm90INS1_25CollectiveMainloopFwdSm90ILi2EN4cute5tupleIJNS5_1CILi1EEES8_S8_EEENS6_IJNS7_ILi192EEENS7_ILi128EEENS7_ILi64EEEEEELi64ENS_6half_tEfNS_4arch4Sm90ELb0ELb0ELb0ELb1ELb1ELb1ELb0ELb1ELb1ELb1ELb0ELb0EEENS1_21CollectiveEpilogueFwdINS6_IJSA_SC_SB_EEES9_SE_SG_Li384ELb1ELb1ELb0ELb0EEENS1_36VarlenDynamicPersistentTileSchedulerILi192ELi128ELi384ELi128ELb0ELb1ELb1ELb0ELb1ELb1EEEEEEEEEvNT_6ParamsE)
        .other          _ZN7cutlass13device_kernelIN5flash11enable_sm90INS1_16FlashAttnFwdSm90INS1_25CollectiveMainloopFwdSm90ILi2EN4cute5tupleIJNS5_1CILi1EEES8_S8_EEENS6_IJNS7_ILi192EEENS7_ILi128EEENS7_ILi64EEEEEELi64ENS_6half_tEfNS_4arch4Sm90ELb0ELb0ELb0ELb1ELb1ELb1ELb0ELb1ELb1ELb1ELb0ELb0EEENS1_21CollectiveEpilogueFwdINS6_IJSA_SC_SB_EEES9_SE_SG_Li384ELb1ELb1ELb0ELb0EEENS1_36VarlenDynamicPersistentTileSchedulerILi192ELi128ELi384ELi128ELb0ELb1ELb1ELb0ELb1ELb1EEEEEEEEEvNT_6ParamsE,@"STO_CUDA_ENTRY STV_DEFAULT"
_ZN7cutlass13device_kernelIN5flash11enable_sm90INS1_16FlashAttnFwdSm90INS1_25CollectiveMainloopFwdSm90ILi2EN4cute5tupleIJNS5_1CILi1EEES8_S8_EEENS6_IJNS7_ILi192EEENS7_ILi128EEENS7_ILi64EEEEEELi64ENS_6half_tEfNS_4arch4Sm90ELb0ELb0ELb0ELb1ELb1ELb1ELb0ELb1ELb1ELb1ELb0ELb0EEENS1_21CollectiveEpilogueFwdINS6_IJSA_SC_SB_EEES9_SE_SG_Li384ELb1ELb1ELb0ELb0EEENS1_36VarlenDynamicPersistentTileSchedulerILi192ELi128ELi384ELi128ELb0ELb1ELb1ELb0ELb1ELb1EEEEEEEEEvNT_6ParamsE:
[----:B------:R-:W-:Y:S01]  /*0000*/  LDC R1, c[0x0][0x37c] ;  /* 0x0000df00ff017b82 */ /* 0x000fe20000000800 */
[----:B------:R-:W-:Y:S05]  /*0010*/  EXIT ;  /* 0x000000000000794d */ /* 0x000fea0003800000 */
.L_x_38:
        /* <DEDUP_REMOVED lines=14> */
.L_x_83:


//--------------------- .text._ZN7cutlass13device_kernelIN5flash11enable_sm90INS1_16FlashAttnFwdSm90INS1_25CollectiveMainloopFwdSm90ILi2EN4cute5tupleIJNS5_1CILi1EEES8_S8_EEENS6_IJNS7_ILi192EEENS7_ILi128EEENS7_ILi64EEEEEELi64ENS_6half_tEfNS_4arch4Sm90ELb0ELb1ELb0ELb0ELb1ELb0ELb0ELb1ELb1ELb1ELb0ELb0EEENS1_21CollectiveEpilogueFwdINS6_IJSA_SC_SB_EEES9_SE_SG_Li384ELb0ELb1ELb0ELb0EEENS1_30DynamicPersistentTileSchedulerILi384ELi128ELb0ELb1ELb1EEEEEEEEEvNT_6ParamsE --------------------------
	.section	.text._ZN7cutlass13device_kernelIN5flash11enable_sm90INS1_16FlashAttnFwdSm90INS1_25CollectiveMainloopFwdSm90ILi2EN4cute5tupleIJNS5_1CILi1EEES8_S8_EEENS6_IJNS7_ILi192EEENS7_ILi128EEENS7_ILi64EEEEEELi64ENS_6half_tEfNS_4arch4Sm90ELb0ELb1ELb0ELb0ELb1ELb0ELb0ELb1ELb1ELb1ELb0ELb0EEENS1_21CollectiveEpilogueFwdINS6_IJSA_SC_SB_EEES9_SE_SG_Li384ELb0ELb1ELb0ELb0EEENS1_30DynamicPersistentTileSchedulerILi384ELi128ELb0ELb1ELb1EEEEEEEEEvNT_6ParamsE,"ax",@progbits
	.align	128
.text._ZN7cutlass13device_kernelIN5flash11enable_sm90INS1_16FlashAttnFwdSm90INS1_25CollectiveMainloopFwdSm90ILi2EN4cute5tupleIJNS5_1CILi1EEES8_S8_EEENS6_IJNS7_ILi192EEENS7_ILi128EEENS7_ILi64EEEEEELi64ENS_6half_tEfNS_4arch4Sm90ELb0ELb1ELb0ELb0ELb1ELb0ELb0ELb1ELb1ELb1ELb0ELb0EEENS1_21CollectiveEpilogueFwdINS6_IJSA_SC_SB_EEES9_SE_SG_Li384ELb0ELb1ELb0ELb0EEENS1_30DynamicPersistentTileSchedulerILi384ELi128ELb0ELb1ELb1EEEEEEEEEvNT_6ParamsE:
        .type           _ZN7cutlass13device_kernelIN5flash11enable_sm90INS1_16FlashAttnFwdSm90INS1_25CollectiveMainloopFwdSm90ILi2EN4cute5tupleIJNS5_1CILi1EEES8_S8_EEENS6_IJNS7_ILi192EEENS7_ILi128EEENS7_ILi64EEEEEELi64ENS_6half_tEfNS_4arch4Sm90ELb0ELb1ELb0ELb0ELb1ELb0ELb0ELb1ELb1ELb1ELb0ELb0EEENS1_21CollectiveEpilogueFwdINS6_IJSA_SC_SB_EEES9_SE_SG_Li384ELb0ELb1ELb0ELb0EEENS1_30DynamicPersistentTileSchedulerILi384ELi128ELb0ELb1ELb1EEEEEEEEEvNT_6ParamsE,@function
        .size           _ZN7cutlass13device_kernelIN5flash11enable_sm90INS1_16FlashAttnFwdSm90INS1_25CollectiveMainloopFwdSm90ILi2EN4cute5tupleIJNS5_1CILi1EEES8_S8_EEENS6_IJNS7_ILi192EEENS7_ILi128EEENS7_ILi64EEEEEELi64ENS_6half_tEfNS_4arch4Sm90ELb0ELb1ELb0ELb0ELb1ELb0ELb0ELb1ELb1ELb1ELb0ELb0EEENS1_21CollectiveEpilogueFwdINS6_IJSA_SC_SB_EEES9_SE_SG_Li384ELb0ELb1ELb0ELb0EEENS1_30DynamicPersistentTileSchedulerILi384ELi128ELb0ELb1ELb1EEEEEEEEEvNT_6ParamsE,(.L_x_84 - _ZN7cutlass13device_kernelIN5flash11enable_sm90INS1_16FlashAttnFwdSm90INS1_25CollectiveMainloopFwdSm90ILi2EN4cute5tupleIJNS5_1CILi1EEES8_S8_EEENS6_IJNS7_ILi192EEENS7_ILi128EEENS7_ILi64EEEEEELi64ENS_6half_tEfNS_4arch4Sm90ELb0ELb1ELb0ELb0ELb1ELb0ELb0ELb1ELb1ELb1ELb0ELb0EEENS1_21CollectiveEpilogueFwdINS6_IJSA_SC_SB_EEES9_SE_SG_Li384ELb0ELb1ELb0ELb0EEENS1_30DynamicPersistentTileSchedulerILi384ELi128ELb0ELb1ELb1EEEEEEEEEvNT_6ParamsE)
        .other          _ZN7cutlass13device_kernelIN5flash11enable_sm90INS1_16FlashAttnFwdSm90INS1_25CollectiveMainloopFwdSm90ILi2EN4cute5tupleIJNS5_1CILi1EEES8_S8_EEENS6_IJNS7_ILi192EEENS7_ILi128EEENS7_ILi64EEEEEELi64ENS_6half_tEfNS_4arch4Sm90ELb0ELb1ELb0ELb0ELb1ELb0ELb0ELb1ELb1ELb1ELb0ELb0EEENS1_21CollectiveEpilogueFwdINS6_IJSA_SC_SB_EEES9_SE_SG_Li384ELb0ELb1ELb0ELb0EEENS1_30DynamicPersistentTileSchedulerILi384ELi128ELb0ELb1ELb1EEEEEEEEEvNT_6ParamsE,@"STO_CUDA_ENTRY STV_DEFAULT"
_ZN7cutlass13device_kernelIN5flash11enable_sm90INS1_16FlashAttnFwdSm90INS1_25CollectiveMainloopFwdSm90ILi2EN4cute5tupleIJNS5_1CILi1EEES8_S8_EEENS6_IJNS7_ILi192EEENS7_ILi128EEENS7_ILi64EEEEEELi64ENS_6half_tEfNS_4arch4Sm90ELb0ELb1ELb0ELb0ELb1ELb0ELb0ELb1ELb1ELb1ELb0ELb0EEENS1_21CollectiveEpilogueFwdINS6_IJSA_SC_SB_EEES9_SE_SG_Li384ELb0ELb1ELb0ELb0EEENS1_30DynamicPersistentTileSchedulerILi384ELi128ELb0ELb1ELb1EEEEEEEEEvNT_6ParamsE:
[----:B------:R-:W-:Y:S01]  /*0000*/  LDC R1, c[0x0][0x37c] ;  /* 0x0000df00ff017b82 */ /* 0x000fe20000000800 */
[----:B------:R-:W-:Y:S05]  /*0010*/  EXIT ;  /* 0x000000000000794d */ /* 0x000fea0003800000 */
.L_x_39:
        /* <DEDUP_REMOVED lines=14> */
.L_x_84:


//--------------------- .text._ZN7cutlass13device_kernelIN5flash11enable_sm90INS1_16FlashAttnFwdSm90INS1_25CollectiveMainloopFwdSm90ILi2EN4cute5tupleIJNS5_1CILi1EEES8_S8_EEENS6_IJNS7_ILi192EEENS7_ILi128EEENS7_ILi64EEEEEELi64ENS_6half_tEfNS_4arch4Sm90ELb0ELb1ELb0ELb1ELb1ELb0ELb0ELb1ELb1ELb1ELb0ELb0EEENS1_21CollectiveEpilogueFwdINS6_IJSA_SC_SB_EEES9_SE_SG_Li384ELb1ELb1ELb0ELb0EEENS1_36VarlenDynamicPersistentTileSchedulerILi192ELi128ELi384ELi128ELb0ELb1ELb1ELb1ELb0ELb1EEEEEEEEEvNT_6ParamsE --------------------------
	.section	.text._ZN7cutlass13device_kernelIN5flash11enable_sm90INS1_16FlashAttnFwdSm90INS1_25CollectiveMainloopFwdSm90ILi2EN4cute5tupleIJNS5_1CILi1EEES8_S8_EEENS6_IJNS7_ILi192EEENS7_ILi128EEENS7_ILi64EEEEEELi64ENS_6half_tEfNS_4arch4Sm90ELb0ELb1ELb0ELb1ELb1ELb0ELb0ELb1ELb1ELb1ELb0ELb0EEENS1_21CollectiveEpilogueFwdINS6_IJSA_SC_SB_EEES9_SE_SG_Li384ELb1ELb1ELb0ELb0EEENS1_36VarlenDynamicPersistentTileSchedulerILi192ELi128ELi384ELi128ELb0ELb1ELb1ELb1ELb0ELb1EEEEEEEEEvNT_6ParamsE,"ax",@progbits
	.align	128
.text._ZN7cutlass13device_kernelIN5flash11enable_sm90INS1_16FlashAttnFwdSm90INS1_25CollectiveMainloopFwdSm90ILi2EN4cute5tupleIJNS5_1CILi1EEES8_S8_EEENS6_IJNS7_ILi192EEENS7_ILi128EEENS7_ILi64EEEEEELi64ENS_6half_tEfNS_4arch4Sm90ELb0ELb1ELb0ELb1ELb1ELb0ELb0ELb1ELb1ELb1ELb0ELb0EEENS1_21CollectiveEpilogueFwdINS6_IJSA_SC_SB_EEES9_SE_SG_Li384ELb1ELb1ELb0ELb0EEENS1_36VarlenDynamicPersistentTileSchedulerILi192ELi128ELi384ELi128ELb0ELb1ELb1ELb1ELb0ELb1EEEEEEEEEvNT_6ParamsE:
        .type           _ZN7cutlass13device_kernelIN5flash11enable_sm90INS1_16FlashAttnFwdSm90INS1_25CollectiveMainloopFwdSm90ILi2EN4cute5tupleIJNS5_1CILi1EEES8_S8_EEENS6_IJNS7_ILi192EEENS7_ILi128EEENS7_ILi64EEEEEELi64ENS_6half_tEfNS_4arch4Sm90ELb0ELb1ELb0ELb1ELb1ELb0ELb0ELb1ELb1ELb1ELb0ELb0EEENS1_21CollectiveEpilogueFwdINS6_IJSA_SC_SB_EEES9_SE_SG_Li384ELb1ELb1ELb0ELb0EEENS1_36VarlenDynamicPersistentTileSchedulerILi192ELi128ELi384ELi128ELb0ELb1ELb1ELb1ELb0ELb1EEEEEEEEEvNT_6ParamsE,@function
        .size           _ZN7cutlass13device_kernelIN5flash11enable_sm90INS1_16FlashAttnFwdSm90INS1_25CollectiveMainloopFwdSm90ILi2EN4cute5tupleIJNS5_1CILi1EEES8_S8_EEENS6_IJNS7_ILi192EEENS7_ILi128EEENS7_ILi64EEEEEELi64ENS_6half_tEfNS_4arch4Sm90ELb0ELb1ELb0ELb1ELb1ELb0ELb0ELb1ELb1ELb1ELb0ELb0EEENS1_21CollectiveEpilogueFwdINS6_IJSA_SC_SB_EEES9_SE_SG_Li384ELb1ELb1ELb0ELb0EEENS1_36VarlenDynamicPersistentTileSchedulerILi192ELi128ELi384ELi128ELb0ELb1ELb1ELb1ELb0ELb1EEEEEEEEEvNT_6ParamsE,(.L_x_85 - _ZN7cutlass13device_kernelIN5flash11enable_sm90INS1_16FlashAttnFwdSm90INS1_25CollectiveMainloopFwdSm90ILi2EN4cute5tupleIJNS5_1CILi1EEES8_S8_EEENS6_IJNS7_ILi192EEENS7_ILi128EEENS7_ILi64EEEEEELi64ENS_6half_tEfNS_4arch4Sm90ELb0ELb1ELb0ELb1ELb1ELb0ELb0ELb1ELb1ELb1ELb0ELb0EEENS1_21CollectiveEpilogueFwdINS6_IJSA_SC_SB_EEES9_SE_SG_Li384ELb1ELb1ELb0ELb0EEENS1_36VarlenDynamicPersistentTileSchedulerILi192ELi128ELi384ELi128ELb0ELb1ELb1ELb1ELb0ELb1EEEEEEEEEvNT_6ParamsE)
        .other          _ZN7cutlass13device_kernelIN5flash11enable_sm90INS1_16FlashAttnFwdSm90INS1_25CollectiveMainloopFwdSm90ILi2EN4cute5tupleIJNS5_1CILi1EEES8_S8_EEENS6_IJNS7_ILi192EEENS7_ILi128EEENS7_ILi64EEEEEELi64ENS_6half_tEfNS_4arch4Sm90ELb0ELb1ELb0ELb1ELb1ELb0ELb0ELb1ELb1ELb1ELb0ELb0EEENS1_21CollectiveEpilogueFwdINS6_IJSA_SC_SB_EEES9_SE_SG_Li384ELb1ELb1ELb0ELb0EEENS1_36VarlenDynamicPersistentTileSchedulerILi192ELi128ELi384ELi128ELb0ELb1ELb1ELb1ELb0ELb1EEEEEEEEEvNT_6ParamsE,@"STO_CUDA_ENTRY STV_DEFAULT"
_ZN7cutlass13device_kernelIN5flash11enable_sm90INS1_16FlashAttnFwdSm90INS1_25CollectiveMainloopFwdSm90ILi2EN4cute5tupleIJNS5_1CILi1EEES8_S8_EEENS6_IJNS7_ILi192EEENS7_ILi128EEENS7_ILi64EEEEEELi64ENS_6half_tEfNS_4arch4Sm90ELb0ELb1ELb0ELb1ELb1ELb0ELb0ELb1ELb1ELb1ELb0ELb0EEENS1_21CollectiveEpilogueFwdINS6_IJSA_SC_SB_EEES9_SE_SG_Li384ELb1ELb1ELb0ELb0EEENS1_36VarlenDynamicPersistentTileSchedulerILi192ELi128ELi384ELi128ELb0ELb1ELb1ELb1ELb0ELb1EEEEEEEEEvNT_6ParamsE:
[----:B------:R-:W-:Y:S01]  /*0000*/  LDC R1, c[0x0][0x37c] ;  /* 0x0000df00ff017b82 */ /* 0x000fe20000000800 */
[----:B------:R-:W-:Y:S05]  /*0010*/  EXIT ;  /* 0x000000000000794d */ /* 0x000fea0003800000 */
.L_x_40:
        /* <DEDUP_REMOVED lines=14> */
.L_x_85:


//--------------------- .text._ZN7cutlass13device_kernelIN5flash11enable_sm90INS1_16FlashAttnFwdSm90INS1_25CollectiveMainloopFwdSm90ILi2EN4cute5tupleIJNS5_1CILi1EEES8_S8_EEENS6_IJNS7_ILi192EEENS7_ILi128EEENS7_ILi64EEEEEELi64ENS_6half_tEfNS_4arch4Sm90ELb0ELb1ELb0ELb1ELb1ELb1ELb0ELb1ELb1ELb1ELb0ELb0EEENS1_21CollectiveEpilogueFwdINS6_IJSA_SC_SB_EEES9_SE_SG_Li384ELb1ELb1ELb0ELb0EEENS1_36VarlenDynamicPersistentTileSchedulerILi192ELi128ELi384ELi128ELb0ELb1ELb1ELb1ELb0ELb1EEEEEEEEEvNT_6ParamsE --------------------------
	.section	.text._ZN7cutlass13device_kernelIN5flash11enable_sm90INS1_16FlashAttnFwdSm90INS1_25CollectiveMainloopFwdSm90ILi2EN4cute5tupleIJNS5_1CILi1EEES8_S8_EEENS6_IJNS7_ILi192EEENS7_ILi128EEENS7_ILi64EEEEEELi64ENS_6half_tEfNS_4arch4Sm90ELb0ELb1ELb0ELb1ELb1ELb1ELb0ELb1ELb1ELb1ELb0ELb0EEENS1_21CollectiveEpilogueFwdINS6_IJSA_SC_SB_EEES9_SE_SG_Li384ELb1ELb1ELb0ELb0EEENS1_36VarlenDynamicPersistentTileSchedulerILi192ELi128ELi384ELi128ELb0ELb1ELb1ELb1ELb0ELb1EEEEEEEEEvNT_6ParamsE,"ax",@progbits
	.align	128
.text._ZN7cutlass13device_kernelIN5flash11enable_sm90INS1_16FlashAttnFwdSm90INS1_25CollectiveMainloopFwdSm90ILi2EN4cute5tupleIJNS5_1CILi1EEES8_S8_EEENS6_IJNS7_ILi192EEENS7_ILi128EEENS7_ILi64EEEEEELi64ENS_6half_tEfNS_4arch4Sm90ELb0ELb1ELb0ELb1ELb1ELb1ELb0ELb1ELb1ELb1ELb0ELb0EEENS1_21CollectiveEpilogueFwdINS6_IJSA_SC_SB_EEES9_SE_SG_Li384ELb1ELb1ELb0ELb0EEENS1_36VarlenDynamicPersistentTileSchedulerILi192ELi128ELi384ELi128ELb0ELb1ELb1ELb1ELb0ELb1EEEEEEEEEvNT_6ParamsE:
        .type           _ZN7cutlass13device_kernelIN5flash11enable_sm90INS1_16FlashAttnFwdSm90INS1_25CollectiveMainloopFwdSm90ILi2EN4cute5tupleIJNS5_1CILi1EEES8_S8_EEENS6_IJNS7_ILi192EEENS7_ILi128EEENS7_ILi64EEEEEELi64ENS_6half_tEfNS_4arch4Sm90ELb0ELb1ELb0ELb1ELb1ELb1ELb0ELb1ELb1ELb1ELb0ELb0EEENS1_21CollectiveEpilogueFwdINS6_IJSA_SC_SB_EEES9_SE_SG_Li384ELb1ELb1ELb0ELb0EEENS1_36VarlenDynamicPersistentTileSchedulerILi192ELi128ELi384ELi128ELb0ELb1ELb1ELb1ELb0ELb1EEEEEEEEEvNT_6ParamsE,@function
        .size           _ZN7cutlass13device_kernelIN5flash11enable_sm90INS1_16FlashAttnFwdSm90INS1_25CollectiveMainloopFwdSm90ILi2EN4cute5tupleIJNS5_1CILi1EEES8_S8_EEENS6_IJNS7_ILi192EEENS7_ILi128EEENS7_ILi64EEEEEELi64ENS_6half_tEfNS_4arch4Sm90ELb0ELb1ELb0ELb1ELb1ELb1ELb0ELb1ELb1ELb1ELb0ELb0EEENS1_21CollectiveEpilogueFwdINS6_IJSA_SC_SB_EEES9_SE_SG_Li384ELb1ELb1ELb0ELb0EEENS1_36VarlenDynamicPersistentTileSchedulerILi192ELi128ELi384ELi128ELb0ELb1ELb1ELb1ELb0ELb1EEEEEEEEEvNT_6ParamsE,(.L_x_86 - _ZN7cutlass13device_kernelIN5flash11enable_sm90INS1_16FlashAttnFwdSm90INS1_25CollectiveMainloopFwdSm90ILi2EN4cute5tupleIJNS5_1CILi1EEES8_S8_EEENS6_IJNS7_ILi192EEENS7_ILi128EEENS7_ILi64EEEEEELi64ENS_6half_tEfNS_4arch4Sm90ELb0ELb1ELb0ELb1ELb1ELb1ELb0ELb1ELb1ELb1ELb0ELb0EEENS1_21CollectiveEpilogueFwdINS6_IJSA_SC_SB_EEES9_SE_SG_Li384ELb1ELb1ELb0ELb0EEENS1_36VarlenDynamicPersistentTileSchedulerILi192ELi128ELi384ELi128ELb0ELb1ELb1ELb1ELb0ELb1EEEEEEEEEvNT_6ParamsE)
        .other          _ZN7cutlass13device_kernelIN5flash11enable_sm90INS1_16FlashAttnFwdSm90INS1_25CollectiveMainloopFwdSm90ILi2EN4cute5tupleIJNS5_1CILi1EEES8_S8_EEENS6_IJNS7_ILi192EEENS7_ILi128EEENS7_ILi64EEEEEELi64ENS_6half_tEfNS_4arch4Sm90ELb0ELb1ELb0ELb1ELb1ELb1ELb0ELb1ELb1ELb1ELb0ELb0EEENS1_21CollectiveEpilogueFwdINS6_IJSA_SC_SB_EEES9_SE_SG_Li384ELb1ELb1ELb0ELb0EEENS1_36VarlenDynamicPersistentTileSchedulerILi192ELi128ELi384ELi128ELb0ELb1ELb1ELb1ELb0ELb1EEEEEEEEEvNT_6ParamsE,@"STO_CUDA_ENTRY STV_DEFAULT"
_ZN7cutlass13device_kernelIN5flash11enable_sm90INS1_16FlashAttnFwdSm90INS1_25CollectiveMainloopFwdSm90ILi2EN4cute5tupleIJNS5_1CILi1EEES8_S8_EEENS6_IJNS7_ILi192EEENS7_ILi128EEENS7_ILi64EEEEEELi64ENS_6half_tEfNS_4arch4Sm90ELb0ELb1ELb0ELb1ELb1ELb1ELb0ELb1ELb1ELb1ELb0ELb0EEENS1_21CollectiveEpilogueFwdINS6_IJSA_SC_SB_EEES9_SE_SG_Li384ELb1ELb1ELb0ELb0EEENS1_36VarlenDynamicPersistentTileSchedulerILi192ELi128ELi384ELi128ELb0ELb1ELb1ELb1ELb0ELb1EEEEEEEEEvNT_6ParamsE:
[----:B------:R-:W-:Y:S01]  /*0000*/  LDC R1, c[0x0][0x37c] ;  /* 0x0000df00ff017b82 */ /* 0x000fe20000000800 */
[----:B------:R-:W-:Y:S05]  /*0010*/  EXIT ;  /* 0x000000000000794d */ /* 0x000fea0003800000 */
.L_x_41:
        /* <DEDUP_REMOVED lines=14> */
.L_x_86:


//--------------------- .text._ZN7cutlass13device_kernelIN5flash11enable_sm90INS1_16FlashAttnFwdSm90INS1_25CollectiveMainloopFwdSm90ILi2EN4cute5tupleIJNS5_1CILi1EEES8_S8_EEENS6_IJNS7_ILi192EEENS7_ILi128EEENS7_ILi64EEEEEELi64ENS_6half_tEfNS_4arch4Sm90ELb1ELb0ELb0ELb0ELb1ELb0ELb0ELb1ELb1ELb1ELb0ELb0EEENS1_21CollectiveEpilogueFwdINS6_IJSA_SC_SB_EEES9_SE_SG_Li384ELb0ELb1ELb0ELb0EEENS1_30DynamicPersistentTileSchedulerILi384ELi128ELb0ELb1ELb1EEEEEEEEEvNT_6ParamsE --------------------------
	.section	.text._ZN7cutlass13device_kernelIN5flash11enable_sm90INS1_16FlashAttnFwdSm90INS1_25CollectiveMainloopFwdSm90ILi2EN4cute5tupleIJNS5_1CILi1EEES8_S8_EEENS6_IJNS7_ILi192EEENS7_ILi128EEENS7_ILi64EEEEEELi64ENS_6half_tEfNS_4arch4Sm90ELb1ELb0ELb0ELb0ELb1ELb0ELb0ELb1ELb1ELb1ELb0ELb0EEENS1_21CollectiveEpilogueFwdINS6_IJSA_SC_SB_EEES9_SE_SG_Li384ELb0ELb1ELb0ELb0EEENS1_30DynamicPersistentTileSchedulerILi384ELi128ELb0ELb1ELb1EEEEEEEEEvNT_6ParamsE,"ax",@progbits
	.align	128
.text._ZN7cutlass13device_kernelIN5flash11enable_sm90INS1_16FlashAttnFwdSm90INS1_25CollectiveMainloopFwdSm90ILi2EN4cute5tupleIJNS5_1CILi1EEES8_S8_EEENS6_IJNS7_ILi192EEENS7_ILi128EEENS7_ILi64EEEEEELi64ENS_6half_tEfNS_4arch4Sm90ELb1ELb0ELb0ELb0ELb1ELb0ELb0ELb1ELb1ELb1ELb0ELb0EEENS1_21CollectiveEpilogueFwdINS6_IJSA_SC_SB_EEES9_SE_SG_Li384ELb0ELb1ELb0ELb0EEENS1_30DynamicPersistentTileSchedulerILi384ELi128ELb0ELb1ELb1EEEEEEEEEvNT_6ParamsE:
        .type           _ZN7cutlass13device_kernelIN5flash11enable_sm90INS1_16FlashAttnFwdSm90INS1_25CollectiveMainloopFwdSm90ILi2EN4cute5tupleIJNS5_1CILi1EEES8_S8_EEENS6_IJNS7_ILi192EEENS7_ILi128EEENS7_ILi64EEEEEELi64ENS_6half_tEfNS_4arch4Sm90ELb1ELb0ELb0ELb0ELb1ELb0ELb0ELb1ELb1ELb1ELb0ELb0EEENS1_21CollectiveEpilogueFwdINS6_IJSA_SC_SB_EEES9_SE_SG_Li384ELb0ELb1ELb0ELb0EEENS1_30DynamicPersistentTileSchedulerILi384ELi128ELb0ELb1ELb1EEEEEEEEEvNT_6ParamsE,@function
        .size           _ZN7cutlass13device_kernelIN5flash11enable_sm90INS1_16FlashAttnFwdSm90INS1_25CollectiveMainloopFwdSm90ILi2EN4cute5tupleIJNS5_1CILi1EEES8_S8_EEENS6_IJNS7_ILi192EEENS7_ILi128EEENS7_ILi64EEEEEELi64ENS_6half_tEfNS_4arch4Sm90ELb1ELb0ELb0ELb0ELb1ELb0ELb0ELb1ELb1ELb1ELb0ELb0EEENS1_21CollectiveEpilogueFwdINS6_IJSA_SC_SB_EEES9_SE_SG_Li384ELb0ELb1ELb0ELb0EEENS1_30DynamicPersistentTileSchedulerILi384ELi128ELb0ELb1ELb1EEEEEEEEEvNT_6ParamsE,(.L_x_87 - _ZN7cutlass13device_kernelIN5flash11enable_sm90INS1_16FlashAttnFwdSm90INS1_25CollectiveMainloopFwdSm90ILi2EN4cute5tupleIJNS5_1CILi1EEES8_S8_EEENS6_IJNS7_ILi192EEENS7_ILi128EEENS7_ILi64EEEEEELi64ENS_6half_tEfNS_4arch4Sm90ELb1ELb0ELb0ELb0ELb1ELb0ELb0ELb1ELb1ELb1ELb0ELb0EEENS1_21CollectiveEpilogueFwdINS6_IJSA_SC_SB_EEES9_SE_SG_Li384ELb0ELb1ELb0ELb0EEENS1_30DynamicPersistentTileSchedulerILi384ELi128ELb0ELb1ELb1EEEEEEEEEvNT_6ParamsE)
        .other          _ZN7cutlass13device_kernelIN5flash11enable_sm90INS1_16FlashAttnFwdSm90INS1_25CollectiveMainloopFwdSm90ILi2EN4cute5tupleIJNS5_1CILi1EEES8_S8_EEENS6_IJNS7_ILi192EEENS7_ILi128EEENS7_ILi64EEEEEELi64ENS_6half_tEfNS_4arch4Sm90ELb1ELb0ELb0ELb0ELb1ELb0ELb0ELb1ELb1ELb1ELb0ELb0EEENS1_21CollectiveEpilogueFwdINS6_IJSA_SC_SB_EEES9_SE_SG_Li384ELb0ELb1ELb0ELb0EEENS1_30DynamicPersistentTileSchedulerILi384ELi128ELb0ELb1ELb1EEEEEEEEEvNT_6ParamsE,@"STO_CUDA_ENTRY STV_DEFAULT"
_ZN7cutlass13device_kernelIN5flash11enable_sm90INS1_16FlashAttnFwdSm90INS1_25CollectiveMainloopFwdSm90ILi2EN4cute5tupleIJNS5_1CILi1EEES8_S8_EEENS6_IJNS7_ILi192EEENS7_ILi128EEENS7_ILi64EEEEEELi64ENS_6half_tEfNS_4arch4Sm90ELb1ELb0ELb0ELb0ELb1ELb0ELb0ELb1ELb1ELb1ELb0ELb0EEENS1_21CollectiveEpilogueFwdINS6_IJSA_SC_SB_EEES9_SE_SG_Li384ELb0ELb1ELb0ELb0EEENS1_30DynamicPersistentTileSchedulerILi384ELi128ELb0ELb1ELb1EEEEEEEEEvNT_6ParamsE:
[----:B------:R-:W-:Y:S01]  /*0000*/  LDC R1, c[0x0][0x37c] ;  /* 0x0000df00ff017b82 */ /* 0x000fe20000000800 */
[----:B------:R-:W-:Y:S05]  /*0010*/  EXIT ;  /* 0x000000000000794d */ /* 0x000fea0003800000 */
.L_x_42:
        /* <DEDUP_REMOVED lines=14> */
.L_x_87:


//--------------------- .text._ZN7cutlass13device_kernelIN5flash11enable_sm90INS1_16FlashAttnFwdSm90INS1_25CollectiveMainloopFwdSm90ILi2EN4cute5tupleIJNS5_1CILi1EEES8_S8_EEENS6_IJNS7_ILi192EEENS7_ILi128EEENS7_ILi64EEEEEELi64ENS_6half_tEfNS_4arch4Sm90ELb1ELb0ELb0ELb1ELb1ELb0ELb0ELb1ELb1ELb1ELb0ELb0EEENS1_21CollectiveEpilogueFwdINS6_IJSA_SC_SB_EEES9_SE_SG_Li384ELb1ELb1ELb0ELb0EEENS1_36VarlenDynamicPersistentTileSchedulerILi192ELi128ELi384ELi128ELb0ELb1ELb1ELb1ELb1ELb1EEEEEEEEEvNT_6ParamsE --------------------------
	.section	.text._ZN7cutlass13device_kernelIN5flash11enable_sm90INS1_16FlashAttnFwdSm90INS1_25CollectiveMainloopFwdSm90ILi2EN4cute5tupleIJNS5_1CILi1EEES8_S8_EEENS6_IJNS7_ILi192EEENS7_ILi128EEENS7_ILi64EEEEEELi64ENS_6half_tEfNS_4arch4Sm90ELb1ELb0ELb0ELb1ELb1ELb0ELb0ELb1ELb1ELb1ELb0ELb0EEENS1_21CollectiveEpilogueFwdINS6_IJSA_SC_SB_EEES9_SE_SG_Li384ELb1ELb1ELb0ELb0EEENS1_36VarlenDynamicPersistentTileSchedulerILi192ELi128ELi384ELi128ELb0ELb1ELb1ELb1ELb1ELb1EEEEEEEEEvNT_6ParamsE,"ax",@progbits
	.align	128
.text._ZN7cutlass13device_kernelIN5flash11enable_sm90INS1_16FlashAttnFwdSm90INS1_25CollectiveMainloopFwdSm90ILi2EN4cute5tupleIJNS5_1CILi1EEES8_S8_EEENS6_IJNS7_ILi192EEENS7_ILi128EEENS7_ILi64EEEEEELi64ENS_6half_tEfNS_4arch4Sm90ELb1ELb0ELb0ELb1ELb1ELb0ELb0ELb1ELb1ELb1ELb0ELb0EEENS1_21CollectiveEpilogueFwdINS6_IJSA_SC_SB_EEES9_SE_SG_Li384ELb1ELb1ELb0ELb0EEENS1_36VarlenDynamicPersistentTileSchedulerILi192ELi128ELi384ELi128ELb0ELb1ELb1ELb1ELb1ELb1EEEEEEEEEvNT_6ParamsE:
        .type           _ZN7cutlass13device_kernelIN5flash11enable_sm90INS1_16FlashAttnFwdSm90INS1_25CollectiveMainloopFwdSm90ILi2EN4cute5tupleIJNS5_1CILi1EEES8_S8_EEENS6_IJNS7_ILi192EEENS7_ILi128EEENS7_ILi64EEEEEELi64ENS_6half_tEfNS_4arch4Sm90ELb1ELb0ELb0ELb1ELb1ELb0ELb0ELb1ELb1ELb1ELb0ELb0EEENS1_21CollectiveEpilogueFwdINS6_IJSA_SC_SB_EEES9_SE_SG_Li384ELb1ELb1ELb0ELb0EEENS1_36VarlenDynamicPersistentTileSchedulerILi192ELi128ELi384ELi128ELb0ELb1ELb1ELb1ELb1ELb1EEEEEEEEEvNT_6ParamsE,@function
        .size           _ZN7cutlass13device_kernelIN5flash11enable_sm90INS1_16FlashAttnFwdSm90INS1_25CollectiveMainloopFwdSm90ILi2EN4cute5tupleIJNS5_1CILi1EEES8_S8_EEENS6_IJNS7_ILi192EEENS7_ILi128EEENS7_ILi64EEEEEELi64ENS_6half_tEfNS_4arch4Sm90ELb1ELb0ELb0ELb1ELb1ELb0ELb0ELb1ELb1ELb1ELb0ELb0EEENS1_21CollectiveEpilogueFwdINS6_IJSA_SC_SB_EEES9_SE_SG_Li384ELb1ELb1ELb0ELb0EEENS1_36VarlenDynamicPersistentTileSchedulerILi192ELi128ELi384ELi128ELb0ELb1ELb1ELb1ELb1ELb1EEEEEEEEEvNT_6ParamsE,(.L_x_88 - _ZN7cutlass13device_kernelIN5flash11enable_sm90INS1_16FlashAttnFwdSm90INS1_25CollectiveMainloopFwdSm90ILi2EN4cute5tupleIJNS5_1CILi1EEES8_S8_EEENS6_IJNS7_ILi192EEENS7_ILi128EEENS7_ILi64EEEEEELi64ENS_6half_tEfNS_4arch4Sm90ELb1ELb0ELb0ELb1ELb1ELb0ELb0ELb1ELb1ELb1ELb0ELb0EEENS1_21CollectiveEpilogueFwdINS6_IJSA_SC_SB_EEES9_SE_SG_Li384ELb1ELb1ELb0ELb0EEENS1_36VarlenDynamicPersistentTileSchedulerILi192ELi128ELi384ELi128ELb0ELb1ELb1ELb1ELb1ELb1EEEEEEEEEvNT_6ParamsE)
        .other          _ZN7cutlass13device_kernelIN5flash11enable_sm90INS1_16FlashAttnFwdSm90INS1_25CollectiveMainloopFwdSm90ILi2EN4cute5tupleIJNS5_1CILi1EEES8_S8_EEENS6_IJNS7_ILi192EEENS7_ILi128EEENS7_ILi64EEEEEELi64ENS_6half_tEfNS_4arch4Sm90ELb1ELb0ELb0ELb1ELb1ELb0ELb0ELb1ELb1ELb1ELb0ELb0EEENS1_21CollectiveEpilogueFwdINS6_IJSA_SC_SB_EEES9_SE_SG_Li384ELb1ELb1ELb0ELb0EEENS1_36VarlenDynamicPersistentTileSchedulerILi192ELi128ELi384ELi128ELb0ELb1ELb1ELb1ELb1ELb1EEEEEEEEEvNT_6ParamsE,@"STO_CUDA_ENTRY STV_DEFAULT"
_ZN7cutlass13device_kernelIN5flash11enable_sm90INS1_16FlashAttnFwdSm90INS1_25CollectiveMainloopFwdSm90ILi2EN4cute5tupleIJNS5_1CILi1EEES8_S8_EEENS6_IJNS7_ILi192EEENS7_ILi128EEENS7_ILi64EEEEEELi64ENS_6half_tEfNS_4arch4Sm90ELb1ELb0ELb0ELb1ELb1ELb0ELb0ELb1ELb1ELb1ELb0ELb0EEENS1_21CollectiveEpilogueFwdINS6_IJSA_SC_SB_EEES9_SE_SG_Li384ELb1ELb1ELb0ELb0EEENS1_36VarlenDynamicPersistentTileSchedulerILi192ELi128ELi384ELi128ELb0ELb1ELb1ELb1ELb1ELb1EEEEEEEEEvNT_6ParamsE:
[----:B------:R-:W-:Y:S01]  /*0000*/  LDC R1, c[0x0][0x37c] ;  /* 0x0000df00ff017b82 */ /* 0x000fe20000000800 */
[----:B------:R-:W-:Y:S05]  /*0010*/  EXIT ;  /* 0x000000000000794d */ /* 0x000fea0003800000 */
.L_x_43:
        /* <DEDUP_REMOVED lines=14> */
.L_x_88:


//--------------------- .text._ZN7cutlass13device_kernelIN5flash11enable_sm90INS1_16FlashAttnFwdSm90INS1_25CollectiveMainloopFwdSm90ILi2EN4cute5tupleIJNS5_1CILi1EEES8_S8_EEENS6_IJNS7_ILi192EEENS7_ILi128EEENS7_ILi64EEEEEELi64ENS_6half_tEfNS_4arch4Sm90ELb1ELb0ELb0ELb1ELb1ELb1ELb0ELb1ELb1ELb1ELb0ELb0EEENS1_21CollectiveEpilogueFwdINS6_IJSA_SC_SB_EEES9_SE_SG_Li384ELb1ELb1ELb0ELb0EEENS1_36VarlenDynamicPersistentTileSchedulerILi192ELi128ELi384ELi128ELb0ELb1ELb1ELb1ELb1ELb1EEEEEEEEEvNT_6ParamsE --------------------------
	.section	.text._ZN7cutlass13device_kernelIN5flash11enable_sm90INS1_16FlashAttnFwdSm90INS1_25CollectiveMainloopFwdSm90ILi2EN4cute5tupleIJNS5_1CILi1EEES8_S8_EEENS6_IJNS7_ILi192EEENS7_ILi128EEENS7_ILi64EEEEEELi64ENS_6half_tEfNS_4arch4Sm90ELb1ELb0ELb0ELb1ELb1ELb1ELb0ELb1ELb1ELb1ELb0ELb0EEENS1_21CollectiveEpilogueFwdINS6_IJSA_SC_SB_EEES9_SE_SG_Li384ELb1ELb1ELb0ELb0EEENS1_36VarlenDynamicPersistentTileSchedulerILi192ELi128ELi384ELi128ELb0ELb1ELb1ELb1ELb1ELb1EEEEEEEEEvNT_6ParamsE,"ax",@progbits
	.align	128
.text._ZN7cutlass13device_kernelIN5flash11enable_sm90INS1_16FlashAttnFwdSm90INS1_25CollectiveMainloopFwdSm90ILi2EN4cute5tupleIJNS5_1CILi1EEES8_S8_EEENS6_IJNS7_ILi192EEENS7_ILi128EEENS7_ILi64EEEEEELi64ENS_6half_tEfNS_4arch4Sm90ELb1ELb0ELb0ELb1ELb1ELb1ELb0ELb1ELb1ELb1ELb0ELb0EEENS1_21CollectiveEpilogueFwdINS6_IJSA_SC_SB_EEES9_SE_SG_Li384ELb1ELb1ELb0ELb0EEENS1_36VarlenDynamicPersistentTileSchedulerILi192ELi128ELi384ELi128ELb0ELb1ELb1ELb1ELb1ELb1EEEEEEEEEvNT_6ParamsE:
        .type           _ZN7cutlass13device_kernelIN5flash11enable_sm90INS1_16FlashAttnFwdSm90INS1_25CollectiveMainloopFwdSm90ILi2EN4cute5tupleIJNS5_1CILi1EEES8_S8_EEENS6_IJNS7_ILi192EEENS7_ILi128EEENS7_ILi64EEEEEELi64ENS_6half_tEfNS_4arch4Sm90ELb1ELb0ELb0ELb1ELb1ELb1ELb0ELb1ELb1ELb1ELb0ELb0EEENS1_21CollectiveEpilogueFwdINS6_IJSA_SC_SB_EEES9_SE_SG_Li384ELb1ELb1ELb0ELb0EEENS1_36VarlenDynamicPersistentTileSchedulerILi192ELi128ELi384ELi128ELb0ELb1ELb1ELb1ELb1ELb1EEEEEEEEEvNT_6ParamsE,@function
        .size           _ZN7cutlass13device_kernelIN5flash11enable_sm90INS1_16FlashAttnFwdSm90INS1_25CollectiveMainloopFwdSm90ILi2EN4cute5tupleIJNS5_1CILi1EEES8_S8_EEENS6_IJNS7_ILi192EEENS7_ILi128EEENS7_ILi64EEEEEELi64ENS_6half_tEfNS_4arch4Sm90ELb1ELb0ELb0ELb1ELb1ELb1ELb0ELb1ELb1ELb1ELb0ELb0EEENS1_21CollectiveEpilogueFwdINS6_IJSA_SC_SB_EEES9_SE_SG_Li384ELb1ELb1ELb0ELb0EEENS1_36VarlenDynamicPersistentTileSchedulerILi192ELi128ELi384ELi128ELb0ELb1ELb1ELb1ELb1ELb1EEEEEEEEEvNT_6ParamsE,(.L_x_89 - _ZN7cutlass13device_kernelIN5flash11enable_sm90INS1_16FlashAttnFwdSm90INS1_25CollectiveMainloopFwdSm90ILi2EN4cute5tupleIJNS5_1CILi1EEES8_S8_EEENS6_IJNS7_ILi192EEENS7_ILi128EEENS7_ILi64EEEEEELi64ENS_6half_tEfNS_4arch4Sm90ELb1ELb0ELb0ELb1ELb1ELb1ELb0ELb1ELb1ELb1ELb0ELb0EEENS1_21CollectiveEpilogueFwdINS6_IJSA_SC_SB_EEES9_SE_SG_Li384ELb1ELb1ELb0ELb0EEENS1_36VarlenDynamicPersistentTileSchedulerILi192ELi128ELi384ELi128ELb0ELb1ELb1ELb1ELb1ELb1EEEEEEEEEvNT_6ParamsE)
        .other          _ZN7cutlass13device_kernelIN5flash11enable_sm90INS1_16FlashAttnFwdSm90INS1_25CollectiveMainloopFwdSm90ILi2EN4cute5tupleIJNS5_1CILi1EEES8_S8_EEENS6_IJNS7_ILi192EEENS7_ILi128EEENS7_ILi64EEEEEELi64ENS_6half_tEfNS_4arch4Sm90ELb1ELb0ELb0ELb1ELb1ELb1ELb0ELb1ELb1ELb1ELb0ELb0EEENS1_21CollectiveEpilogueFwdINS6_IJSA_SC_SB_EEES9_SE_SG_Li384ELb1ELb1ELb0ELb0EEENS1_36VarlenDynamicPersistentTileSchedulerILi192ELi128ELi384ELi128ELb0ELb1ELb1ELb1ELb1ELb1EEEEEEEEEvNT_6ParamsE,@"STO_CUDA_ENTRY STV_DEFAULT"
_ZN7cutlass13device_kernelIN5flash11enable_sm90INS1_16FlashAttnFwdSm90INS1_25CollectiveMainloopFwdSm90ILi2EN4cute5tupleIJNS5_1CILi1EEES8_S8_EEENS6_IJNS7_ILi192EEENS7_ILi128EEENS7_ILi64EEEEEELi64ENS_6half_tEfNS_4arch4Sm90ELb1ELb0ELb0ELb1ELb1ELb1ELb0ELb1ELb1ELb1ELb0ELb0EEENS1_21CollectiveEpilogueFwdINS6_IJSA_SC_SB_EEES9_SE_SG_Li384ELb1ELb1ELb0ELb0EEENS1_36VarlenDynamicPersistentTileSchedulerILi192ELi128ELi384ELi128ELb0ELb1ELb1ELb1ELb1ELb1EEEEEEEEEvNT_6ParamsE:
[----:B------:R-:W-:Y:S01]  /*0000*/  LDC R1, c[0x0][0x37c] ;  /* 0x0000df00ff017b82 */ /* 0x000fe20000000800 */
[----:B------:R-:W-:Y:S05]  /*0010*/  EXIT ;  /* 0x000000000000794d */ /* 0x000fea0003800000 */
.L_x_44:
        /* <DEDUP_REMOVED lines=14> */
.L_x_89:


//--------------------- .nv.shared.reserved.0     --------------------------
	.section	.nv.shared.reserved.0,"aw",@nobits
	.weak		__nv_reservedSMEM_offset_0_alias
	.size		__nv_reservedSMEM_offset_0_alias, 0, 64
	.other		__nv_reservedSMEM_offset_0_alias,@"STO_CUDA_RESERVED_SHARED STV_DEFAULT"
__nv_reservedSMEM_offset_0_alias:
	.zero		0
	.zero		64


//--------------------- .nv.global                --------------------------
	.section	.nv.global,"aw",@nobits
.nv.global:
	.type		_ZN72_INTERNAL_a18add8f_36_flash_fwd_hdimall_fp16_paged_sm90_cu_ee213261_38674cute1_E,@object
	.size		_ZN72_INTERNAL_a18add8f_36_flash_fwd_hdimall_fp16_paged_sm90_cu_ee213261_38674cute1_E,(_ZN72_INTERNAL_a18add8f_36_flash_fwd_hdimall_fp16_paged_sm90_cu_ee213261_38674cuda3std3__45__cpo6cbeginE - _ZN72_INTERNAL_a18add8f_36_flash_fwd_hdimall_fp16_paged_sm90_cu_ee213261_38674cute1_E)
_ZN72_INTERNAL_a18add8f_36_flash_fwd_hdimall_fp16_paged_sm90_cu_ee213261_38674cute1_E:
	.zero		1
	.type		_ZN72_INTERNAL_a18add8f_36_flash_fwd_hdimall_fp16_paged_sm90_cu_ee213261_38674cuda3std3__45__cpo6cbeginE,@object
	.size		_ZN72_INTERNAL_a18add8f_36_flash_fwd_hdimall_fp16_paged_sm90_cu_ee213261_38674cuda3std3__45__cpo6cbeginE,(_ZN72_INTERNAL_a18add8f_36_flash_fwd_hdimall_fp16_paged_sm90_cu_ee213261_38674cuda3std3__48in_placeE - _ZN72_INTERNAL_a18add8f_36_flash_fwd_hdimall_fp16_paged_sm90_cu_ee213261_38674cuda3std3__45__cpo6cbeginE)
_ZN72_INTERNAL_a18add8f_36_flash_fwd_hdimall_fp16_paged_sm90_cu_ee213261_38674cuda3std3__45__cpo6cbeginE:
	.zero		1
	.type		_ZN72_INTERNAL_a18add8f_36_flash_fwd_hdimall_fp16_paged_sm90_cu_ee213261_38674cuda3std3__48in_placeE,@object
	.size		_ZN72_INTERNAL_a18add8f_36_flash_fwd_hdimall_fp16_paged_sm90_cu_ee213261_38674cuda3std3__48in_placeE,(_ZN72_INTERNAL_a18add8f_36_flash_fwd_hdimall_fp16_paged_sm90_cu_ee213261_38674cuda3std6ranges3__45__cpo9iter_moveE - _ZN72_INTERNAL_a18add8f_36_flash_fwd_hdimall_fp16_paged_sm90_cu_ee213261_38674cuda3std3__48in_placeE)
_ZN72_INTERNAL_a18add8f_36_flash_fwd_hdimall_fp16_paged_sm90_cu_ee213261_38674cuda3std3__48in_placeE:
	.zero		1
	.type		_ZN72_INTERNAL_a18add8f_36_flash_fwd_hdimall_fp16_paged_sm90_cu_ee213261_38674cuda3std6ranges3__45__cpo9iter_moveE,@object
	.size		_ZN72_INTERNAL_a18add8f_36_flash_fwd_hdimall_fp16_paged_sm90_cu_ee213261_38674cuda3std6ranges3__45__cpo9iter_moveE,(_ZN72_INTERNAL_a18add8f_36_flash_fwd_hdimall_fp16_paged_sm90_cu_ee213261_38674cuda3std3__45__cpo5beginE - _ZN72_INTERNAL_a18add8f_36_flash_fwd_hdimall_fp16_paged_sm90_cu_ee213261_38674cuda3std6ranges3__45__cpo9iter_moveE)
_ZN72_INTERNAL_a18add8f_36_flash_fwd_hdimall_fp16_paged_sm90_cu_ee213261_38674cuda3std6ranges3__45__cpo9iter_moveE:
	.zero		1
	.type		_ZN72_INTERNAL_a18add8f_36_flash_fwd_hdimall_fp16_paged_sm90_cu_ee213261_38674cuda3std3__45__cpo5beginE,@object
	.size		_ZN72_INTERNAL_a18add8f_36_flash_fwd_hdimall_fp16_paged_sm90_cu_ee213261_38674cuda3std3__45__cpo5beginE,(_ZN72_INTERNAL_a18add8f_36_flash_fwd_hdimall_fp16_paged_sm90_cu_ee213261_38674cuda3std3__474_GLOBAL__N__a18add8f_36_flash_fwd_hdimall_fp16_paged_sm90_cu_ee213261_38676ignoreE - _ZN72_INTERNAL_a18add8f_36_flash_fwd_hdimall_fp16_paged_sm90_cu_ee213261_38674cuda3std3__45__cpo5beginE)
_ZN72_INTERNAL_a18add8f_36_flash_fwd_hdimall_fp16_paged_sm90_cu_ee213261_38674cuda3std3__45__cpo5beginE:
	.zero		1
	.type		_ZN72_INTERNAL_a18add8f_36_flash_fwd_hdimall_fp16_paged_sm90_cu_ee213261_38674cuda3std3__474_GLOBAL__N__a18add8f_36_flash_fwd_hdimall_fp16_paged_sm90_cu_ee213261_38676ignoreE,@object
	.size		_ZN72_INTERNAL_a18add8f_36_flash_fwd_hdimall_fp16_paged_sm90_cu_ee213261_38674cuda3std3__474_GLOBAL__N__a18add8f_36_flash_fwd_hdimall_fp16_paged_sm90_cu_ee213261_38676ignoreE,(_ZN72_INTERNAL_a18add8f_36_flash_fwd_hdimall_fp16_paged_sm90_cu_ee213261_38674cute7productE - _ZN72_INTERNAL_a18add8f_36_flash_fwd_hdimall_fp16_paged_sm90_cu_ee213261_38674cuda3std3__474_GLOBAL__N__a18add8f_36_flash_fwd_hdimall_fp16_paged_sm90_cu_ee213261_38676ignoreE)
_ZN72_INTERNAL_a18add8f_36_flash_fwd_hdimall_fp16_paged_sm90_cu_ee213261_38674cuda3std3__474_GLOBAL__N__a18add8f_36_flash_fwd_hdimall_fp16_paged_sm90_cu_ee213261_38676ignoreE:
	.zero		1
	.type		_ZN72_INTERNAL_a18add8f_36_flash_fwd_hdimall_fp16_paged_sm90_cu_ee213261_38674cute7productE,@object
	.size		_ZN72_INTERNAL_a18add8f_36_flash_fwd_hdimall_fp16_paged_sm90_cu_ee213261_38674cute7productE,(_ZN72_INTERNAL_a18add8f_36_flash_fwd_hdimall_fp16_paged_sm90_cu_ee213261_38674cuda3std3__45__cpo3endE - _ZN72_INTERNAL_a18add8f_36_flash_fwd_hdimall_fp16_paged_sm90_cu_ee213261_38674cute7productE)
_ZN72_INTERNAL_a18add8f_36_flash_fwd_hdimall_fp16_paged_sm90_cu_ee213261_38674cute7productE:
	.zero		1
	.type		_ZN72_INTERNAL_a18add8f_36_flash_fwd_hdimall_fp16_paged_sm90_cu_ee213261_38674cuda3std3__45__cpo3endE,@object
	.size		_ZN72_INTERNAL_a18add8f_36_flash_fwd_hdimall_fp16_paged_sm90_cu_ee213261_38674cuda3std3__45__cpo3endE,(_ZN72_INTERNAL_a18add8f_36_flash_fwd_hdimall_fp16_paged_sm90_cu_ee213261_38674cuda3std3__419piecewise_constructE - _ZN72_INTERNAL_a18add8f_36_flash_fwd_hdimall_fp16_paged_sm90_cu_ee213261_38674cuda3std3__45__cpo3endE)
_ZN72_INTERNAL_a18add8f_36_flash_fwd_hdimall_fp16_paged_sm90_cu_ee213261_38674cuda3std3__45__cpo3endE:
	.zero		1
	.type		_ZN72_INTERNAL_a18add8f_36_flash_fwd_hdimall_fp16_paged_sm90_cu_ee213261_38674cuda3std3__419piecewise_constructE,@object
	.size		_ZN72_INTERNAL_a18add8f_36_flash_fwd_hdimall_fp16_paged_sm90_cu_ee213261_38674cuda3std3__419piecewise_constructE,(_ZN72_INTERNAL_a18add8f_36_flash_fwd_hdimall_fp16_paged_sm90_cu_ee213261_38674cuda3std3__45__cpo4cendE - _ZN72_INTERNAL_a18add8f_36_flash_fwd_hdimall_fp16_paged_sm90_cu_ee213261_38674cuda3std3__419piecewise_constructE)
_ZN72_INTERNAL_a18add8f_36_flash_fwd_hdimall_fp16_paged_sm90_cu_ee213261_38674cuda3std3__419piecewise_constructE:
	.zero		1
	.type		_ZN72_INTERNAL_a18add8f_36_flash_fwd_hdimall_fp16_paged_sm90_cu_ee213261_38674cuda3std3__45__cpo4cendE,@object
	.size		_ZN72_INTERNAL_a18add8f_36_flash_fwd_hdimall_fp16_paged_sm90_cu_ee213261_38674cuda3std3__45__cpo4cendE,(_ZN72_INTERNAL_a18add8f_36_flash_fwd_hdimall_fp16_paged_sm90_cu_ee213261_38674cuda3std6ranges3__45__cpo4swapE - _ZN72_INTERNAL_a18add8f_36_flash_fwd_hdimall_fp16_paged_sm90_cu_ee213261_38674cuda3std3__45__cpo4cendE)
_ZN72_INTERNAL_a18add8f_36_flash_fwd_hdimall_fp16_paged_sm90_cu_ee213261_38674cuda3std3__45__cpo4cendE:
	.zero		1
	.type		_ZN72_INTERNAL_a18add8f_36_flash_fwd_hdimall_fp16_paged_sm90_cu_ee213261_38674cuda3std6ranges3__45__cpo4swapE,@object
	.size		_ZN72_INTERNAL_a18add8f_36_flash_fwd_hdimall_fp16_paged_sm90_cu_ee213261_38674cuda3std6ranges3__45__cpo4swapE,(.L_7 - _ZN72_INTERNAL_a18add8f_36_flash_fwd_hdimall_fp16_paged_sm90_cu_ee213261_38674cuda3std6ranges3__45__cpo4swapE)
_ZN72_INTERNAL_a18add8f_36_flash_fwd_hdimall_fp16_paged_sm90_cu_ee213261_38674cuda3std6ranges3__45__cpo4swapE:
	.zero		1
.L_7:


//--------------------- .nv.constant0._ZN7cutlass13device_kernelIN5flash11enable_sm90INS1_16FlashAttnFwdSm90INS1_25CollectiveMainloopFwdSm90ILi2EN4cute5tupleIJNS5_1CILi1EEES8_S8_EEENS6_IJNS7_ILi128EEENS7_ILi80EEENS7_ILi256EEEEEELi256ENS_6half_tEfNS_4arch4Sm90ELb0ELb0ELb0ELb0ELb1ELb0ELb0ELb1ELb1ELb1ELb0ELb0EEENS1_21CollectiveEpilogueFwdINS6_IJSA_SC_SB_EEES9_SE_SG_Li256ELb0ELb1ELb0ELb0EEENS1_29StaticPersistentTileSchedulerILb0EEEEEEEEEvNT_6ParamsE --------------------------
	.section	.nv.constant0._ZN7cutlass13device_kernelIN5flash11enable_sm90INS1_16FlashAttnFwdSm90INS1_25CollectiveMainloopFwdSm90ILi2EN4cute5tupleIJNS5_1CILi1EEES8_S8_EEENS6_IJNS7_ILi128EEENS7_ILi80EEENS7_ILi256EEEEEELi256ENS_6half_tEfNS_4arch4Sm90ELb0ELb0ELb0ELb0ELb1ELb0ELb0ELb1ELb1ELb1ELb0ELb0EEENS1_21CollectiveEpilogueFwdINS6_IJSA_SC_SB_EEES9_SE_SG_Li256ELb0ELb1ELb0ELb0EEENS1_29StaticPersistentTileSchedulerILb0EEEEEEEEEvNT_6ParamsE,"a",@progbits
	.sectionflags	@""
	.align	4
.nv.constant0._ZN7cutlass13device_kernelIN5flash11enable_sm90INS1_16FlashAttnFwdSm90INS1_25CollectiveMainloopFwdSm90ILi2EN4cute5tupleIJNS5_1CILi1EEES8_S8_EEENS6_IJNS7_ILi128EEENS7_ILi80EEENS7_ILi256EEEEEELi256ENS_6half_tEfNS_4arch4Sm90ELb0ELb0ELb0ELb0ELb1ELb0ELb0ELb1ELb1ELb1ELb0ELb0EEENS1_21CollectiveEpilogueFwdINS6_IJSA_SC_SB_EEES9_SE_SG_Li256ELb0ELb1ELb0ELb0EEENS1_29StaticPersistentTileSchedulerILb0EEEEEEEEEvNT_6ParamsE:
	.zero		3456


//--------------------- .nv.constant0._ZN7cutlass13device_kernelIN5flash11enable_sm90INS1_16FlashAttnFwdSm90INS1_25CollectiveMainloopFwdSm90ILi2EN4cute5tupleIJNS5_1CILi1EEES8_S8_EEENS6_IJNS7_ILi128EEENS7_ILi80EEENS7_ILi256EEEEEELi256ENS_6half_tEfNS_4arch4Sm90ELb0ELb0ELb0ELb1ELb1ELb0ELb0ELb1ELb1ELb1ELb0ELb0EEENS1_21CollectiveEpilogueFwdINS6_IJSA_SC_SB_EEES9_SE_SG_Li256ELb1ELb1ELb0ELb0EEENS1_36VarlenDynamicPersistentTileSchedulerILi128ELi80ELi256ELi128ELb0ELb1ELb1ELb0ELb1ELb1EEEEEEEEEvNT_6ParamsE --------------------------
	.section	.nv.constant0._ZN7cutlass13device_kernelIN5flash11enable_sm90INS1_16FlashAttnFwdSm90INS1_25CollectiveMainloopFwdSm90ILi2EN4cute5tupleIJNS5_1CILi1EEES8_S8_EEENS6_IJNS7_ILi128EEENS7_ILi80EEENS7_ILi256EEEEEELi256ENS_6half_tEfNS_4arch4Sm90ELb0ELb0ELb0ELb1ELb1ELb0ELb0ELb1ELb1ELb1ELb0ELb0EEENS1_21CollectiveEpilogueFwdINS6_IJSA_SC_SB_EEES9_SE_SG_Li256ELb1ELb1ELb0ELb0EEENS1_36VarlenDynamicPersistentTileSchedulerILi128ELi80ELi256ELi128ELb0ELb1ELb1ELb0ELb1ELb1EEEEEEEEEvNT_6ParamsE,"a",@progbits
	.sectionflags	@""
	.align	4
.nv.constant0._ZN7cutlass13device_kernelIN5flash11enable_sm90INS1_16FlashAttnFwdSm90INS1_25CollectiveMainloopFwdSm90ILi2EN4cute5tupleIJNS5_1CILi1EEES8_S8_EEENS6_IJNS7_ILi128EEENS7_ILi80EEENS7_ILi256EEEEEELi256ENS_6half_tEfNS_4arch4Sm90ELb0ELb0ELb0ELb1ELb1ELb0ELb0ELb1ELb1ELb1ELb0ELb0EEENS1_21CollectiveEpilogueFwdINS6_IJSA_SC_SB_EEES9_SE_SG_Li256ELb1ELb1ELb0ELb0EEENS1_36VarlenDynamicPersistentTileSchedulerILi128ELi80ELi256ELi128ELb0ELb1ELb1ELb0ELb1ELb1EEEEEEEEEvNT_6ParamsE:
	.zero		3584


//--------------------- .nv.constant0._ZN7cutlass13device_kernelIN5flash11enable_sm90INS1_16FlashAttnFwdSm90INS1_25CollectiveMainloopFwdSm90ILi2EN4cute5tupleIJNS5_1CILi1EEES8_S8_EEENS6_IJNS7_ILi128EEENS7_ILi80EEENS7_ILi256EEEEEELi256ENS_6half_tEfNS_4arch4Sm90ELb0ELb0ELb0ELb1ELb1ELb1ELb0ELb1ELb1ELb1ELb0ELb0EEENS1_21CollectiveEpilogueFwdINS6_IJSA_SC_SB_EEES9_SE_SG_Li256ELb1ELb1ELb0ELb0EEENS1_36VarlenDynamicPersistentTileSchedulerILi128ELi80ELi256ELi128ELb0ELb1ELb1ELb0ELb1ELb1EEEEEEEEEvNT_6ParamsE --------------------------
	.section	.nv.constant0._ZN7cutlass13device_kernelIN5flash11enable_sm90INS1_16FlashAttnFwdSm90INS1_25CollectiveMainloopFwdSm90ILi2EN4cute5tupleIJNS5_1CILi1EEES8_S8_EEENS6_IJNS7_ILi128EEENS7_ILi80EEENS7_ILi256EEEEEELi256ENS_6half_tEfNS_4arch4Sm90ELb0ELb0ELb0ELb1ELb1ELb1ELb0ELb1ELb1ELb1ELb0ELb0EEENS1_21CollectiveEpilogueFwdINS6_IJSA_SC_SB_EEES9_SE_SG_Li256ELb1ELb1ELb0ELb0EEENS1_36VarlenDynamicPersistentTileSchedulerILi128ELi80ELi256ELi128ELb0ELb1ELb1ELb0ELb1ELb1EEEEEEEEEvNT_6ParamsE,"a",@progbits
	.sectionflags	@""
	.align	4
.nv.constant0._ZN7cutlass13device_kernelIN5flash11enable_sm90INS1_16FlashAttnFwdSm90INS1_25CollectiveMainloopFwdSm90ILi2EN4cute5tupleIJNS5_1CILi1EEES8_S8_EEENS6_IJNS7_ILi128EEENS7_ILi80EEENS7_ILi256EEEEEELi256ENS_6half_tEfNS_4arch4Sm90ELb0ELb0ELb0ELb1ELb1ELb1ELb0ELb1ELb1ELb1ELb0ELb0EEENS1_21CollectiveEpilogueFwdINS6_IJSA_SC_SB_EEES9_SE_SG_Li256ELb1ELb1ELb0ELb0EEENS1_36VarlenDynamicPersistentTileSchedulerILi128ELi80ELi256ELi128ELb0ELb1ELb1ELb0ELb1ELb1EEEEEEEEEvNT_6ParamsE:
	.zero		3584


//--------------------- .nv.constant0._ZN7cutlass13device_kernelIN5flash11enable_sm90INS1_16FlashAttnFwdSm90INS1_25CollectiveMainloopFwdSm90ILi2EN4cute5tupleIJNS5_1CILi1EEES8_S8_EEENS6_IJNS7_ILi128EEENS7_ILi64EEENS7_ILi256EEEEEELi256ENS_6half_tEfNS_4arch4Sm90ELb0ELb1ELb0ELb0ELb1ELb0ELb0ELb1ELb1ELb1ELb0ELb0EEENS1_21CollectiveEpilogueFwdINS6_IJSA_SC_SB_EEES9_SE_SG_Li256ELb0ELb1ELb0ELb0EEENS1_30DynamicPersistentTileSchedulerILi256ELi128ELb0ELb1ELb1EEEEEEEEEvNT_6ParamsE --------------------------
	.section	.nv.constant0._ZN7cutlass13device_kernelIN5flash11enable_sm90INS1_16FlashAttnFwdSm90INS1_25CollectiveMainloopFwdSm90ILi2EN4cute5tupleIJNS5_1CILi1EEES8_S8_EEENS6_IJNS7_ILi128EEENS7_ILi64EEENS7_ILi256EEEEEELi256ENS_6half_tEfNS_4arch4Sm90ELb0ELb1ELb0ELb0ELb1ELb0ELb0ELb1ELb1ELb1ELb0ELb0EEENS1_21CollectiveEpilogueFwdINS6_IJSA_SC_SB_EEES9_SE_SG_Li256ELb0ELb1ELb0ELb0EEENS1_30DynamicPersistentTileSchedulerILi256ELi128ELb0ELb1ELb1EEEEEEEEEvNT_6ParamsE,"a",@progbits
	.sectionflags	@""
	.align	4
.nv.constant0._ZN7cutlass13device_kernelIN5flash11enable_sm90INS1_16FlashAttnFwdSm90INS1_25CollectiveMainloopFwdSm90ILi2EN4cute5tupleIJNS5_1CILi1EEES8_S8_EEENS6_IJNS7_ILi128EEENS7_ILi64EEENS7_ILi256EEEEEELi256ENS_6half_tEfNS_4arch4Sm90ELb0ELb1ELb0ELb0ELb1ELb0ELb0ELb1ELb1ELb1ELb0ELb0EEENS1_21CollectiveEpilogueFwdINS6_IJSA_SC_SB_EEES9_SE_SG_Li256ELb0ELb1ELb0ELb0EEENS1_30DynamicPersistentTileSchedulerILi256ELi128ELb0ELb1ELb1EEEEEEEEEvNT_6ParamsE:
	.zero		3584


//--------------------- .nv.constant0._ZN7cutlass13device_kernelIN5flash11enable_sm90INS1_16FlashAttnFwdSm90INS1_25CollectiveMainloopFwdSm90ILi2EN4cute5tupleIJNS5_1CILi1EEES8_S8_EEENS6_IJNS7_ILi128EEENS7_ILi64EEENS7_ILi256EEEEEELi256ENS_6half_tEfNS_4arch4Sm90ELb0ELb1ELb0ELb1ELb1ELb0ELb0ELb1ELb1ELb1ELb0ELb0EEENS1_21CollectiveEpilogueFwdINS6_IJSA_SC_SB_EEES9_SE_SG_Li256ELb1ELb1ELb0ELb0EEENS1_36VarlenDynamicPersistentTileSchedulerILi128ELi64ELi256ELi128ELb0ELb1ELb1ELb1ELb0ELb1EEEEEEEEEvNT_6ParamsE --------------------------
	.section	.nv.constant0._ZN7cutlass13device_kernelIN5flash11enable_sm90INS1_16FlashAttnFwdSm90INS1_25CollectiveMainloopFwdSm90ILi2EN4cute5tupleIJNS5_1CILi1EEES8_S8_EEENS6_IJNS7_ILi128EEENS7_ILi64EEENS7_ILi256EEEEEELi256ENS_6half_tEfNS_4arch4Sm90ELb0ELb1ELb0ELb1ELb1ELb0ELb0ELb1ELb1ELb1ELb0ELb0EEENS1_21CollectiveEpilogueFwdINS6_IJSA_SC_SB_EEES9_SE_SG_Li256ELb1ELb1ELb0ELb0EEENS1_36VarlenDynamicPersistentTileSchedulerILi128ELi64ELi256ELi128ELb0ELb1ELb1ELb1ELb0ELb1EEEEEEEEEvNT_6ParamsE,"a",@progbits
	.sectionflags	@""
	.align	4
.nv.constant0._ZN7cutlass13device_kernelIN5flash11enable_sm90INS1_16FlashAttnFwdSm90INS1_25CollectiveMainloopFwdSm90ILi2EN4cute5tupleIJNS5_1CILi1EEES8_S8_EEENS6_IJNS7_ILi128EEENS7_ILi64EEENS7_ILi256EEEEEELi256ENS_6half_tEfNS_4arch4Sm90ELb0ELb1ELb0ELb1ELb1ELb0ELb0ELb1ELb1ELb1ELb0ELb0EEENS1_21CollectiveEpilogueFwdINS6_IJSA_SC_SB_EEES9_SE_SG_Li256ELb1ELb1ELb0ELb0EEENS1_36VarlenDynamicPersistentTileSchedulerILi128ELi64ELi256ELi128ELb0ELb1ELb1ELb1ELb0ELb1EEEEEEEEEvNT_6ParamsE:
	.zero		3584


//--------------------- .nv.constant0._ZN7cutlass13device_kernelIN5flash11enable_sm90INS1_16FlashAttnFwdSm90INS1_25CollectiveMainloopFwdSm90ILi2EN4cute5tupleIJNS5_1CILi1EEES8_S8_EEENS6_IJNS7_ILi128EEENS7_ILi64EEENS7_ILi256EEEEEELi256ENS_6half_tEfNS_4arch4Sm90ELb0ELb1ELb0ELb1ELb1ELb1ELb0ELb1ELb1ELb1ELb0ELb0EEENS1_21CollectiveEpilogueFwdINS6_IJSA_SC_SB_EEES9_SE_SG_Li256ELb1ELb1ELb0ELb0EEENS1_36VarlenDynamicPersistentTileSchedulerILi128ELi64ELi256ELi128ELb0ELb1ELb1ELb1ELb0ELb1EEEEEEEEEvNT_6ParamsE --------------------------
	.section	.nv.constant0._ZN7cutlass13device_kernelIN5flash11enable_sm90INS1_16FlashAttnFwdSm90INS1_25CollectiveMainloopFwdSm90ILi2EN4cute5tupleIJNS5_1CILi1EEES8_S8_EEENS6_IJNS7_ILi128EEENS7_ILi64EEENS7_ILi256EEEEEELi256ENS_6half_tEfNS_4arch4Sm90ELb0ELb1ELb0ELb1ELb1ELb1ELb0ELb1ELb1ELb1ELb0ELb0EEENS1_21CollectiveEpilogueFwdINS6_IJSA_SC_SB_EEES9_SE_SG_Li256ELb1ELb1ELb0ELb0EEENS1_36VarlenDynamicPersistentTileSchedulerILi128ELi64ELi256ELi128ELb0ELb1ELb1ELb1ELb0ELb1EEEEEEEEEvNT_6ParamsE,"a",@progbits
	.sectionflags	@""
	.align	4
.nv.constant0._ZN7cutlass13device_kernelIN5flash11enable_sm90INS1_16FlashAttnFwdSm90INS1_25CollectiveMainloopFwdSm90ILi2EN4cute5tupleIJNS5_1CILi1EEES8_S8_EEENS6_IJNS7_ILi128EEENS7_ILi64EEENS7_ILi256EEEEEELi256ENS_6half_tEfNS_4arch4Sm90ELb0ELb1ELb0ELb1ELb1ELb1ELb0ELb1ELb1ELb1ELb0ELb0EEENS1_21CollectiveEpilogueFwdINS6_IJSA_SC_SB_EEES9_SE_SG_Li256ELb1ELb1ELb0ELb0EEENS1_36VarlenDynamicPersistentTileSchedulerILi128ELi64ELi256ELi128ELb0ELb1ELb1ELb1ELb0ELb1EEEEEEEEEvNT_6ParamsE:
	.zero		3584


//--------------------- .nv.constant0._ZN7cutlass13device_kernelIN5flash11enable_sm90INS1_16FlashAttnFwdSm90INS1_25CollectiveMainloopFwdSm90ILi2EN4cute5tupleIJNS5_1CILi1EEES8_S8_EEENS6_IJNS7_ILi128EEENS7_ILi80EEENS7_ILi256EEEEEELi256ENS_6half_tEfNS_4arch4Sm90ELb1ELb0ELb0ELb0ELb1ELb0ELb0ELb1ELb1ELb1ELb0ELb0EEENS1_21CollectiveEpilogueFwdINS6_IJSA_SC_SB_EEES9_SE_SG_Li256ELb0ELb1ELb0ELb0EEENS1_30DynamicPersistentTileSchedulerILi256ELi128ELb0ELb1ELb1EEEEEEEEEvNT_6ParamsE --------------------------
	.section	.nv.constant0._ZN7cutlass13device_kernelIN5flash11enable_sm90INS1_16FlashAttnFwdSm90INS1_25CollectiveMainloopFwdSm90ILi2EN4cute5tupleIJNS5_1CILi1EEES8_S8_EEENS6_IJNS7_ILi128EEENS7_ILi80EEENS7_ILi256EEEEEELi256ENS_6half_tEfNS_4arch4Sm90ELb1ELb0ELb0ELb0ELb1ELb0ELb0ELb1ELb1ELb1ELb0ELb0EEENS1_21CollectiveEpilogueFwdINS6_IJSA_SC_SB_EEES9_SE_SG_Li256ELb0ELb1ELb0ELb0EEENS1_30DynamicPersistentTileSchedulerILi256ELi128ELb0ELb1ELb1EEEEEEEEEvNT_6ParamsE,"a",@progbits
	.sectionflags	@""
	.align	4
.nv.constant0._ZN7cutlass13device_kernelIN5flash11enable_sm90INS1_16FlashAttnFwdSm90INS1_25CollectiveMainloopFwdSm90ILi2EN4cute5tupleIJNS5_1CILi1EEES8_S8_EEENS6_IJNS7_ILi128EEENS7_ILi80EEENS7_ILi256EEEEEELi256ENS_6half_tEfNS_4arch4Sm90ELb1ELb0ELb0ELb0ELb1ELb0ELb0ELb1ELb1ELb1ELb0ELb0EEENS1_21CollectiveEpilogueFwdINS6_IJSA_SC_SB_EEES9_SE_SG_Li256ELb0ELb1ELb0ELb0EEENS1_30DynamicPersistentTileSchedulerILi256ELi128ELb0ELb1ELb1EEEEEEEEEvNT_6ParamsE:
	.zero		3584


//--------------------- .nv.constant0._ZN7cutlass13device_kernelIN5flash11enable_sm90INS1_16FlashAttnFwdSm90INS1_25CollectiveMainloopFwdSm90ILi2EN4cute5tupleIJNS5_1CILi1EEES8_S8_EEENS6_IJNS7_ILi128EEENS7_ILi80EEENS7_ILi256EEEEEELi256ENS_6half_tEfNS_4arch4Sm90ELb1ELb0ELb0ELb1ELb1ELb0ELb0ELb1ELb1ELb1ELb0ELb0EEENS1_21CollectiveEpilogueFwdINS6_IJSA_SC_SB_EEES9_SE_SG_Li256ELb1ELb1ELb0ELb0EEENS1_36VarlenDynamicPersistentTileSchedulerILi128ELi80ELi256ELi128ELb0ELb1ELb1ELb1ELb1ELb1EEEEEEEEEvNT_6ParamsE --------------------------
	.section	.nv.constant0._ZN7cutlass13device_kernelIN5flash11enable_sm90INS1_16FlashAttnFwdSm90INS1_25CollectiveMainloopFwdSm90ILi2EN4cute5tupleIJNS5_1CILi1EEES8_S8_EEENS6_IJNS7_ILi128EEENS7_ILi80EEENS7_ILi256EEEEEELi256ENS_6half_tEfNS_4arch4Sm90ELb1ELb0ELb0ELb1ELb1ELb0ELb0ELb1ELb1ELb1ELb0ELb0EEENS1_21CollectiveEpilogueFwdINS6_IJSA_SC_SB_EEES9_SE_SG_Li256ELb1ELb1ELb0ELb0EEENS1_36VarlenDynamicPersistentTileSchedulerILi128ELi80ELi256ELi128ELb0ELb1ELb1ELb1ELb1ELb1EEEEEEEEEvNT_6ParamsE,"a",@progbits
	.sectionflags	@""
	.align	4
.nv.constant0._ZN7cutlass13device_kernelIN5flash11enable_sm90INS1_16FlashAttnFwdSm90INS1_25CollectiveMainloopFwdSm90ILi2EN4cute5tupleIJNS5_1CILi1EEES8_S8_EEENS6_IJNS7_ILi128EEENS7_ILi80EEENS7_ILi256EEEEEELi256ENS_6half_tEfNS_4arch4Sm90ELb1ELb0ELb0ELb1ELb1ELb0ELb0ELb1ELb1ELb1ELb0ELb0EEENS1_21CollectiveEpilogueFwdINS6_IJSA_SC_SB_EEES9_SE_SG_Li256ELb1ELb1ELb0ELb0EEENS1_36VarlenDynamicPersistentTileSchedulerILi128ELi80ELi256ELi128ELb0ELb1ELb1ELb1ELb1ELb1EEEEEEEEEvNT_6ParamsE:
	.zero		3584


//--------------------- .nv.constant0._ZN7cutlass13device_kernelIN5flash11enable_sm90INS1_16FlashAttnFwdSm90INS1_25CollectiveMainloopFwdSm90ILi2EN4cute5tupleIJNS5_1CILi1EEES8_S8_EEENS6_IJNS7_ILi128EEENS7_ILi80EEENS7_ILi256EEEEEELi256ENS_6half_tEfNS_4arch4Sm90ELb1ELb0ELb0ELb1ELb1ELb1ELb0ELb1ELb1ELb1ELb0ELb0EEENS1_21CollectiveEpilogueFwdINS6_IJSA_SC_SB_EEES9_SE_SG_Li256ELb1ELb1ELb0ELb0EEENS1_36VarlenDynamicPersistentTileSchedulerILi128ELi80ELi256ELi128ELb0ELb1ELb1ELb1ELb1ELb1EEEEEEEEEvNT_6ParamsE --------------------------
	.section	.nv.constant0._ZN7cutlass13device_kernelIN5flash11enable_sm90INS1_16FlashAttnFwdSm90INS1_25CollectiveMainloopFwdSm90ILi2EN4cute5tupleIJNS5_1CILi1EEES8_S8_EEENS6_IJNS7_ILi128EEENS7_ILi80EEENS7_ILi256EEEEEELi256ENS_6half_tEfNS_4arch4Sm90ELb1ELb0ELb0ELb1ELb1ELb1ELb0ELb1ELb1ELb1ELb0ELb0EEENS1_21CollectiveEpilogueFwdINS6_IJSA_SC_SB_EEES9_SE_SG_Li256ELb1ELb1ELb0ELb0EEENS1_36VarlenDynamicPersistentTileSchedulerILi128ELi80ELi256ELi128ELb0ELb1ELb1ELb1ELb1ELb1EEEEEEEEEvNT_6ParamsE,"a",@progbits
	.sectionflags	@""
	.align	4
.nv.constant0._ZN7cutlass13device_kernelIN5flash11enable_sm90INS1_16FlashAttnFwdSm90INS1_25CollectiveMainloopFwdSm90ILi2EN4cute5tupleIJNS5_1CILi1EEES8_S8_EEENS6_IJNS7_ILi128EEENS7_ILi80EEENS7_ILi256EEEEEELi256ENS_6half_tEfNS_4arch4Sm90ELb1ELb0ELb0ELb1ELb1ELb1ELb0ELb1ELb1ELb1ELb0ELb0EEENS1_21CollectiveEpilogueFwdINS6_IJSA_SC_SB_EEES9_SE_SG_Li256ELb1ELb1ELb0ELb0EEENS1_36VarlenDynamicPersistentTileSchedulerILi128ELi80ELi256ELi128ELb0ELb1ELb1ELb1ELb1ELb1EEEEEEEEEvNT_6ParamsE:
	.zero		3584


//--------------------- .nv.constant0._ZN7cutlass13device_kernelIN5flash11enable_sm90INS1_16FlashAttnFwdSm90INS1_25CollectiveMainloopFwdSm90ILi2EN4cute5tupleIJNS5_1CILi1EEES8_S8_EEENS6_IJNS7_ILi128EEENS7_ILi96EEENS7_ILi192EEEEEELi192ENS_6half_tEfNS_4arch4Sm90ELb0ELb0ELb0ELb0ELb1ELb0ELb0ELb1ELb1ELb1ELb0ELb0EEENS1_21CollectiveEpilogueFwdINS6_IJSA_SC_SB_EEES9_SE_SG_Li256ELb0ELb1ELb0ELb0EEENS1_29StaticPersistentTileSchedulerILb0EEEEEEEEEvNT_6ParamsE --------------------------
	.section	.nv.constant0._ZN7cutlass13device_kernelIN5flash11enable_sm90INS1_16FlashAttnFwdSm90INS1_25CollectiveMainloopFwdSm90ILi2EN4cute5tupleIJNS5_1CILi1EEES8_S8_EEENS6_IJNS7_ILi128EEENS7_ILi96EEENS7_ILi192EEEEEELi192ENS_6half_tEfNS_4arch4Sm90ELb0ELb0ELb0ELb0ELb1ELb0ELb0ELb1ELb1ELb1ELb0ELb0EEENS1_21CollectiveEpilogueFwdINS6_IJSA_SC_SB_EEES9_SE_SG_Li256ELb0ELb1ELb0ELb0EEENS1_29StaticPersistentTileSchedulerILb0EEEEEEEEEvNT_6ParamsE,"a",@progbits
	.sectionflags	@""
	.align	4
.nv.constant0._ZN7cutlass13device_kernelIN5flash11enable_sm90INS1_16FlashAttnFwdSm90INS1_25CollectiveMainloopFwdSm90ILi2EN4cute5tupleIJNS5_1CILi1EEES8_S8_EEENS6_IJNS7_ILi128EEENS7_ILi96EEENS7_ILi192EEEEEELi192ENS_6half_tEfNS_4arch4Sm90ELb0ELb0ELb0ELb0ELb1ELb0ELb0ELb1ELb1ELb1ELb0ELb0EEENS1_21CollectiveEpilogueFwdINS6_IJSA_SC_SB_EEES9_SE_SG_Li256ELb0ELb1ELb0ELb0EEENS1_29StaticPersistentTileSchedulerILb0EEEEEEEEEvNT_6ParamsE:
	.zero		3456


//--------------------- .nv.constant0._ZN7cutlass13device_kernelIN5flash11enable_sm90INS1_16FlashAttnFwdSm90INS1_25CollectiveMainloopFwdSm90ILi2EN4cute5tupleIJNS5_1CILi1EEES8_S8_EEENS6_IJNS7_ILi128EEENS7_ILi96EEENS7_ILi192EEEEEELi192ENS_6half_tEfNS_4arch4Sm90ELb0ELb0ELb0ELb1ELb1ELb0ELb0ELb1ELb1ELb1ELb0ELb0EEENS1_21CollectiveEpilogueFwdINS6_IJSA_SC_SB_EEES9_SE_SG_Li256ELb1ELb1ELb0ELb0EEENS1_36VarlenDynamicPersistentTileSchedulerILi128ELi96ELi256ELi128ELb0ELb1ELb1ELb0ELb1ELb1EEEEEEEEEvNT_6ParamsE --------------------------
	.section	.nv.constant0._ZN7cutlass13device_kernelIN5flash11enable_sm90INS1_16FlashAttnFwdSm90INS1_25CollectiveMainloopFwdSm90ILi2EN4cute5tupleIJNS5_1CILi1EEES8_S8_EEENS6_IJNS7_ILi128EEENS7_ILi96EEENS7_ILi192EEEEEELi192ENS_6half_tEfNS_4arch4Sm90ELb0ELb0ELb0ELb1ELb1ELb0ELb0ELb1ELb1ELb1ELb0ELb0EEENS1_21CollectiveEpilogueFwdINS6_IJSA_SC_SB_EEES9_SE_SG_Li256ELb1ELb1ELb0ELb0EEENS1_36VarlenDynamicPersistentTileSchedulerILi128ELi96ELi256ELi128ELb0ELb1ELb1ELb0ELb1ELb1EEEEEEEEEvNT_6ParamsE,"a",@progbits
	.sectionflags	@""
	.align	4
.nv.constant0._ZN7cutlass13device_kernelIN5flash11enable_sm90INS1_16FlashAttnFwdSm90INS1_25CollectiveMainloopFwdSm90ILi2EN4cute5tupleIJNS5_1CILi1EEES8_S8_EEENS6_IJNS7_ILi128EEENS7_ILi96EEENS7_ILi192EEEEEELi192ENS_6half_tEfNS_4arch4Sm90ELb0ELb0ELb0ELb1ELb1ELb0ELb0ELb1ELb1ELb1ELb0ELb0EEENS1_21CollectiveEpilogueFwdINS6_IJSA_SC_SB_EEES9_SE_SG_Li256ELb1ELb1ELb0ELb0EEENS1_36VarlenDynamicPersistentTileSchedulerILi128ELi96ELi256ELi128ELb0ELb1ELb1ELb0ELb1ELb1EEEEEEEEEvNT_6ParamsE:
	.zero		3584


//--------------------- .nv.constant0._ZN7cutlass13device_kernelIN5flash11enable_sm90INS1_16FlashAttnFwdSm90INS1_25CollectiveMainloopFwdSm90ILi2EN4cute5tupleIJNS5_1CILi1EEES8_S8_EEENS6_IJNS7_ILi128EEENS7_ILi96EEENS7_ILi192EEEEEELi192ENS_6half_tEfNS_4arch4Sm90ELb0ELb0ELb0ELb1ELb1ELb1ELb0ELb1ELb1ELb1ELb0ELb0EEENS1_21CollectiveEpilogueFwdINS6_IJSA_SC_SB_EEES9_SE_SG_Li256ELb1ELb1ELb0ELb0EEENS1_36VarlenDynamicPersistentTileSchedulerILi128ELi96ELi256ELi128ELb0ELb1ELb1ELb0ELb1ELb1EEEEEEEEEvNT_6ParamsE --------------------------
	.section	.nv.constant0._ZN7cutlass13device_kernelIN5flash11enable_sm90INS1_16FlashAttnFwdSm90INS1_25CollectiveMainloopFwdSm90ILi2EN4cute5tupleIJNS5_1CILi1EEES8_S8_EEENS6_IJNS7_ILi128EEENS7_ILi96EEENS7_ILi192EEEEEELi192ENS_6half_tEfNS_4arch4Sm90ELb0ELb0ELb0ELb1ELb1ELb1ELb0ELb1ELb1ELb1ELb0ELb0EEENS1_21CollectiveEpilogueFwdINS6_IJSA_SC_SB_EEES9_SE_SG_Li256ELb1ELb1ELb0ELb0EEENS1_36VarlenDynamicPersistentTileSchedulerILi128ELi96ELi256ELi128ELb0ELb1ELb1ELb0ELb1ELb1EEEEEEEEEvNT_6ParamsE,"a",@progbits
	.sectionflags	@""
	.align	4
.nv.constant0._ZN7cutlass13device_kernelIN5flash11enable_sm90INS1_16FlashAttnFwdSm90INS1_25CollectiveMainloopFwdSm90ILi2EN4cute5tupleIJNS5_1CILi1EEES8_S8_EEENS6_IJNS7_ILi128EEENS7_ILi96EEENS7_ILi192EEEEEELi192ENS_6half_tEfNS_4arch4Sm90ELb0ELb0ELb0ELb1ELb1ELb1ELb0ELb1ELb1ELb1ELb0ELb0EEENS1_21CollectiveEpilogueFwdINS6_IJSA_SC_SB_EEES9_SE_SG_Li256ELb1ELb1ELb0ELb0EEENS1_36VarlenDynamicPersistentTileSchedulerILi128ELi96ELi256ELi128ELb0ELb1ELb1ELb0ELb1ELb1EEEEEEEEEvNT_6ParamsE:
	.zero		3584


//--------------------- .nv.constant0._ZN7cutlass13device_kernelIN5flash11enable_sm90INS1_16FlashAttnFwdSm90INS1_25CollectiveMainloopFwdSm90ILi2EN4cute5tupleIJNS5_1CILi1EEES8_S8_EEENS6_IJNS7_ILi128EEENS7_ILi96EEENS7_ILi192EEEEEELi192ENS_6half_tEfNS_4arch4Sm90ELb0ELb1ELb0ELb0ELb1ELb0ELb0ELb1ELb1ELb1ELb0ELb0EEENS1_21CollectiveEpilogueFwdINS6_IJSA_SC_SB_EEES9_SE_SG_Li256ELb0ELb1ELb0ELb0EEENS1_30DynamicPersistentTileSchedulerILi256ELi128ELb0ELb1ELb1EEEEEEEEEvNT_6ParamsE --------------------------
	.section	.nv.constant0._ZN7cutlass13device_kernelIN5flash11enable_sm90INS1_16FlashAttnFwdSm90INS1_25CollectiveMainloopFwdSm90ILi2EN4cute5tupleIJNS5_1CILi1EEES8_S8_EEENS6_IJNS7_ILi128EEENS7_ILi96EEENS7_ILi192EEEEEELi192ENS_6half_tEfNS_4arch4Sm90ELb0ELb1ELb0ELb0ELb1ELb0ELb0ELb1ELb1ELb1ELb0ELb0EEENS1_21CollectiveEpilogueFwdINS6_IJSA_SC_SB_EEES9_SE_SG_Li256ELb0ELb1ELb0ELb0EEENS1_30DynamicPersistentTileSchedulerILi256ELi128ELb0ELb1ELb1EEEEEEEEEvNT_6ParamsE,"a",@progbits
	.sectionflags	@""
	.align	4
.nv.constant0._ZN7cutlass13device_kernelIN5flash11enable_sm90INS1_16FlashAttnFwdSm90INS1_25CollectiveMainloopFwdSm90ILi2EN4cute5tupleIJNS5_1CILi1EEES8_S8_EEENS6_IJNS7_ILi128EEENS7_ILi96EEENS7_ILi192EEEEEELi192ENS_6half_tEfNS_4arch4Sm90ELb0ELb1ELb0ELb0ELb1ELb0ELb0ELb1ELb1ELb1ELb0ELb0EEENS1_21CollectiveEpilogueFwdINS6_IJSA_SC_SB_EEES9_SE_SG_Li256ELb0ELb1ELb0ELb0EEENS1_30DynamicPersistentTileSchedulerILi256ELi128ELb0ELb1ELb1EEEEEEEEEvNT_6ParamsE:
	.zero		3584


//--------------------- .nv.constant0._ZN7cutlass13device_kernelIN5flash11enable_sm90INS1_16FlashAttnFwdSm90INS1_25CollectiveMainloopFwdSm90ILi2EN4cute5tupleIJNS5_1CILi1EEES8_S8_EEENS6_IJNS7_ILi128EEENS7_ILi96EEENS7_ILi192EEEEEELi192ENS_6half_tEfNS_4arch4Sm90ELb0ELb1ELb0ELb1ELb1ELb0ELb0ELb1ELb1ELb1ELb0ELb0EEENS1_21CollectiveEpilogueFwdINS6_IJSA_SC_SB_EEES9_SE_SG_Li256ELb1ELb1ELb0ELb0EEENS1_36VarlenDynamicPersistentTileSchedulerILi128ELi96ELi256ELi128ELb0ELb1ELb1ELb1ELb0ELb1EEEEEEEEEvNT_6ParamsE --------------------------
	.section	.nv.constant0._ZN7cutlass13device_kernelIN5flash11enable_sm90INS1_16FlashAttnFwdSm90INS1_25CollectiveMainloopFwdSm90ILi2EN4cute5tupleIJNS5_1CILi1EEES8_S8_EEENS6_IJNS7_ILi128EEENS7_ILi96EEENS7_ILi192EEEEEELi192ENS_6half_tEfNS_4arch4Sm90ELb0ELb1ELb0ELb1ELb1ELb0ELb0ELb1ELb1ELb1ELb0ELb0EEENS1_21CollectiveEpilogueFwdINS6_IJSA_SC_SB_EEES9_SE_SG_Li256ELb1ELb1ELb0ELb0EEENS1_36VarlenDynamicPersistentTileSchedulerILi128ELi96ELi256ELi128ELb0ELb1ELb1ELb1ELb0ELb1EEEEEEEEEvNT_6ParamsE,"a",@progbits
	.sectionflags	@""
	.align	4
.nv.constant0._ZN7cutlass13device_kernelIN5flash11enable_sm90INS1_16FlashAttnFwdSm90INS1_25CollectiveMainloopFwdSm90ILi2EN4cute5tupleIJNS5_1CILi1EEES8_S8_EEENS6_IJNS7_ILi128EEENS7_ILi96EEENS7_ILi192EEEEEELi192ENS_6half_tEfNS_4arch4Sm90ELb0ELb1ELb0ELb1ELb1ELb0ELb0ELb1ELb1ELb1ELb0ELb0EEENS1_21CollectiveEpilogueFwdINS6_IJSA_SC_SB_EEES9_SE_SG_Li256ELb1ELb1ELb0ELb0EEENS1_36VarlenDynamicPersistentTileSchedulerILi128ELi96ELi256ELi128ELb0ELb1ELb1ELb1ELb0ELb1EEEEEEEEEvNT_6ParamsE:
	.zero		3584


//--------------------- .nv.constant0._ZN7cutlass13device_kernelIN5flash11enable_sm90INS1_16FlashAttnFwdSm90INS1_25CollectiveMainloopFwdSm90ILi2EN4cute5tupleIJNS5_1CILi1EEES8_S8_EEENS6_IJNS7_ILi128EEENS7_ILi96EEENS7_ILi192EEEEEELi192ENS_6half_tEfNS_4arch4Sm90ELb0ELb1ELb0ELb1ELb1ELb1ELb0ELb1ELb1ELb1ELb0ELb0EEENS1_21CollectiveEpilogueFwdINS6_IJSA_SC_SB_EEES9_SE_SG_Li256ELb1ELb1ELb0ELb0EEENS1_36VarlenDynamicPersistentTileSchedulerILi128ELi96ELi256ELi128ELb0ELb1ELb1ELb1ELb0ELb1EEEEEEEEEvNT_6ParamsE --------------------------
	.section	.nv.constant0._ZN7cutlass13device_kernelIN5flash11enable_sm90INS1_16FlashAttnFwdSm90INS1_25CollectiveMainloopFwdSm90ILi2EN4cute5tupleIJNS5_1CILi1EEES8_S8_EEENS6_IJNS7_ILi128EEENS7_ILi96EEENS7_ILi192EEEEEELi192ENS_6half_tEfNS_4arch4Sm90ELb0ELb1ELb0ELb1ELb1ELb1ELb0ELb1ELb1ELb1ELb0ELb0EEENS1_21CollectiveEpilogueFwdINS6_IJSA_SC_SB_EEES9_SE_SG_Li256ELb1ELb1ELb0ELb0EEENS1_36VarlenDynamicPersistentTileSchedulerILi128ELi96ELi256ELi128ELb0ELb1ELb1ELb1ELb0ELb1EEEEEEEEEvNT_6ParamsE,"a",@progbits
	.sectionflags	@""
	.align	4
.nv.constant0._ZN7cutlass13device_kernelIN5flash11enable_sm90INS1_16FlashAttnFwdSm90INS1_25CollectiveMainloopFwdSm90ILi2EN4cute5tupleIJNS5_1CILi1EEES8_S8_EEENS6_IJNS7_ILi128EEENS7_ILi96EEENS7_ILi192EEEEEELi192ENS_6half_tEfNS_4arch4Sm90ELb0ELb1ELb0ELb1ELb1ELb1ELb0ELb1ELb1ELb1ELb0ELb0EEENS1_21CollectiveEpilogueFwdINS6_IJSA_SC_SB_EEES9_SE_SG_Li256ELb1ELb1ELb0ELb0EEENS1_36VarlenDynamicPersistentTileSchedulerILi128ELi96ELi256ELi128ELb0ELb1ELb1ELb1ELb0ELb1EEEEEEEEEvNT_6ParamsE:
	.zero		3584


//--------------------- .nv.constant0._ZN7cutlass13device_kernelIN5flash11enable_sm90INS1_16FlashAttnFwdSm90INS1_25CollectiveMainloopFwdSm90ILi2EN4cute5tupleIJNS5_1CILi1EEES8_S8_EEENS6_IJNS7_ILi128EEENS7_ILi96EEENS7_ILi192EEEEEELi192ENS_6half_tEfNS_4arch4Sm90ELb1ELb0ELb0ELb0ELb1ELb0ELb0ELb1ELb1ELb1ELb0ELb0EEENS1_21CollectiveEpilogueFwdINS6_IJSA_SC_SB_EEES9_SE_SG_Li256ELb0ELb1ELb0ELb0EEENS1_30DynamicPersistentTileSchedulerILi256ELi128ELb0ELb1ELb1EEEEEEEEEvNT_6ParamsE --------------------------
	.section	.nv.constant0._ZN7cutlass13device_kernelIN5flash11enable_sm90INS1_16FlashAttnFwdSm90INS1_25CollectiveMainloopFwdSm90ILi2EN4cute5tupleIJNS5_1CILi1EEES8_S8_EEENS6_IJNS7_ILi128EEENS7_ILi96EEENS7_ILi192EEEEEELi192ENS_6half_tEfNS_4arch4Sm90ELb1ELb0ELb0ELb0ELb1ELb0ELb0ELb1ELb1ELb1ELb0ELb0EEENS1_21CollectiveEpilogueFwdINS6_IJSA_SC_SB_EEES9_SE_SG_Li256ELb0ELb1ELb0ELb0EEENS1_30DynamicPersistentTileSchedulerILi256ELi128ELb0ELb1ELb1EEEEEEEEEvNT_6ParamsE,"a",@progbits
	.sectionflags	@""
	.align	4
.nv.constant0._ZN7cutlass13device_kernelIN5flash11enable_sm90INS1_16FlashAttnFwdSm90INS1_25CollectiveMainloopFwdSm90ILi2EN4cute5tupleIJNS5_1CILi1EEES8_S8_EEENS6_IJNS7_ILi128EEENS7_ILi96EEENS7_ILi192EEEEEELi192ENS_6half_tEfNS_4arch4Sm90ELb1ELb0ELb0ELb0ELb1ELb0ELb0ELb1ELb1ELb1ELb0ELb0EEENS1_21CollectiveEpilogueFwdINS6_IJSA_SC_SB_EEES9_SE_SG_Li256ELb0ELb1ELb0ELb0EEENS1_30DynamicPersistentTileSchedulerILi256ELi128ELb0ELb1ELb1EEEEEEEEEvNT_6ParamsE:
	.zero		3584


//--------------------- .nv.constant0._ZN7cutlass13device_kernelIN5flash11enable_sm90INS1_16FlashAttnFwdSm90INS1_25CollectiveMainloopFwdSm90ILi2EN4cute5tupleIJNS5_1CILi1EEES8_S8_EEENS6_IJNS7_ILi128EEENS7_ILi96EEENS7_ILi192EEEEEELi192ENS_6half_tEfNS_4arch4Sm90ELb1ELb0ELb0ELb1ELb1ELb0ELb0ELb1ELb1ELb1ELb0ELb0EEENS1_21CollectiveEpilogueFwdINS6_IJSA_SC_SB_EEES9_SE_SG_Li256ELb1ELb1ELb0ELb0EEENS1_36VarlenDynamicPersistentTileSchedulerILi128ELi96ELi256ELi128ELb0ELb1ELb1ELb1ELb1ELb1EEEEEEEEEvNT_6ParamsE --------------------------
	.section	.nv.constant0._ZN7cutlass13device_kernelIN5flash11enable_sm90INS1_16FlashAttnFwdSm90INS1_25CollectiveMainloopFwdSm90ILi2EN4cute5tupleIJNS5_1CILi1EEES8_S8_EEENS6_IJNS7_ILi128EEENS7_ILi96EEENS7_ILi192EEEEEELi192ENS_6half_tEfNS_4arch4Sm90ELb1ELb0ELb0ELb1ELb1ELb0ELb0ELb1ELb1ELb1ELb0ELb0EEENS1_21CollectiveEpilogueFwdINS6_IJSA_SC_SB_EEES9_SE_SG_Li256ELb1ELb1ELb0ELb0EEENS1_36VarlenDynamicPersistentTileSchedulerILi128ELi96ELi256ELi128ELb0ELb1ELb1ELb1ELb1ELb1EEEEEEEEEvNT_6ParamsE,"a",@progbits
	.sectionflags	@""
	.align	4
.nv.constant0._ZN7cutlass13device_kernelIN5flash11enable_sm90INS1_16FlashAttnFwdSm90INS1_25CollectiveMainloopFwdSm90ILi2EN4cute5tupleIJNS5_1CILi1EEES8_S8_EEENS6_IJNS7_ILi128EEENS7_ILi96EEENS7_ILi192EEEEEELi192ENS_6half_tEfNS_4arch4Sm90ELb1ELb0ELb0ELb1ELb1ELb0ELb0ELb1ELb1ELb1ELb0ELb0EEENS1_21CollectiveEpilogueFwdINS6_IJSA_SC_SB_EEES9_SE_SG_Li256ELb1ELb1ELb0ELb0EEENS1_36VarlenDynamicPersistentTileSchedulerILi128ELi96ELi256ELi128ELb0ELb1ELb1ELb1ELb1ELb1EEEEEEEEEvNT_6ParamsE:
	.zero		3584


//--------------------- .nv.constant0._ZN7cutlass13device_kernelIN5flash11enable_sm90INS1_16FlashAttnFwdSm90INS1_25CollectiveMainloopFwdSm90ILi2EN4cute5tupleIJNS5_1CILi1EEES8_S8_EEENS6_IJNS7_ILi128EEENS7_ILi96EEENS7_ILi192EEEEEELi192ENS_6half_tEfNS_4arch4Sm90ELb1ELb0ELb0ELb1ELb1ELb1ELb0ELb1ELb1ELb1ELb0ELb0EEENS1_21CollectiveEpilogueFwdINS6_IJSA_SC_SB_EEES9_SE_SG_Li256ELb1ELb1ELb0ELb0EEENS1_36VarlenDynamicPersistentTileSchedulerILi128ELi96ELi256ELi128ELb0ELb1ELb1ELb1ELb1ELb1EEEEEEEEEvNT_6ParamsE --------------------------
	.section	.nv.constant0._ZN7cutlass13device_kernelIN5flash11enable_sm90INS1_16FlashAttnFwdSm90INS1_25CollectiveMainloopFwdSm90ILi2EN4cute5tupleIJNS5_1CILi1EEES8_S8_EEENS6_IJNS7_ILi128EEENS7_ILi96EEENS7_ILi192EEEEEELi192ENS_6half_tEfNS_4arch4Sm90ELb1ELb0ELb0ELb1ELb1ELb1ELb0ELb1ELb1ELb1ELb0ELb0EEENS1_21CollectiveEpilogueFwdINS6_IJSA_SC_SB_EEES9_SE_SG_Li256ELb1ELb1ELb0ELb0EEENS1_36VarlenDynamicPersistentTileSchedulerILi128ELi96ELi256ELi128ELb0ELb1ELb1ELb1ELb1ELb1EEEEEEEEEvNT_6ParamsE,"a",@progbits
	.sectionflags	@""
	.align	4
.nv.constant0._ZN7cutlass13device_kernelIN5flash11enable_sm90INS1_16FlashAttnFwdSm90INS1_25CollectiveMainloopFwdSm90ILi2EN4cute5tupleIJNS5_1CILi1EEES8_S8_EEENS6_IJNS7_ILi128EEENS7_ILi96EEENS7_ILi192EEEEEELi192ENS_6half_tEfNS_4arch4Sm90ELb1ELb0ELb0ELb1ELb1ELb1ELb0ELb1ELb1ELb1ELb0ELb0EEENS1_21CollectiveEpilogueFwdINS6_IJSA_SC_SB_EEES9_SE_SG_Li256ELb1ELb1ELb0ELb0EEENS1_36VarlenDynamicPersistentTileSchedulerILi128ELi96ELi256ELi128ELb0ELb1ELb1ELb1ELb1ELb1EEEEEEEEEvNT_6ParamsE:
	.zero		3584


//--------------------- .nv.constant0._ZN7cutlass13device_kernelIN5flash11enable_sm90INS1_16FlashAttnFwdSm90INS1_25CollectiveMainloopFwdSm90ILi2EN4cute5tupleIJNS5_1CILi1EEES8_S8_EEENS6_IJNS7_ILi128EEESA_SA_EEELi128ENS_6half_tEfNS_4arch4Sm90ELb0ELb0ELb0ELb0ELb1ELb0ELb0ELb1ELb1ELb1ELb0ELb0EEENS1_21CollectiveEpilogueFwdISB_S9_SC_SE_Li256ELb0ELb1ELb0ELb0EEENS1_29StaticPersistentTileSchedulerILb0EEEEEEEEEvNT_6ParamsE --------------------------
	.section	.nv.constant0._ZN7cutlass13device_kernelIN5flash11enable_sm90INS1_16FlashAttnFwdSm90INS1_25CollectiveMainloopFwdSm90ILi2EN4cute5tupleIJNS5_1CILi1EEES8_S8_EEENS6_IJNS7_ILi128EEESA_SA_EEELi128ENS_6half_tEfNS_4arch4Sm90ELb0ELb0ELb0ELb0ELb1ELb0ELb0ELb1ELb1ELb1ELb0ELb0EEENS1_21CollectiveEpilogueFwdISB_S9_SC_SE_Li256ELb0ELb1ELb0ELb0EEENS1_29StaticPersistentTileSchedulerILb0EEEEEEEEEvNT_6ParamsE,"a",@progbits
	.sectionflags	@""
	.align	4
.nv.constant0._ZN7cutlass13device_kernelIN5flash11enable_sm90INS1_16FlashAttnFwdSm90INS1_25CollectiveMainloopFwdSm90ILi2EN4cute5tupleIJNS5_1CILi1EEES8_S8_EEENS6_IJNS7_ILi128EEESA_SA_EEELi128ENS_6half_tEfNS_4arch4Sm90ELb0ELb0ELb0ELb0ELb1ELb0ELb0ELb1ELb1ELb1ELb0ELb0EEENS1_21CollectiveEpilogueFwdISB_S9_SC_SE_Li256ELb0ELb1ELb0ELb0EEENS1_29StaticPersistentTileSchedulerILb0EEEEEEEEEvNT_6ParamsE:
	.zero		3456


//--------------------- .nv.constant0._ZN7cutlass13device_kernelIN5flash11enable_sm90INS1_16FlashAttnFwdSm90INS1_25CollectiveMainloopFwdSm90ILi2EN4cute5tupleIJNS5_1CILi1EEES8_S8_EEENS6_IJNS7_ILi128EEESA_SA_EEELi128ENS_6half_tEfNS_4arch4Sm90ELb0ELb0ELb0ELb1ELb1ELb0ELb0ELb1ELb1ELb1ELb0ELb0EEENS1_21CollectiveEpilogueFwdISB_S9_SC_SE_Li256ELb1ELb1ELb0ELb0EEENS1_36VarlenDynamicPersistentTileSchedulerILi128ELi128ELi256ELi128ELb0ELb1ELb1ELb0ELb1ELb1EEEEEEEEEvNT_6ParamsE --------------------------
	.section	.nv.constant0._ZN7cutlass13device_kernelIN5flash11enable_sm90INS1_16FlashAttnFwdSm90INS1_25CollectiveMainloopFwdSm90ILi2EN4cute5tupleIJNS5_1CILi1EEES8_S8_EEENS6_IJNS7_ILi128EEESA_SA_EEELi128ENS_6half_tEfNS_4arch4Sm90ELb0ELb0ELb0ELb1ELb1ELb0ELb0ELb1ELb1ELb1ELb0ELb0EEENS1_21CollectiveEpilogueFwdISB_S9_SC_SE_Li256ELb1ELb1ELb0ELb0EEENS1_36VarlenDynamicPersistentTileSchedulerILi128ELi128ELi256ELi128ELb0ELb1ELb1ELb0ELb1ELb1EEEEEEEEEvNT_6ParamsE,"a",@progbits
	.sectionflags	@""
	.align	4
.nv.constant0._ZN7cutlass13device_kernelIN5flash11enable_sm90INS1_16FlashAttnFwdSm90INS1_25CollectiveMainloopFwdSm90ILi2EN4cute5tupleIJNS5_1CILi1EEES8_S8_EEENS6_IJNS7_ILi128EEESA_SA_EEELi128ENS_6half_tEfNS_4arch4Sm90ELb0ELb0ELb0ELb1ELb1ELb0ELb0ELb1ELb1ELb1ELb0ELb0EEENS1_21CollectiveEpilogueFwdISB_S9_SC_SE_Li256ELb1ELb1ELb0ELb0EEENS1_36VarlenDynamicPersistentTileSchedulerILi128ELi128ELi256ELi128ELb0ELb1ELb1ELb0ELb1ELb1EEEEEEEEEvNT_6ParamsE:
	.zero		3584


//--------------------- .nv.constant0._ZN7cutlass13device_kernelIN5flash11enable_sm90INS1_16FlashAttnFwdSm90INS1_25CollectiveMainloopFwdSm90ILi2EN4cute5tupleIJNS5_1CILi1EEES8_S8_EEENS6_IJNS7_ILi128EEESA_SA_EEELi128ENS_6half_tEfNS_4arch4Sm90ELb0ELb0ELb0ELb1ELb1ELb1ELb0ELb1ELb1ELb1ELb0ELb0EEENS1_21CollectiveEpilogueFwdISB_S9_SC_SE_Li256ELb1ELb1ELb0ELb0EEENS1_36VarlenDynamicPersistentTileSchedulerILi128ELi128ELi256ELi128ELb0ELb1ELb1ELb0ELb1ELb1EEEEEEEEEvNT_6ParamsE --------------------------
	.section	.nv.constant0._ZN7cutlass13device_kernelIN5flash11enable_sm90INS1_16FlashAttnFwdSm90INS1_25CollectiveMainloopFwdSm90ILi2EN4cute5tupleIJNS5_1CILi1EEES8_S8_EEENS6_IJNS7_ILi128EEESA_SA_EEELi128ENS_6half_tEfNS_4arch4Sm90ELb0ELb0ELb0ELb1ELb1ELb1ELb0ELb1ELb1ELb1ELb0ELb0EEENS1_21CollectiveEpilogueFwdISB_S9_SC_SE_Li256ELb1ELb1ELb0ELb0EEENS1_36VarlenDynamicPersistentTileSchedulerILi128ELi128ELi256ELi128ELb0ELb1ELb1ELb0ELb1ELb1EEEEEEEEEvNT_6ParamsE,"a",@progbits
	.sectionflags	@""
	.align	4
.nv.constant0._ZN7cutlass13device_kernelIN5flash11enable_sm90INS1_16FlashAttnFwdSm90INS1_25CollectiveMainloopFwdSm90ILi2EN4cute5tupleIJNS5_1CILi1EEES8_S8_EEENS6_IJNS7_ILi128EEESA_SA_EEELi128ENS_6half_tEfNS_4arch4Sm90ELb0ELb0ELb0ELb1ELb1ELb1ELb0ELb1ELb1ELb1ELb0ELb0EEENS1_21CollectiveEpilogueFwdISB_S9_SC_SE_Li256ELb1ELb1ELb0ELb0EEENS1_36VarlenDynamicPersistentTileSchedulerILi128ELi128ELi256ELi128ELb0ELb1ELb1ELb0ELb1ELb1EEEEEEEEEvNT_6ParamsE:
	.zero		3584


//--------------------- .nv.constant0._ZN7cutlass13device_kernelIN5flash11enable_sm90INS1_16FlashAttnFwdSm90INS1_25CollectiveMainloopFwdSm90ILi2EN4cute5tupleIJNS5_1CILi1EEES8_S8_EEENS6_IJNS7_ILi128EEESA_SA_EEELi128ENS_6half_tEfNS_4arch4Sm90ELb0ELb1ELb0ELb0ELb1ELb0ELb0ELb1ELb1ELb1ELb0ELb0EEENS1_21CollectiveEpilogueFwdISB_S9_SC_SE_Li256ELb0ELb1ELb0ELb0EEENS1_30DynamicPersistentTileSchedulerILi256ELi128ELb0ELb1ELb1EEEEEEEEEvNT_6ParamsE --------------------------
	.section	.nv.constant0._ZN7cutlass13device_kernelIN5flash11enable_sm90INS1_16FlashAttnFwdSm90INS1_25CollectiveMainloopFwdSm90ILi2EN4cute5tupleIJNS5_1CILi1EEES8_S8_EEENS6_IJNS7_ILi128EEESA_SA_EEELi128ENS_6half_tEfNS_4arch4Sm90ELb0ELb1ELb0ELb0ELb1ELb0ELb0ELb1ELb1ELb1ELb0ELb0EEENS1_21CollectiveEpilogueFwdISB_S9_SC_SE_Li256ELb0ELb1ELb0ELb0EEENS1_30DynamicPersistentTileSchedulerILi256ELi128ELb0ELb1ELb1EEEEEEEEEvNT_6ParamsE,"a",@progbits
	.sectionflags	@""
	.align	4
.nv.constant0._ZN7cutlass13device_kernelIN5flash11enable_sm90INS1_16FlashAttnFwdSm90INS1_25CollectiveMainloopFwdSm90ILi2EN4cute5tupleIJNS5_1CILi1EEES8_S8_EEENS6_IJNS7_ILi128EEESA_SA_EEELi128ENS_6half_tEfNS_4arch4Sm90ELb0ELb1ELb0ELb0ELb1ELb0ELb0ELb1ELb1ELb1ELb0ELb0EEENS1_21CollectiveEpilogueFwdISB_S9_SC_SE_Li256ELb0ELb1ELb0ELb0EEENS1_30DynamicPersistentTileSchedulerILi256ELi128ELb0ELb1ELb1EEEEEEEEEvNT_6ParamsE:
	.zero		3584


//--------------------- .nv.constant0._ZN7cutlass13device_kernelIN5flash11enable_sm90INS1_16FlashAttnFwdSm90INS1_25CollectiveMainloopFwdSm90ILi2EN4cute5tupleIJNS5_1CILi1EEES8_S8_EEENS6_IJNS7_ILi128EEESA_SA_EEELi128ENS_6half_tEfNS_4arch4Sm90ELb0ELb1ELb0ELb1ELb1ELb0ELb0ELb1ELb1ELb1ELb0ELb0EEENS1_21CollectiveEpilogueFwdISB_S9_SC_SE_Li256ELb1ELb1ELb0ELb0EEENS1_36VarlenDynamicPersistentTileSchedulerILi128ELi128ELi256ELi128ELb0ELb1ELb1ELb1ELb0ELb1EEEEEEEEEvNT_6ParamsE --------------------------
	.section	.nv.constant0._ZN7cutlass13device_kernelIN5flash11enable_sm90INS1_16FlashAttnFwdSm90INS1_25CollectiveMainloopFwdSm90ILi2EN4cute5tupleIJNS5_1CILi1EEES8_S8_EEENS6_IJNS7_ILi128EEESA_SA_EEELi128ENS_6half_tEfNS_4arch4Sm90ELb0ELb1ELb0ELb1ELb1ELb0ELb0ELb1ELb1ELb1ELb0ELb0EEENS1_21CollectiveEpilogueFwdISB_S9_SC_SE_Li256ELb1ELb1ELb0ELb0EEENS1_36VarlenDynamicPersistentTileSchedulerILi128ELi128ELi256ELi128ELb0ELb1ELb1ELb1ELb0ELb1EEEEEEEEEvNT_6ParamsE,"a",@progbits
	.sectionflags	@""
	.align	4
.nv.constant0._ZN7cutlass13device_kernelIN5flash11enable_sm90INS1_16FlashAttnFwdSm90INS1_25CollectiveMainloopFwdSm90ILi2EN4cute5tupleIJNS5_1CILi1EEES8_S8_EEENS6_IJNS7_ILi128EEESA_SA_EEELi128ENS_6half_tEfNS_4arch4Sm90ELb0ELb1ELb0ELb1ELb1ELb0ELb0ELb1ELb1ELb1ELb0ELb0EEENS1_21CollectiveEpilogueFwdISB_S9_SC_SE_Li256ELb1ELb1ELb0ELb0EEENS1_36VarlenDynamicPersistentTileSchedulerILi128ELi128ELi256ELi128ELb0ELb1ELb1ELb1ELb0ELb1EEEEEEEEEvNT_6ParamsE:
	.zero		3584


//--------------------- .nv.constant0._ZN7cutlass13device_kernelIN5flash11enable_sm90INS1_16FlashAttnFwdSm90INS1_25CollectiveMainloopFwdSm90ILi2EN4cute5tupleIJNS5_1CILi1EEES8_S8_EEENS6_IJNS7_ILi128EEESA_SA_EEELi128ENS_6half_tEfNS_4arch4Sm90ELb0ELb1ELb0ELb1ELb1ELb1ELb0ELb1ELb1ELb1ELb0ELb0EEENS1_21CollectiveEpilogueFwdISB_S9_SC_SE_Li256ELb1ELb1ELb0ELb0EEENS1_36VarlenDynamicPersistentTileSchedulerILi128ELi128ELi256ELi128ELb0ELb1ELb1ELb1ELb0ELb1EEEEEEEEEvNT_6ParamsE --------------------------
	.section	.nv.constant0._ZN7cutlass13device_kernelIN5flash11enable_sm90INS1_16FlashAttnFwdSm90INS1_25CollectiveMainloopFwdSm90ILi2EN4cute5tupleIJNS5_1CILi1EEES8_S8_EEENS6_IJNS7_ILi128EEESA_SA_EEELi128ENS_6half_tEfNS_4arch4Sm90ELb0ELb1ELb0ELb1ELb1ELb1ELb0ELb1ELb1ELb1ELb0ELb0EEENS1_21CollectiveEpilogueFwdISB_S9_SC_SE_Li256ELb1ELb1ELb0ELb0EEENS1_36VarlenDynamicPersistentTileSchedulerILi128ELi128ELi256ELi128ELb0ELb1ELb1ELb1ELb0ELb1EEEEEEEEEvNT_6ParamsE,"a",@progbits
	.sectionflags	@""
	.align	4
.nv.constant0._ZN7cutlass13device_kernelIN5flash11enable_sm90INS1_16FlashAttnFwdSm90INS1_25CollectiveMainloopFwdSm90ILi2EN4cute5tupleIJNS5_1CILi1EEES8_S8_EEENS6_IJNS7_ILi128EEESA_SA_EEELi128ENS_6half_tEfNS_4arch4Sm90ELb0ELb1ELb0ELb1ELb1ELb1ELb0ELb1ELb1ELb1ELb0ELb0EEENS1_21CollectiveEpilogueFwdISB_S9_SC_SE_Li256ELb1ELb1ELb0ELb0EEENS1_36VarlenDynamicPersistentTileSchedulerILi128ELi128ELi256ELi128ELb0ELb1ELb1ELb1ELb0ELb1EEEEEEEEEvNT_6ParamsE:
	.zero		3584


//--------------------- .nv.constant0._ZN7cutlass13device_kernelIN5flash11enable_sm90INS1_16FlashAttnFwdSm90INS1_25CollectiveMainloopFwdSm90ILi2EN4cute5tupleIJNS5_1CILi1EEES8_S8_EEENS6_IJNS7_ILi128EEESA_SA_EEELi128ENS_6half_tEfNS_4arch4Sm90ELb1ELb0ELb0ELb0ELb1ELb0ELb0ELb1ELb1ELb1ELb0ELb0EEENS1_21CollectiveEpilogueFwdISB_S9_SC_SE_Li256ELb0ELb1ELb0ELb0EEENS1_30DynamicPersistentTileSchedulerILi256ELi128ELb0ELb1ELb1EEEEEEEEEvNT_6ParamsE --------------------------
	.section	.nv.constant0._ZN7cutlass13device_kernelIN5flash11enable_sm90INS1_16FlashAttnFwdSm90INS1_25CollectiveMainloopFwdSm90ILi2EN4cute5tupleIJNS5_1CILi1EEES8_S8_EEENS6_IJNS7_ILi128EEESA_SA_EEELi128ENS_6half_tEfNS_4arch4Sm90ELb1ELb0ELb0ELb0ELb1ELb0ELb0ELb1ELb1ELb1ELb0ELb0EEENS1_21CollectiveEpilogueFwdISB_S9_SC_SE_Li256ELb0ELb1ELb0ELb0EEENS1_30DynamicPersistentTileSchedulerILi256ELi128ELb0ELb1ELb1EEEEEEEEEvNT_6ParamsE,"a",@progbits
	.sectionflags	@""
	.align	4
.nv.constant0._ZN7cutlass13device_kernelIN5flash11enable_sm90INS1_16FlashAttnFwdSm90INS1_25CollectiveMainloopFwdSm90ILi2EN4cute5tupleIJNS5_1CILi1EEES8_S8_EEENS6_IJNS7_ILi128EEESA_SA_EEELi128ENS_6half_tEfNS_4arch4Sm90ELb1ELb0ELb0ELb0ELb1ELb0ELb0ELb1ELb1ELb1ELb0ELb0EEENS1_21CollectiveEpilogueFwdISB_S9_SC_SE_Li256ELb0ELb1ELb0ELb0EEENS1_30DynamicPersistentTileSchedulerILi256ELi128ELb0ELb1ELb1EEEEEEEEEvNT_6ParamsE:
	.zero		3584


//--------------------- .nv.constant0._ZN7cutlass13device_kernelIN5flash11enable_sm90INS1_16FlashAttnFwdSm90INS1_25CollectiveMainloopFwdSm90ILi2EN4cute5tupleIJNS5_1CILi1EEES8_S8_EEENS6_IJNS7_ILi128EEESA_SA_EEELi128ENS_6half_tEfNS_4arch4Sm90ELb1ELb0ELb0ELb1ELb1ELb0ELb0ELb1ELb1ELb1ELb0ELb0EEENS1_21CollectiveEpilogueFwdISB_S9_SC_SE_Li256ELb1ELb1ELb0ELb0EEENS1_36VarlenDynamicPersistentTileSchedulerILi128ELi128ELi256ELi128ELb0ELb1ELb1ELb1ELb1ELb1EEEEEEEEEvNT_6ParamsE --------------------------
	.section	.nv.constant0._ZN7cutlass13device_kernelIN5flash11enable_sm90INS1_16FlashAttnFwdSm90INS1_25CollectiveMainloopFwdSm90ILi2EN4cute5tupleIJNS5_1CILi1EEES8_S8_EEENS6_IJNS7_ILi128EEESA_SA_EEELi128ENS_6half_tEfNS_4arch4Sm90ELb1ELb0ELb0ELb1ELb1ELb0ELb0ELb1ELb1ELb1ELb0ELb0EEENS1_21CollectiveEpilogueFwdISB_S9_SC_SE_Li256ELb1ELb1ELb0ELb0EEENS1_36VarlenDynamicPersistentTileSchedulerILi128ELi128ELi256ELi128ELb0ELb1ELb1ELb1ELb1ELb1EEEEEEEEEvNT_6ParamsE,"a",@progbits
	.sectionflags	@""
	.align	4
.nv.constant0._ZN7cutlass13device_kernelIN5flash11enable_sm90INS1_16FlashAttnFwdSm90INS1_25CollectiveMainloopFwdSm90ILi2EN4cute5tupleIJNS5_1CILi1EEES8_S8_EEENS6_IJNS7_ILi128EEESA_SA_EEELi128ENS_6half_tEfNS_4arch4Sm90ELb1ELb0ELb0ELb1ELb1ELb0ELb0ELb1ELb1ELb1ELb0ELb0EEENS1_21CollectiveEpilogueFwdISB_S9_SC_SE_Li256ELb1ELb1ELb0ELb0EEENS1_36VarlenDynamicPersistentTileSchedulerILi128ELi128ELi256ELi128ELb0ELb1ELb1ELb1ELb1ELb1EEEEEEEEEvNT_6ParamsE:
	.zero		3584


//--------------------- .nv.constant0._ZN7cutlass13device_kernelIN5flash11enable_sm90INS1_16FlashAttnFwdSm90INS1_25CollectiveMainloopFwdSm90ILi2EN4cute5tupleIJNS5_1CILi1EEES8_S8_EEENS6_IJNS7_ILi128EEESA_SA_EEELi128ENS_6half_tEfNS_4arch4Sm90ELb1ELb0ELb0ELb1ELb1ELb1ELb0ELb1ELb1ELb1ELb0ELb0EEENS1_21CollectiveEpilogueFwdISB_S9_SC_SE_Li256ELb1ELb1ELb0ELb0EEENS1_36VarlenDynamicPersistentTileSchedulerILi128ELi128ELi256ELi128ELb0ELb1ELb1ELb1ELb1ELb1EEEEEEEEEvNT_6ParamsE --------------------------
	.section	.nv.constant0._ZN7cutlass13device_kernelIN5flash11enable_sm90INS1_16FlashAttnFwdSm90INS1_25CollectiveMainloopFwdSm90ILi2EN4cute5tupleIJNS5_1CILi1EEES8_S8_EEENS6_IJNS7_ILi128EEESA_SA_EEELi128ENS_6half_tEfNS_4arch4Sm90ELb1ELb0ELb0ELb1ELb1ELb1ELb0ELb1ELb1ELb1ELb0ELb0EEENS1_21CollectiveEpilogueFwdISB_S9_SC_SE_Li256ELb1ELb1ELb0ELb0EEENS1_36VarlenDynamicPersistentTileSchedulerILi128ELi128ELi256ELi128ELb0ELb1ELb1ELb1ELb1ELb1EEEEEEEEEvNT_6ParamsE,"a",@progbits
	.sectionflags	@""
	.align	4
.nv.constant0._ZN7cutlass13device_kernelIN5flash11enable_sm90INS1_16FlashAttnFwdSm90INS1_25CollectiveMainloopFwdSm90ILi2EN4cute5tupleIJNS5_1CILi1EEES8_S8_EEENS6_IJNS7_ILi128EEESA_SA_EEELi128ENS_6half_tEfNS_4arch4Sm90ELb1ELb0ELb0ELb1ELb1ELb1ELb0ELb1ELb1ELb1ELb0ELb0EEENS1_21CollectiveEpilogueFwdISB_S9_SC_SE_Li256ELb1ELb1ELb0ELb0EEENS1_36VarlenDynamicPersistentTileSchedulerILi128ELi128ELi256ELi128ELb0ELb1ELb1ELb1ELb1ELb1EEEEEEEEEvNT_6ParamsE:
	.zero		3584


//--------------------- .nv.constant0._ZN7cutlass13device_kernelIN5flash11enable_sm90INS1_16FlashAttnFwdSm90INS1_25CollectiveMainloopFwdSm90ILi2EN4cute5tupleIJNS5_1CILi1EEES8_S8_EEENS6_IJNS7_ILi192EEENS7_ILi128EEENS7_ILi96EEEEEELi96ENS_6half_tEfNS_4arch4Sm90ELb0ELb0ELb0ELb0ELb1ELb0ELb0ELb0ELb1ELb1ELb0ELb0EEENS1_21CollectiveEpilogueFwdINS6_IJSA_SC_SB_EEES9_SE_SG_Li384ELb0ELb1ELb0ELb0EEENS1_29StaticPersistentTileSchedulerILb0EEEEEEEEEvNT_6ParamsE --------------------------
	.section	.nv.constant0._ZN7cutlass13device_kernelIN5flash11enable_sm90INS1_16FlashAttnFwdSm90INS1_25CollectiveMainloopFwdSm90ILi2EN4cute5tupleIJNS5_1CILi1EEES8_S8_EEENS6_IJNS7_ILi192EEENS7_ILi128EEENS7_ILi96EEEEEELi96ENS_6half_tEfNS_4arch4Sm90ELb0ELb0ELb0ELb0ELb1ELb0ELb0ELb0ELb1ELb1ELb0ELb0EEENS1_21CollectiveEpilogueFwdINS6_IJSA_SC_SB_EEES9_SE_SG_Li384ELb0ELb1ELb0ELb0EEENS1_29StaticPersistentTileSchedulerILb0EEEEEEEEEvNT_6ParamsE,"a",@progbits
	.sectionflags	@""
	.align	4
.nv.constant0._ZN7cutlass13device_kernelIN5flash11enable_sm90INS1_16FlashAttnFwdSm90INS1_25CollectiveMainloopFwdSm90ILi2EN4cute5tupleIJNS5_1CILi1EEES8_S8_EEENS6_IJNS7_ILi192EEENS7_ILi128EEENS7_ILi96EEEEEELi96ENS_6half_tEfNS_4arch4Sm90ELb0ELb0ELb0ELb0ELb1ELb0ELb0ELb0ELb1ELb1ELb0ELb0EEENS1_21CollectiveEpilogueFwdINS6_IJSA_SC_SB_EEES9_SE_SG_Li384ELb0ELb1ELb0ELb0EEENS1_29StaticPersistentTileSchedulerILb0EEEEEEEEEvNT_6ParamsE:
	.zero		3456


//--------------------- .nv.constant0._ZN7cutlass13device_kernelIN5flash11enable_sm90INS1_16FlashAttnFwdSm90INS1_25CollectiveMainloopFwdSm90ILi2EN4cute5tupleIJNS5_1CILi1EEES8_S8_EEENS6_IJNS7_ILi192EEENS7_ILi128EEENS7_ILi96EEEEEELi96ENS_6half_tEfNS_4arch4Sm90ELb0ELb0ELb0ELb1ELb1ELb0ELb0ELb0ELb1ELb1ELb0ELb0EEENS1_21CollectiveEpilogueFwdINS6_IJSA_SC_SB_EEES9_SE_SG_Li384ELb1ELb1ELb0ELb0EEENS1_36VarlenDynamicPersistentTileSchedulerILi192ELi128ELi384ELi128ELb0ELb1ELb1ELb0ELb1ELb1EEEEEEEEEvNT_6ParamsE --------------------------
	.section	.nv.constant0._ZN7cutlass13device_kernelIN5flash11enable_sm90INS1_16FlashAttnFwdSm90INS1_25CollectiveMainloopFwdSm90ILi2EN4cute5tupleIJNS5_1CILi1EEES8_S8_EEENS6_IJNS7_ILi192EEENS7_ILi128EEENS7_ILi96EEEEEELi96ENS_6half_tEfNS_4arch4Sm90ELb0ELb0ELb0ELb1ELb1ELb0ELb0ELb0ELb1ELb1ELb0ELb0EEENS1_21CollectiveEpilogueFwdINS6_IJSA_SC_SB_EEES9_SE_SG_Li384ELb1ELb1ELb0ELb0EEENS1_36VarlenDynamicPersistentTileSchedulerILi192ELi128ELi384ELi128ELb0ELb1ELb1ELb0ELb1ELb1EEEEEEEEEvNT_6ParamsE,"a",@progbits
	.sectionflags	@""
	.align	4
.nv.constant0._ZN7cutlass13device_kernelIN5flash11enable_sm90INS1_16FlashAttnFwdSm90INS1_25CollectiveMainloopFwdSm90ILi2EN4cute5tupleIJNS5_1CILi1EEES8_S8_EEENS6_IJNS7_ILi192EEENS7_ILi128EEENS7_ILi96EEEEEELi96ENS_6half_tEfNS_4arch4Sm90ELb0ELb0ELb0ELb1ELb1ELb0ELb0ELb0ELb1ELb1ELb0ELb0EEENS1_21CollectiveEpilogueFwdINS6_IJSA_SC_SB_EEES9_SE_SG_Li384ELb1ELb1ELb0ELb0EEENS1_36VarlenDynamicPersistentTileSchedulerILi192ELi128ELi384ELi128ELb0ELb1ELb1ELb0ELb1ELb1EEEEEEEEEvNT_6ParamsE:
	.zero		3584


//--------------------- .nv.constant0._ZN7cutlass13device_kernelIN5flash11enable_sm90INS1_16FlashAttnFwdSm90INS1_25CollectiveMainloopFwdSm90ILi2EN4cute5tupleIJNS5_1CILi1EEES8_S8_EEENS6_IJNS7_ILi192EEENS7_ILi128EEENS7_ILi96EEEEEELi96ENS_6half_tEfNS_4arch4Sm90ELb0ELb0ELb0ELb1ELb1ELb1ELb0ELb0ELb1ELb1ELb0ELb0EEENS1_21CollectiveEpilogueFwdINS6_IJSA_SC_SB_EEES9_SE_SG_Li384ELb1ELb1ELb0ELb0EEENS1_36VarlenDynamicPersistentTileSchedulerILi192ELi128ELi384ELi128ELb0ELb1ELb1ELb0ELb1ELb1EEEEEEEEEvNT_6ParamsE --------------------------
	.section	.nv.constant0._ZN7cutlass13device_kernelIN5flash11enable_sm90INS1_16FlashAttnFwdSm90INS1_25CollectiveMainloopFwdSm90ILi2EN4cute5tupleIJNS5_1CILi1EEES8_S8_EEENS6_IJNS7_ILi192EEENS7_ILi128EEENS7_ILi96EEEEEELi96ENS_6half_tEfNS_4arch4Sm90ELb0ELb0ELb0ELb1ELb1ELb1ELb0ELb0ELb1ELb1ELb0ELb0EEENS1_21CollectiveEpilogueFwdINS6_IJSA_SC_SB_EEES9_SE_SG_Li384ELb1ELb1ELb0ELb0EEENS1_36VarlenDynamicPersistentTileSchedulerILi192ELi128ELi384ELi128ELb0ELb1ELb1ELb0ELb1ELb1EEEEEEEEEvNT_6ParamsE,"a",@progbits
	.sectionflags	@""
	.align	4
.nv.constant0._ZN7cutlass13device_kernelIN5flash11enable_sm90INS1_16FlashAttnFwdSm90INS1_25CollectiveMainloopFwdSm90ILi2EN4cute5tupleIJNS5_1CILi1EEES8_S8_EEENS6_IJNS7_ILi192EEENS7_ILi128EEENS7_ILi96EEEEEELi96ENS_6half_tEfNS_4arch4Sm90ELb0ELb0ELb0ELb1ELb1ELb1ELb0ELb0ELb1ELb1ELb0ELb0EEENS1_21CollectiveEpilogueFwdINS6_IJSA_SC_SB_EEES9_SE_SG_Li384ELb1ELb1ELb0ELb0EEENS1_36VarlenDynamicPersistentTileSchedulerILi192ELi128ELi384ELi128ELb0ELb1ELb1ELb0ELb1ELb1EEEEEEEEEvNT_6ParamsE:
	.zero		3584


//--------------------- .nv.constant0._ZN7cutlass13device_kernelIN5flash11enable_sm90INS1_16FlashAttnFwdSm90INS1_25CollectiveMainloopFwdSm90ILi2EN4cute5tupleIJNS5_1CILi1EEES8_S8_EEENS6_IJNS7_ILi192EEENS7_ILi128EEENS7_ILi96EEEEEELi96ENS_6half_tEfNS_4arch4Sm90ELb0ELb1ELb0ELb0ELb1ELb0ELb0ELb0ELb1ELb1ELb0ELb0EEENS1_21CollectiveEpilogueFwdINS6_IJSA_SC_SB_EEES9_SE_SG_Li384ELb0ELb1ELb0ELb0EEENS1_30DynamicPersistentTileSchedulerILi384ELi128ELb0ELb1ELb1EEEEEEEEEvNT_6ParamsE --------------------------
	.section	.nv.constant0._ZN7cutlass13device_kernelIN5flash11enable_sm90INS1_16FlashAttnFwdSm90INS1_25CollectiveMainloopFwdSm90ILi2EN4cute5tupleIJNS5_1CILi1EEES8_S8_EEENS6_IJNS7_ILi192EEENS7_ILi128EEENS7_ILi96EEEEEELi96ENS_6half_tEfNS_4arch4Sm90ELb0ELb1ELb0ELb0ELb1ELb0ELb0ELb0ELb1ELb1ELb0ELb0EEENS1_21CollectiveEpilogueFwdINS6_IJSA_SC_SB_EEES9_SE_SG_Li384ELb0ELb1ELb0ELb0EEENS1_30DynamicPersistentTileSchedulerILi384ELi128ELb0ELb1ELb1EEEEEEEEEvNT_6ParamsE,"a",@progbits
	.sectionflags	@""
	.align	4
.nv.constant0._ZN7cutlass13device_kernelIN5flash11enable_sm90INS1_16FlashAttnFwdSm90INS1_25CollectiveMainloopFwdSm90ILi2EN4cute5tupleIJNS5_1CILi1EEES8_S8_EEENS6_IJNS7_ILi192EEENS7_ILi128EEENS7_ILi96EEEEEELi96ENS_6half_tEfNS_4arch4Sm90ELb0ELb1ELb0ELb0ELb1ELb0ELb0ELb0ELb1ELb1ELb0ELb0EEENS1_21CollectiveEpilogueFwdINS6_IJSA_SC_SB_EEES9_SE_SG_Li384ELb0ELb1ELb0ELb0EEENS1_30DynamicPersistentTileSchedulerILi384ELi128ELb0ELb1ELb1EEEEEEEEEvNT_6ParamsE:
	.zero		3584


//--------------------- .nv.constant0._ZN7cutlass13device_kernelIN5flash11enable_sm90INS1_16FlashAttnFwdSm90INS1_25CollectiveMainloopFwdSm90ILi2EN4cute5tupleIJNS5_1CILi1EEES8_S8_EEENS6_IJNS7_ILi192EEENS7_ILi128EEENS7_ILi96EEEEEELi96ENS_6half_tEfNS_4arch4Sm90ELb0ELb1ELb0ELb1ELb1ELb0ELb0ELb0ELb1ELb1ELb0ELb0EEENS1_21CollectiveEpilogueFwdINS6_IJSA_SC_SB_EEES9_SE_SG_Li384ELb1ELb1ELb0ELb0EEENS1_36VarlenDynamicPersistentTileSchedulerILi192ELi128ELi384ELi128ELb0ELb1ELb1ELb1ELb0ELb1EEEEEEEEEvNT_6ParamsE --------------------------
	.section	.nv.constant0._ZN7cutlass13device_kernelIN5flash11enable_sm90INS1_16FlashAttnFwdSm90INS1_25CollectiveMainloopFwdSm90ILi2EN4cute5tupleIJNS5_1CILi1EEES8_S8_EEENS6_IJNS7_ILi192EEENS7_ILi128EEENS7_ILi96EEEEEELi96ENS_6half_tEfNS_4arch4Sm90ELb0ELb1ELb0ELb1ELb1ELb0ELb0ELb0ELb1ELb1ELb0ELb0EEENS1_21CollectiveEpilogueFwdINS6_IJSA_SC_SB_EEES9_SE_SG_Li384ELb1ELb1ELb0ELb0EEENS1_36VarlenDynamicPersistentTileSchedulerILi192ELi128ELi384ELi128ELb0ELb1ELb1ELb1ELb0ELb1EEEEEEEEEvNT_6ParamsE,"a",@progbits
	.sectionflags	@""
	.align	4
.nv.constant0._ZN7cutlass13device_kernelIN5flash11enable_sm90INS1_16FlashAttnFwdSm90INS1_25CollectiveMainloopFwdSm90ILi2EN4cute5tupleIJNS5_1CILi1EEES8_S8_EEENS6_IJNS7_ILi192EEENS7_ILi128EEENS7_ILi96EEEEEELi96ENS_6half_tEfNS_4arch4Sm90ELb0ELb1ELb0ELb1ELb1ELb0ELb0ELb0ELb1ELb1ELb0ELb0EEENS1_21CollectiveEpilogueFwdINS6_IJSA_SC_SB_EEES9_SE_SG_Li384ELb1ELb1ELb0ELb0EEENS1_36VarlenDynamicPersistentTileSchedulerILi192ELi128ELi384ELi128ELb0ELb1ELb1ELb1ELb0ELb1EEEEEEEEEvNT_6ParamsE:
	.zero		3584


//--------------------- .nv.constant0._ZN7cutlass13device_kernelIN5flash11enable_sm90INS1_16FlashAttnFwdSm90INS1_25CollectiveMainloopFwdSm90ILi2EN4cute5tupleIJNS5_1CILi1EEES8_S8_EEENS6_IJNS7_ILi192EEENS7_ILi128EEENS7_ILi96EEEEEELi96ENS_6half_tEfNS_4arch4Sm90ELb0ELb1ELb0ELb1ELb1ELb1ELb0ELb0ELb1ELb1ELb0ELb0EEENS1_21CollectiveEpilogueFwdINS6_IJSA_SC_SB_EEES9_SE_SG_Li384ELb1ELb1ELb0ELb0EEENS1_36VarlenDynamicPersistentTileSchedulerILi192ELi128ELi384ELi128ELb0ELb1ELb1ELb1ELb0ELb1EEEEEEEEEvNT_6ParamsE --------------------------
	.section	.nv.constant0._ZN7cutlass13device_kernelIN5flash11enable_sm90INS1_16FlashAttnFwdSm90INS1_25CollectiveMainloopFwdSm90ILi2EN4cute5tupleIJNS5_1CILi1EEES8_S8_EEENS6_IJNS7_ILi192EEENS7_ILi128EEENS7_ILi96EEEEEELi96ENS_6half_tEfNS_4arch4Sm90ELb0ELb1ELb0ELb1ELb1ELb1ELb0ELb0ELb1ELb1ELb0ELb0EEENS1_21CollectiveEpilogueFwdINS6_IJSA_SC_SB_EEES9_SE_SG_Li384ELb1ELb1ELb0ELb0EEENS1_36VarlenDynamicPersistentTileSchedulerILi192ELi128ELi384ELi128ELb0ELb1ELb1ELb1ELb0ELb1EEEEEEEEEvNT_6ParamsE,"a",@progbits
	.sectionflags	@""
	.align	4
.nv.constant0._ZN7cutlass13device_kernelIN5flash11enable_sm90INS1_16FlashAttnFwdSm90INS1_25CollectiveMainloopFwdSm90ILi2EN4cute5tupleIJNS5_1CILi1EEES8_S8_EEENS6_IJNS7_ILi192EEENS7_ILi128EEENS7_ILi96EEEEEELi96ENS_6half_tEfNS_4arch4Sm90ELb0ELb1ELb0ELb1ELb1ELb1ELb0ELb0ELb1ELb1ELb0ELb0EEENS1_21CollectiveEpilogueFwdINS6_IJSA_SC_SB_EEES9_SE_SG_Li384ELb1ELb1ELb0ELb0EEENS1_36VarlenDynamicPersistentTileSchedulerILi192ELi128ELi384ELi128ELb0ELb1ELb1ELb1ELb0ELb1EEEEEEEEEvNT_6ParamsE:
	.zero		3584


//--------------------- .nv.constant0._ZN7cutlass13device_kernelIN5flash11enable_sm90INS1_16FlashAttnFwdSm90INS1_25CollectiveMainloopFwdSm90ILi2EN4cute5tupleIJNS5_1CILi1EEES8_S8_EEENS6_IJNS7_ILi192EEENS7_ILi128EEENS7_ILi96EEEEEELi96ENS_6half_tEfNS_4arch4Sm90ELb1ELb0ELb0ELb0ELb1ELb0ELb0ELb0ELb1ELb1ELb0ELb0EEENS1_21CollectiveEpilogueFwdINS6_IJSA_SC_SB_EEES9_SE_SG_Li384ELb0ELb1ELb0ELb0EEENS1_30DynamicPersistentTileSchedulerILi384ELi128ELb0ELb1ELb1EEEEEEEEEvNT_6ParamsE --------------------------
	.section	.nv.constant0._ZN7cutlass13device_kernelIN5flash11enable_sm90INS1_16FlashAttnFwdSm90INS1_25CollectiveMainloopFwdSm90ILi2EN4cute5tupleIJNS5_1CILi1EEES8_S8_EEENS6_IJNS7_ILi192EEENS7_ILi128EEENS7_ILi96EEEEEELi96ENS_6half_tEfNS_4arch4Sm90ELb1ELb0ELb0ELb0ELb1ELb0ELb0ELb0ELb1ELb1ELb0ELb0EEENS1_21CollectiveEpilogueFwdINS6_IJSA_SC_SB_EEES9_SE_SG_Li384ELb0ELb1ELb0ELb0EEENS1_30DynamicPersistentTileSchedulerILi384ELi128ELb0ELb1ELb1EEEEEEEEEvNT_6ParamsE,"a",@progbits
	.sectionflags	@""
	.align	4
.nv.constant0._ZN7cutlass13device_kernelIN5flash11enable_sm90INS1_16FlashAttnFwdSm90INS1_25CollectiveMainloopFwdSm90ILi2EN4cute5tupleIJNS5_1CILi1EEES8_S8_EEENS6_IJNS7_ILi192EEENS7_ILi128EEENS7_ILi96EEEEEELi96ENS_6half_tEfNS_4arch4Sm90ELb1ELb0ELb0ELb0ELb1ELb0ELb0ELb0ELb1ELb1ELb0ELb0EEENS1_21CollectiveEpilogueFwdINS6_IJSA_SC_SB_EEES9_SE_SG_Li384ELb0ELb1ELb0ELb0EEENS1_30DynamicPersistentTileSchedulerILi384ELi128ELb0ELb1ELb1EEEEEEEEEvNT_6ParamsE:
	.zero		3584


//--------------------- .nv.constant0._ZN7cutlass13device_kernelIN5flash11enable_sm90INS1_16FlashAttnFwdSm90INS1_25CollectiveMainloopFwdSm90ILi2EN4cute5tupleIJNS5_1CILi1EEES8_S8_EEENS6_IJNS7_ILi192EEENS7_ILi128EEENS7_ILi96EEEEEELi96ENS_6half_tEfNS_4arch4Sm90ELb1ELb0ELb0ELb1ELb1ELb0ELb0ELb0ELb1ELb1ELb0ELb0EEENS1_21CollectiveEpilogueFwdINS6_IJSA_SC_SB_EEES9_SE_SG_Li384ELb1ELb1ELb0ELb0EEENS1_36VarlenDynamicPersistentTileSchedulerILi192ELi128ELi384ELi128ELb0ELb1ELb1ELb1ELb1ELb1EEEEEEEEEvNT_6ParamsE --------------------------
	.section	.nv.constant0._ZN7cutlass13device_kernelIN5flash11enable_sm90INS1_16FlashAttnFwdSm90INS1_25CollectiveMainloopFwdSm90ILi2EN4cute5tupleIJNS5_1CILi1EEES8_S8_EEENS6_IJNS7_ILi192EEENS7_ILi128EEENS7_ILi96EEEEEELi96ENS_6half_tEfNS_4arch4Sm90ELb1ELb0ELb0ELb1ELb1ELb0ELb0ELb0ELb1ELb1ELb0ELb0EEENS1_21CollectiveEpilogueFwdINS6_IJSA_SC_SB_EEES9_SE_SG_Li384ELb1ELb1ELb0ELb0EEENS1_36VarlenDynamicPersistentTileSchedulerILi192ELi128ELi384ELi128ELb0ELb1ELb1ELb1ELb1ELb1EEEEEEEEEvNT_6ParamsE,"a",@progbits
	.sectionflags	@""
	.align	4
.nv.constant0._ZN7cutlass13device_kernelIN5flash11enable_sm90INS1_16FlashAttnFwdSm90INS1_25CollectiveMainloopFwdSm90ILi2EN4cute5tupleIJNS5_1CILi1EEES8_S8_EEENS6_IJNS7_ILi192EEENS7_ILi128EEENS7_ILi96EEEEEELi96ENS_6half_tEfNS_4arch4Sm90ELb1ELb0ELb0ELb1ELb1ELb0ELb0ELb0ELb1ELb1ELb0ELb0EEENS1_21CollectiveEpilogueFwdINS6_IJSA_SC_SB_EEES9_SE_SG_Li384ELb1ELb1ELb0ELb0EEENS1_36VarlenDynamicPersistentTileSchedulerILi192ELi128ELi384ELi128ELb0ELb1ELb1ELb1ELb1ELb1EEEEEEEEEvNT_6ParamsE:
	.zero		3584


//--------------------- .nv.constant0._ZN7cutlass13device_kernelIN5flash11enable_sm90INS1_16FlashAttnFwdSm90INS1_25CollectiveMainloopFwdSm90ILi2EN4cute5tupleIJNS5_1CILi1EEES8_S8_EEENS6_IJNS7_ILi192EEENS7_ILi128EEENS7_ILi96EEEEEELi96ENS_6half_tEfNS_4arch4Sm90ELb1ELb0ELb0ELb1ELb1ELb1ELb0ELb0ELb1ELb1ELb0ELb0EEENS1_21CollectiveEpilogueFwdINS6_IJSA_SC_SB_EEES9_SE_SG_Li384ELb1ELb1ELb0ELb0EEENS1_36VarlenDynamicPersistentTileSchedulerILi192ELi128ELi384ELi128ELb0ELb1ELb1ELb1ELb1ELb1EEEEEEEEEvNT_6ParamsE --------------------------
	.section	.nv.constant0._ZN7cutlass13device_kernelIN5flash11enable_sm90INS1_16FlashAttnFwdSm90INS1_25CollectiveMainloopFwdSm90ILi2EN4cute5tupleIJNS5_1CILi1EEES8_S8_EEENS6_IJNS7_ILi192EEENS7_ILi128EEENS7_ILi96EEEEEELi96ENS_6half_tEfNS_4arch4Sm90ELb1ELb0ELb0ELb1ELb1ELb1ELb0ELb0ELb1ELb1ELb0ELb0EEENS1_21CollectiveEpilogueFwdINS6_IJSA_SC_SB_EEES9_SE_SG_Li384ELb1ELb1ELb0ELb0EEENS1_36VarlenDynamicPersistentTileSchedulerILi192ELi128ELi384ELi128ELb0ELb1ELb1ELb1ELb1ELb1EEEEEEEEEvNT_6ParamsE,"a",@progbits
	.sectionflags	@""
	.align	4
.nv.constant0._ZN7cutlass13device_kernelIN5flash11enable_sm90INS1_16FlashAttnFwdSm90INS1_25CollectiveMainloopFwdSm90ILi2EN4cute5tupleIJNS5_1CILi1EEES8_S8_EEENS6_IJNS7_ILi192EEENS7_ILi128EEENS7_ILi96EEEEEELi96ENS_6half_tEfNS_4arch4Sm90ELb1ELb0ELb0ELb1ELb1ELb1ELb0ELb0ELb1ELb1ELb0ELb0EEENS1_21CollectiveEpilogueFwdINS6_IJSA_SC_SB_EEES9_SE_SG_Li384ELb1ELb1ELb0ELb0EEENS1_36VarlenDynamicPersistentTileSchedulerILi192ELi128ELi384ELi128ELb0ELb1ELb1ELb1ELb1ELb1EEEEEEEEEvNT_6ParamsE:
	.zero		3584


//--------------------- .nv.constant0._ZN7cutlass13device_kernelIN5flash11enable_sm90INS1_16FlashAttnFwdSm90INS1_25CollectiveMainloopFwdSm90ILi2EN4cute5tupleIJNS5_1CILi1EEES8_S8_EEENS6_IJNS7_ILi192EEENS7_ILi128EEENS7_ILi64EEEEEELi64ENS_6half_tEfNS_4arch4Sm90ELb0ELb0ELb0ELb0ELb1ELb0ELb0ELb1ELb1ELb1ELb0ELb0EEENS1_21CollectiveEpilogueFwdINS6_IJSA_SC_SB_EEES9_SE_SG_Li384ELb0ELb1ELb0ELb0EEENS1_29StaticPersistentTileSchedulerILb0EEEEEEEEEvNT_6ParamsE --------------------------
	.section	.nv.constant0._ZN7cutlass13device_kernelIN5flash11enable_sm90INS1_16FlashAttnFwdSm90INS1_25CollectiveMainloopFwdSm90ILi2EN4cute5tupleIJNS5_1CILi1EEES8_S8_EEENS6_IJNS7_ILi192EEENS7_ILi128EEENS7_ILi64EEEEEELi64ENS_6half_tEfNS_4arch4Sm90ELb0ELb0ELb0ELb0ELb1ELb0ELb0ELb1ELb1ELb1ELb0ELb0EEENS1_21CollectiveEpilogueFwdINS6_IJSA_SC_SB_EEES9_SE_SG_Li384ELb0ELb1ELb0ELb0EEENS1_29StaticPersistentTileSchedulerILb0EEEEEEEEEvNT_6ParamsE,"a",@progbits
	.sectionflags	@""
	.align	4
.nv.constant0._ZN7cutlass13device_kernelIN5flash11enable_sm90INS1_16FlashAttnFwdSm90INS1_25CollectiveMainloopFwdSm90ILi2EN4cute5tupleIJNS5_1CILi1EEES8_S8_EEENS6_IJNS7_ILi192EEENS7_ILi128EEENS7_ILi64EEEEEELi64ENS_6half_tEfNS_4arch4Sm90ELb0ELb0ELb0ELb0ELb1ELb0ELb0ELb1ELb1ELb1ELb0ELb0EEENS1_21CollectiveEpilogueFwdINS6_IJSA_SC_SB_EEES9_SE_SG_Li384ELb0ELb1ELb0ELb0EEENS1_29StaticPersistentTileSchedulerILb0EEEEEEEEEvNT_6ParamsE:
	.zero		3456


//--------------------- .nv.constant0._ZN7cutlass13device_kernelIN5flash11enable_sm90INS1_16FlashAttnFwdSm90INS1_25CollectiveMainloopFwdSm90ILi2EN4cute5tupleIJNS5_1CILi1EEES8_S8_EEENS6_IJNS7_ILi192EEENS7_ILi128EEENS7_ILi64EEEEEELi64ENS_6half_tEfNS_4arch4Sm90ELb0ELb0ELb0ELb1ELb1ELb0ELb0ELb1ELb1ELb1ELb0ELb0EEENS1_21CollectiveEpilogueFwdINS6_IJSA_SC_SB_EEES9_SE_SG_Li384ELb1ELb1ELb0ELb0EEENS1_36VarlenDynamicPersistentTileSchedulerILi192ELi128ELi384ELi128ELb0ELb1ELb1ELb0ELb1ELb1EEEEEEEEEvNT_6ParamsE --------------------------
	.section	.nv.constant0._ZN7cutlass13device_kernelIN5flash11enable_sm90INS1_16FlashAttnFwdSm90INS1_25CollectiveMainloopFwdSm90ILi2EN4cute5tupleIJNS5_1CILi1EEES8_S8_EEENS6_IJNS7_ILi192EEENS7_ILi128EEENS7_ILi64EEEEEELi64ENS_6half_tEfNS_4arch4Sm90ELb0ELb0ELb0ELb1ELb1ELb0ELb0ELb1ELb1ELb1ELb0ELb0EEENS1_21CollectiveEpilogueFwdINS6_IJSA_SC_SB_EEES9_SE_SG_Li384ELb1ELb1ELb0ELb0EEENS1_36VarlenDynamicPersistentTileSchedulerILi192ELi128ELi384ELi128ELb0ELb1ELb1ELb0ELb1ELb1EEEEEEEEEvNT_6ParamsE,"a",@progbits
	.sectionflags	@""
	.align	4
.nv.constant0._ZN7cutlass13device_kernelIN5flash11enable_sm90INS1_16FlashAttnFwdSm90INS1_25CollectiveMainloopFwdSm90ILi2EN4cute5tupleIJNS5_1CILi1EEES8_S8_EEENS6_IJNS7_ILi192EEENS7_ILi128EEENS7_ILi64EEEEEELi64ENS_6half_tEfNS_4arch4Sm90ELb0ELb0ELb0ELb1ELb1ELb0ELb0ELb1ELb1ELb1ELb0ELb0EEENS1_21CollectiveEpilogueFwdINS6_IJSA_SC_SB_EEES9_SE_SG_Li384ELb1ELb1ELb0ELb0EEENS1_36VarlenDynamicPersistentTileSchedulerILi192ELi128ELi384ELi128ELb0ELb1ELb1ELb0ELb1ELb1EEEEEEEEEvNT_6ParamsE:
	.zero		3584


//--------------------- .nv.constant0._ZN7cutlass13device_kernelIN5flash11enable_sm90INS1_16FlashAttnFwdSm90INS1_25CollectiveMainloopFwdSm90ILi2EN4cute5tupleIJNS5_1CILi1EEES8_S8_EEENS6_IJNS7_ILi192EEENS7_ILi128EEENS7_ILi64EEEEEELi64ENS_6half_tEfNS_4arch4Sm90ELb0ELb0ELb0ELb1ELb1ELb1ELb0ELb1ELb1ELb1ELb0ELb0EEENS1_21CollectiveEpilogueFwdINS6_IJSA_SC_SB_EEES9_SE_SG_Li384ELb1ELb1ELb0ELb0EEENS1_36VarlenDynamicPersistentTileSchedulerILi192ELi128ELi384ELi128ELb0ELb1ELb1ELb0ELb1ELb1EEEEEEEEEvNT_6ParamsE --------------------------
	.section	.nv.constant0._ZN7cutlass13device_kernelIN5flash11enable_sm90INS1_16FlashAttnFwdSm90INS1_25CollectiveMainloopFwdSm90ILi2EN4cute5tupleIJNS5_1CILi1EEES8_S8_EEENS6_IJNS7_ILi192EEENS7_ILi128EEENS7_ILi64EEEEEELi64ENS_6half_tEfNS_4arch4Sm90ELb0ELb0ELb0ELb1ELb1ELb1ELb0ELb1ELb1ELb1ELb0ELb0EEENS1_21CollectiveEpilogueFwdINS6_IJSA_SC_SB_EEES9_SE_SG_Li384ELb1ELb1ELb0ELb0EEENS1_36VarlenDynamicPersistentTileSchedulerILi192ELi128ELi384ELi128ELb0ELb1ELb1ELb0ELb1ELb1EEEEEEEEEvNT_6ParamsE,"a",@progbits
	.sectionflags	@""
	.align	4
.nv.constant0._ZN7cutlass13device_kernelIN5flash11enable_sm90INS1_16FlashAttnFwdSm90INS1_25CollectiveMainloopFwdSm90ILi2EN4cute5tupleIJNS5_1CILi1EEES8_S8_EEENS6_IJNS7_ILi192EEENS7_ILi128EEENS7_ILi64EEEEEELi64ENS_6half_tEfNS_4arch4Sm90ELb0ELb0ELb0ELb1ELb1ELb1ELb0ELb1ELb1ELb1ELb0ELb0EEENS1_21CollectiveEpilogueFwdINS6_IJSA_SC_SB_EEES9_SE_SG_Li384ELb1ELb1ELb0ELb0EEENS1_36VarlenDynamicPersistentTileSchedulerILi192ELi128ELi384ELi128ELb0ELb1ELb1ELb0ELb1ELb1EEEEEEEEEvNT_6ParamsE:
	.zero		3584


//--------------------- .nv.constant0._ZN7cutlass13device_kernelIN5flash11enable_sm90INS1_16FlashAttnFwdSm90INS1_25CollectiveMainloopFwdSm90ILi2EN4cute5tupleIJNS5_1CILi1EEES8_S8_EEENS6_IJNS7_ILi192EEENS7_ILi128EEENS7_ILi64EEEEEELi64ENS_6half_tEfNS_4arch4Sm90ELb0ELb1ELb0ELb0ELb1ELb0ELb0ELb1ELb1ELb1ELb0ELb0EEENS1_21CollectiveEpilogueFwdINS6_IJSA_SC_SB_EEES9_SE_SG_Li384ELb0ELb1ELb0ELb0EEENS1_30DynamicPersistentTileSchedulerILi384ELi128ELb0ELb1ELb1EEEEEEEEEvNT_6ParamsE --------------------------
	.section	.nv.constant0._ZN7cutlass13device_kernelIN5flash11enable_sm90INS1_16FlashAttnFwdSm90INS1_25CollectiveMainloopFwdSm90ILi2EN4cute5tupleIJNS5_1CILi1EEES8_S8_EEENS6_IJNS7_ILi192EEENS7_ILi128EEENS7_ILi64EEEEEELi64ENS_6half_tEfNS_4arch4Sm90ELb0ELb1ELb0ELb0ELb1ELb0ELb0ELb1ELb1ELb1ELb0ELb0EEENS1_21CollectiveEpilogueFwdINS6_IJSA_SC_SB_EEES9_SE_SG_Li384ELb0ELb1ELb0ELb0EEENS1_30DynamicPersistentTileSchedulerILi384ELi128ELb0ELb1ELb1EEEEEEEEEvNT_6ParamsE,"a",@progbits
	.sectionflags	@""
	.align	4
.nv.constant0._ZN7cutlass13device_kernelIN5flash11enable_sm90INS1_16FlashAttnFwdSm90INS1_25CollectiveMainloopFwdSm90ILi2EN4cute5tupleIJNS5_1CILi1EEES8_S8_EEENS6_IJNS7_ILi192EEENS7_ILi128EEENS7_ILi64EEEEEELi64ENS_6half_tEfNS_4arch4Sm90ELb0ELb1ELb0ELb0ELb1ELb0ELb0ELb1ELb1ELb1ELb0ELb0EEENS1_21CollectiveEpilogueFwdINS6_IJSA_SC_SB_EEES9_SE_SG_Li384ELb0ELb1ELb0ELb0EEENS1_30DynamicPersistentTileSchedulerILi384ELi128ELb0ELb1ELb1EEEEEEEEEvNT_6ParamsE:
	.zero		3584


//--------------------- .nv.constant0._ZN7cutlass13device_kernelIN5flash11enable_sm90INS1_16FlashAttnFwdSm90INS1_25CollectiveMainloopFwdSm90ILi2EN4cute5tupleIJNS5_1CILi1EEES8_S8_EEENS6_IJNS7_ILi192EEENS7_ILi128EEENS7_ILi64EEEEEELi64ENS_6half_tEfNS_4arch4Sm90ELb0ELb1ELb0ELb1ELb1ELb0ELb0ELb1ELb1ELb1ELb0ELb0EEENS1_21CollectiveEpilogueFwdINS6_IJSA_SC_SB_EEES9_SE_SG_Li384ELb1ELb1ELb0ELb0EEENS1_36VarlenDynamicPersistentTileSchedulerILi192ELi128ELi384ELi128ELb0ELb1ELb1ELb1ELb0ELb1EEEEEEEEEvNT_6ParamsE --------------------------
	.section	.nv.constant0._ZN7cutlass13device_kernelIN5flash11enable_sm90INS1_16FlashAttnFwdSm90INS1_25CollectiveMainloopFwdSm90ILi2EN4cute5tupleIJNS5_1CILi1EEES8_S8_EEENS6_IJNS7_ILi192EEENS7_ILi128EEENS7_ILi64EEEEEELi64ENS_6half_tEfNS_4arch4Sm90ELb0ELb1ELb0ELb1ELb1ELb0ELb0ELb1ELb1ELb1ELb0ELb0EEENS1_21CollectiveEpilogueFwdINS6_IJSA_SC_SB_EEES9_SE_SG_Li384ELb1ELb1ELb0ELb0EEENS1_36VarlenDynamicPersistentTileSchedulerILi192ELi128ELi384ELi128ELb0ELb1ELb1ELb1ELb0ELb1EEEEEEEEEvNT_6ParamsE,"a",@progbits
	.sectionflags	@""
	.align	4
.nv.constant0._ZN7cutlass13device_kernelIN5flash11enable_sm90INS1_16FlashAttnFwdSm90INS1_25CollectiveMainloopFwdSm90ILi2EN4cute5tupleIJNS5_1CILi1EEES8_S8_EEENS6_IJNS7_ILi192EEENS7_ILi128EEENS7_ILi64EEEEEELi64ENS_6half_tEfNS_4arch4Sm90ELb0ELb1ELb0ELb1ELb1ELb0ELb0ELb1ELb1ELb1ELb0ELb0EEENS1_21CollectiveEpilogueFwdINS6_IJSA_SC_SB_EEES9_SE_SG_Li384ELb1ELb1ELb0ELb0EEENS1_36VarlenDynamicPersistentTileSchedulerILi192ELi128ELi384ELi128ELb0ELb1ELb1ELb1ELb0ELb1EEEEEEEEEvNT_6ParamsE:
	.zero		3584


//--------------------- .nv.constant0._ZN7cutlass13device_kernelIN5flash11enable_sm90INS1_16FlashAttnFwdSm90INS1_25CollectiveMainloopFwdSm90ILi2EN4cute5tupleIJNS5_1CILi1EEES8_S8_EEENS6_IJNS7_ILi192EEENS7_ILi128EEENS7_ILi64EEEEEELi64ENS_6half_tEfNS_4arch4Sm90ELb0ELb1ELb0ELb1ELb1ELb1ELb0ELb1ELb1ELb1ELb0ELb0EEENS1_21CollectiveEpilogueFwdINS6_IJSA_SC_SB_EEES9_SE_SG_Li384ELb1ELb1ELb0ELb0EEENS1_36VarlenDynamicPersistentTileSchedulerILi192ELi128ELi384ELi128ELb0ELb1ELb1ELb1ELb0ELb1EEEEEEEEEvNT_6ParamsE --------------------------
	.section	.nv.constant0._ZN7cutlass13device_kernelIN5flash11enable_sm90INS1_16FlashAttnFwdSm90INS1_25CollectiveMainloopFwdSm90ILi2EN4cute5tupleIJNS5_1CILi1EEES8_S8_EEENS6_IJNS7_ILi192EEENS7_ILi128EEENS7_ILi64EEEEEELi64ENS_6half_tEfNS_4arch4Sm90ELb0ELb1ELb0ELb1ELb1ELb1ELb0ELb1ELb1ELb1ELb0ELb0EEENS1_21CollectiveEpilogueFwdINS6_IJSA_SC_SB_EEES9_SE_SG_Li384ELb1ELb1ELb0ELb0EEENS1_36VarlenDynamicPersistentTileSchedulerILi192ELi128ELi384ELi128ELb0ELb1ELb1ELb1ELb0ELb1EEEEEEEEEvNT_6ParamsE,"a",@progbits
	.sectionflags	@""
	.align	4
.nv.constant0._ZN7cutlass13device_kernelIN5flash11enable_sm90INS1_16FlashAttnFwdSm90INS1_25CollectiveMainloopFwdSm90ILi2EN4cute5tupleIJNS5_1CILi1EEES8_S8_EEENS6_IJNS7_ILi192EEENS7_ILi128EEENS7_ILi64EEEEEELi64ENS_6half_tEfNS_4arch4Sm90ELb0ELb1ELb0ELb1ELb1ELb1ELb0ELb1ELb1ELb1ELb0ELb0EEENS1_21CollectiveEpilogueFwdINS6_IJSA_SC_SB_EEES9_SE_SG_Li384ELb1ELb1ELb0ELb0EEENS1_36VarlenDynamicPersistentTileSchedulerILi192ELi128ELi384ELi128ELb0ELb1ELb1ELb1ELb0ELb1EEEEEEEEEvNT_6ParamsE:
	.zero		3584


//--------------------- .nv.constant0._ZN7cutlass13device_kernelIN5flash11enable_sm90INS1_16FlashAttnFwdSm90INS1_25CollectiveMainloopFwdSm90ILi2EN4cute5tupleIJNS5_1CILi1EEES8_S8_EEENS6_IJNS7_ILi192EEENS7_ILi128EEENS7_ILi64EEEEEELi64ENS_6half_tEfNS_4arch4Sm90ELb1ELb0ELb0ELb0ELb1ELb0ELb0ELb1ELb1ELb1ELb0ELb0EEENS1_21CollectiveEpilogueFwdINS6_IJSA_SC_SB_EEES9_SE_SG_Li384ELb0ELb1ELb0ELb0EEENS1_30DynamicPersistentTileSchedulerILi384ELi128ELb0ELb1ELb1EEEEEEEEEvNT_6ParamsE --------------------------
	.section	.nv.constant0._ZN7cutlass13device_kernelIN5flash11enable_sm90INS1_16FlashAttnFwdSm90INS1_25CollectiveMainloopFwdSm90ILi2EN4cute5tupleIJNS5_1CILi1EEES8_S8_EEENS6_IJNS7_ILi192EEENS7_ILi128EEENS7_ILi64EEEEEELi64ENS_6half_tEfNS_4arch4Sm90ELb1ELb0ELb0ELb0ELb1ELb0ELb0ELb1ELb1ELb1ELb0ELb0EEENS1_21CollectiveEpilogueFwdINS6_IJSA_SC_SB_EEES9_SE_SG_Li384ELb0ELb1ELb0ELb0EEENS1_30DynamicPersistentTileSchedulerILi384ELi128ELb0ELb1ELb1EEEEEEEEEvNT_6ParamsE,"a",@progbits
	.sectionflags	@""
	.align	4
.nv.constant0._ZN7cutlass13device_kernelIN5flash11enable_sm90INS1_16FlashAttnFwdSm90INS1_25CollectiveMainloopFwdSm90ILi2EN4cute5tupleIJNS5_1CILi1EEES8_S8_EEENS6_IJNS7_ILi192EEENS7_ILi128EEENS7_ILi64EEEEEELi64ENS_6half_tEfNS_4arch4Sm90ELb1ELb0ELb0ELb0ELb1ELb0ELb0ELb1ELb1ELb1ELb0ELb0EEENS1_21CollectiveEpilogueFwdINS6_IJSA_SC_SB_EEES9_SE_SG_Li384ELb0ELb1ELb0ELb0EEENS1_30DynamicPersistentTileSchedulerILi384ELi128ELb0ELb1ELb1EEEEEEEEEvNT_6ParamsE:
	.zero		3584


//--------------------- .nv.constant0._ZN7cutlass13device_kernelIN5flash11enable_sm90INS1_16FlashAttnFwdSm90INS1_25CollectiveMainloopFwdSm90ILi2EN4cute5tupleIJNS5_1CILi1EEES8_S8_EEENS6_IJNS7_ILi192EEENS7_ILi128EEENS7_ILi64EEEEEELi64ENS_6half_tEfNS_4arch4Sm90ELb1ELb0ELb0ELb1ELb1ELb0ELb0ELb1ELb1ELb1ELb0ELb0EEENS1_21CollectiveEpilogueFwdINS6_IJSA_SC_SB_EEES9_SE_SG_Li384ELb1ELb1ELb0ELb0EEENS1_36VarlenDynamicPersistentTileSchedulerILi192ELi128ELi384ELi128ELb0ELb1ELb1ELb1ELb1ELb1EEEEEEEEEvNT_6ParamsE --------------------------
	.section	.nv.constant0._ZN7cutlass13device_kernelIN5flash11enable_sm90INS1_16FlashAttnFwdSm90INS1_25CollectiveMainloopFwdSm90ILi2EN4cute5tupleIJNS5_1CILi1EEES8_S8_EEENS6_IJNS7_ILi192EEENS7_ILi128EEENS7_ILi64EEEEEELi64ENS_6half_tEfNS_4arch4Sm90ELb1ELb0ELb0ELb1ELb1ELb0ELb0ELb1ELb1ELb1ELb0ELb0EEENS1_21CollectiveEpilogueFwdINS6_IJSA_SC_SB_EEES9_SE_SG_Li384ELb1ELb1ELb0ELb0EEENS1_36VarlenDynamicPersistentTileSchedulerILi192ELi128ELi384ELi128ELb0ELb1ELb1ELb1ELb1ELb1EEEEEEEEEvNT_6ParamsE,"a",@progbits
	.sectionflags	@""
	.align	4
.nv.constant0._ZN7cutlass13device_kernelIN5flash11enable_sm90INS1_16FlashAttnFwdSm90INS1_25CollectiveMainloopFwdSm90ILi2EN4cute5tupleIJNS5_1CILi1EEES8_S8_EEENS6_IJNS7_ILi192EEENS7_ILi128EEENS7_ILi64EEEEEELi64ENS_6half_tEfNS_4arch4Sm90ELb1ELb0ELb0ELb1ELb1ELb0ELb0ELb1ELb1ELb1ELb0ELb0EEENS1_21CollectiveEpilogueFwdINS6_IJSA_SC_SB_EEES9_SE_SG_Li384ELb1ELb1ELb0ELb0EEENS1_36VarlenDynamicPersistentTileSchedulerILi192ELi128ELi384ELi128ELb0ELb1ELb1ELb1ELb1ELb1EEEEEEEEEvNT_6ParamsE:
	.zero		3584


//--------------------- .nv.constant0._ZN7cutlass13device_kernelIN5flash11enable_sm90INS1_16FlashAttnFwdSm90INS1_25CollectiveMainloopFwdSm90ILi2EN4cute5tupleIJNS5_1CILi1EEES8_S8_EEENS6_IJNS7_ILi192EEENS7_ILi128EEENS7_ILi64EEEEEELi64ENS_6half_tEfNS_4arch4Sm90ELb1ELb0ELb0ELb1ELb1ELb1ELb0ELb1ELb1ELb1ELb0ELb0EEENS1_21CollectiveEpilogueFwdINS6_IJSA_SC_SB_EEES9_SE_SG_Li384ELb1ELb1ELb0ELb0EEENS1_36VarlenDynamicPersistentTileSchedulerILi192ELi128ELi384ELi128ELb0ELb1ELb1ELb1ELb1ELb1EEEEEEEEEvNT_6ParamsE --------------------------
	.section	.nv.constant0._ZN7cutlass13device_kernelIN5flash11enable_sm90INS1_16FlashAttnFwdSm90INS1_25CollectiveMainloopFwdSm90ILi2EN4cute5tupleIJNS5_1CILi1EEES8_S8_EEENS6_IJNS7_ILi192EEENS7_ILi128EEENS7_ILi64EEEEEELi64ENS_6half_tEfNS_4arch4Sm90ELb1ELb0ELb0ELb1ELb1ELb1ELb0ELb1ELb1ELb1ELb0ELb0EEENS1_21CollectiveEpilogueFwdINS6_IJSA_SC_SB_EEES9_SE_SG_Li384ELb1ELb1ELb0ELb0EEENS1_36VarlenDynamicPersistentTileSchedulerILi192ELi128ELi384ELi128ELb0ELb1ELb1ELb1ELb1ELb1EEEEEEEEEvNT_6ParamsE,"a",@progbits
	.sectionflags	@""
	.align	4
.nv.constant0._ZN7cutlass13device_kernelIN5flash11enable_sm90INS1_16FlashAttnFwdSm90INS1_25CollectiveMainloopFwdSm90ILi2EN4cute5tupleIJNS5_1CILi1EEES8_S8_EEENS6_IJNS7_ILi192EEENS7_ILi128EEENS7_ILi64EEEEEELi64ENS_6half_tEfNS_4arch4Sm90ELb1ELb0ELb0ELb1ELb1ELb1ELb0ELb1ELb1ELb1ELb0ELb0EEENS1_21CollectiveEpilogueFwdINS6_IJSA_SC_SB_EEES9_SE_SG_Li384ELb1ELb1ELb0ELb0EEENS1_36VarlenDynamicPersistentTileSchedulerILi192ELi128ELi384ELi128ELb0ELb1ELb1ELb1ELb1ELb1EEEEEEEEEvNT_6ParamsE:
	.zero		3584


//--------------------- SYMBOLS --------------------------

	.type		.nv.reservedSmem.offset0,@object
	.size		.nv.reservedSmem.offset0,0x4
